def matmul_kernel(
    a_ptr,
    b_ptr,
    c_ptr,
    M,
    N,
    K,
    stride_am,
    stride_ak,
    stride_bk,
    stride_bn,
    stride_cm,
    stride_cn,
    BLOCK_M: tl.constexpr,
    BLOCK_N: tl.constexpr,
    BLOCK_K: tl.constexpr,
    GROUP_M: tl.constexpr,
):
    pid = tl.program_id(axis=0)
    num_pid_m = tl.cdiv(M, BLOCK_M)
    num_pid_n = tl.cdiv(N, BLOCK_N)
    num_pid_in_group = GROUP_M * num_pid_n
    group_id = pid // num_pid_in_group
    first_pid_m = group_id * GROUP_M
    group_size_m = min(num_pid_m - first_pid_m, GROUP_M)
    pid_m = first_pid_m + ((pid % num_pid_in_group) % group_size_m)
    pid_n = (pid % num_pid_in_group) // group_size_m

    offs_am = (pid_m * BLOCK_M + tl.arange(0, BLOCK_M)) % M
    offs_bn = (pid_n * BLOCK_N + tl.arange(0, BLOCK_N)) % N
    offs_k = tl.arange(0, BLOCK_K)
    a_ptrs = a_ptr + offs_am[:, None] * stride_am + offs_k[None, :] * stride_ak
    b_ptrs = b_ptr + offs_k[:, None] * stride_bk + offs_bn[None, :] * stride_bn

    acc = tl.zeros((BLOCK_M, BLOCK_N), dtype=tl.float32)
    for kk in range(0, tl.cdiv(K, BLOCK_K)):
        a = tl.load(a_ptrs, mask=offs_k[None, :] < K - kk * BLOCK_K, other=0.0)
        b = tl.load(b_ptrs, mask=offs_k[:, None] < K - kk * BLOCK_K, other=0.0)
        acc = tl.dot(a, b, acc)
        a_ptrs += BLOCK_K * stride_ak
        b_ptrs += BLOCK_K * stride_bk

    c = acc.to(c_ptr.dtype.element_ty)
    offs_cm = pid_m * BLOCK_M + tl.arange(0, BLOCK_M)
    offs_cn = pid_n * BLOCK_N + tl.arange(0, BLOCK_N)
    c_ptrs = c_ptr + offs_cm[:, None] * stride_cm + offs_cn[None, :] * stride_cn
    mask = (offs_cm[:, None] < M) & (offs_cn[None, :] < N)
    tl.store(c_ptrs, c, mask=mask)

# config = {"BLOCK_K": 128, "BLOCK_M": 512, "BLOCK_N": 256, "GROUP_M": 8, "arch": "sm_100", "dtype": "fp8e4m3", "num_ctas": 2, "num_stages": 3, "num_warps": 4}
# arch = sm_100


// ===== COMPILED SASS (sm_100a) =====

	.target	sm_100a

	.elftype	@"ET_EXEC"


//--------------------- .note.nv.tkinfo           --------------------------
	.section	.note.nv.tkinfo,"",@"SHT_NOTE"
	.sectionflags	@"SHF_NOTE_NV_TKINFO"
	.tkinfo
        /*0018*/ 	.word	0x00000081
        /*0030*/ 	.string	""
        /*0030*/ 	.string	"ptxas-blackwell"
        /*0030*/ 	.string	"Cuda compilation tools, release 12.9, V12.9.86"
        /*0030*/ 	.string	"Build cuda_12.9.r12.9/compiler.36037853_0"
        /*0030*/ 	.string	"-v  -suppress-debug-info  -lineinfo  -arch sm_100a "



//--------------------- .note.nv.cuver            --------------------------
	.section	.note.nv.cuver,"",@"SHT_NOTE"
	.sectionflags	@"SHF_NOTE_NV_CUVER"
        /*0018*/ 	.short	0x0001
        /*001a*/ 	.short	0x0064
        /*001c*/ 	.short	0x0001
        /*001e*/ 	.short	0x0000
        /*0020*/ 	.short	0x0001
        /*0022*/ 	.short	0x0000


//--------------------- .nv.info                  --------------------------
	.section	.nv.info,"",@"SHT_CUDA_INFO"
	.align	4


	//----- nvinfo : EIATTR_REGCOUNT
	.align		4
        /*0000*/ 	.byte	0x04, 0x2f
        /*0002*/ 	.short	(.L_6 - .L_5)
	.align		4
.L_5:
        /*0004*/ 	.word	index@(matmul_kernel)
        /*0008*/ 	.word	0x00000060


	//----- nvinfo : EIATTR_FRAME_SIZE
	.align		4
.L_6:
        /*000c*/ 	.byte	0x04, 0x11
        /*000e*/ 	.short	(.L_8 - .L_7)
	.align		4
.L_7:
        /*0010*/ 	.word	index@($__internal_2_$__cuda_sm10x_tcgen05_guardrail_trap_unallocated_columns_being_dealloced)
        /*0014*/ 	.word	0x00001588


	//----- nvinfo : EIATTR_FRAME_SIZE
	.align		4
.L_8:
        /*0018*/ 	.byte	0x04, 0x11
        /*001a*/ 	.short	(.L_10 - .L_9)
	.align		4
.L_9:
        /*001c*/ 	.word	index@($__internal_1_$__cuda_sm10x_tcgen05_guardrail_trap_phase_invalid_during_alloc)
        /*0020*/ 	.word	0x00001588


	//----- nvinfo : EIATTR_FRAME_SIZE
	.align		4
.L_10:
        /*0024*/ 	.byte	0x04, 0x11
        /*0026*/ 	.short	(.L_12 - .L_11)
	.align		4
.L_11:
        /*0028*/ 	.word	index@($__internal_0_$__cuda_sm10x_tcgen05_guardrail_trap_col_being_dealloced_not_returned_by_alloc)
        /*002c*/ 	.word	0x00001588


	//----- nvinfo : EIATTR_FRAME_SIZE
	.align		4
.L_12:
        /*0030*/ 	.byte	0x04, 0x11
        /*0032*/ 	.short	(.L_14 - .L_13)
	.align		4
.L_13:
        /*0034*/ 	.word	index@(matmul_kernel)
        /*0038*/ 	.word	0x00001588


	//----- nvinfo : EIATTR_MIN_STACK_SIZE
	.align		4
.L_14:
        /*003c*/ 	.byte	0x04, 0x12
        /*003e*/ 	.short	(.L_16 - .L_15)
	.align		4
.L_15:
        /*0040*/ 	.word	index@(matmul_kernel)
        /*0044*/ 	.word	0x00001588
.L_16:


//--------------------- .nv.info.matmul_kernel    --------------------------
	.section	.nv.info.matmul_kernel,"",@"SHT_CUDA_INFO"
	.sectionflags	@""
	.align	4


	//----- nvinfo : EIATTR_CUDA_API_VERSION
	.align		4
        /*0000*/ 	.byte	0x04, 0x37
        /*0002*/ 	.short	(.L_18 - .L_17)
.L_17:
        /*0004*/ 	.word	0x00000081


	//----- nvinfo : EIATTR_KPARAM_INFO
	.align		4
.L_18:
        /*0008*/ 	.byte	0x04, 0x17
        /*000a*/ 	.short	(.L_20 - .L_19)
.L_19:
        /*000c*/ 	.word	0x00000000
        /*0010*/ 	.short	0x000d
        /*0012*/ 	.short	0x0048
        /*0014*/ 	.byte	0x00, 0xf4, 0x21, 0x00


	//----- nvinfo : EIATTR_KPARAM_INFO
	.align		4
.L_20:
        /*0018*/ 	.byte	0x04, 0x17
        /*001a*/ 	.short	(.L_22 - .L_21)
.L_21:
        /*001c*/ 	.word	0x00000000
        /*0020*/ 	.short	0x000c
        /*0022*/ 	.short	0x0040
        /*0024*/ 	.byte	0x00, 0xf4, 0x21, 0x00


	//----- nvinfo : EIATTR_KPARAM_INFO
	.align		4
.L_22:
        /*0028*/ 	.byte	0x04, 0x17
        /*002a*/ 	.short	(.L_24 - .L_23)
.L_23:
        /*002c*/ 	.word	0x00000000
        /*0030*/ 	.short	0x000b
        /*0032*/ 	.short	0x0038
        /*0034*/ 	.byte	0x00, 0xf0, 0x11, 0x00


	//----- nvinfo : EIATTR_KPARAM_INFO
	.align		4
.L_24:
        /*0038*/ 	.byte	0x04, 0x17
        /*003a*/ 	.short	(.L_26 - .L_25)
.L_25:
        /*003c*/ 	.word	0x00000000
        /*0040*/ 	.short	0x000a
        /*0042*/ 	.short	0x0034
        /*0044*/ 	.byte	0x00, 0xf0, 0x11, 0x00


	//----- nvinfo : EIATTR_KPARAM_INFO
	.align		4
.L_26:
        /*0048*/ 	.byte	0x04, 0x17
        /*004a*/ 	.short	(.L_28 - .L_27)
.L_27:
        /*004c*/ 	.word	0x00000000
        /*0050*/ 	.short	0x0009
        /*0052*/ 	.short	0x0030
        /*0054*/ 	.byte	0x00, 0xf0, 0x11, 0x00


	//----- nvinfo : EIATTR_KPARAM_INFO
	.align		4
.L_28:
        /*0058*/ 	.byte	0x04, 0x17
        /*005a*/ 	.short	(.L_30 - .L_29)
.L_29:
        /*005c*/ 	.word	0x00000000
        /*0060*/ 	.short	0x0008
        /*0062*/ 	.short	0x002c
        /*0064*/ 	.byte	0x00, 0xf0, 0x11, 0x00


	//----- nvinfo : EIATTR_KPARAM_INFO
	.align		4
.L_30:
        /*0068*/ 	.byte	0x04, 0x17
        /*006a*/ 	.short	(.L_32 - .L_31)
.L_31:
        /*006c*/ 	.word	0x00000000
        /*0070*/ 	.short	0x0007
        /*0072*/ 	.short	0x0028
        /*0074*/ 	.byte	0x00, 0xf0, 0x11, 0x00


	//----- nvinfo : EIATTR_KPARAM_INFO
	.align		4
.L_32:
        /*0078*/ 	.byte	0x04, 0x17
        /*007a*/ 	.short	(.L_34 - .L_33)
.L_33:
        /*007c*/ 	.word	0x00000000
        /*0080*/ 	.short	0x0006
        /*0082*/ 	.short	0x0024
        /*0084*/ 	.byte	0x00, 0xf0, 0x11, 0x00


	//----- nvinfo : EIATTR_KPARAM_INFO
	.align		4
.L_34:
        /*0088*/ 	.byte	0x04, 0x17
        /*008a*/ 	.short	(.L_36 - .L_35)
.L_35:
        /*008c*/ 	.word	0x00000000
        /*0090*/ 	.short	0x0005
        /*0092*/ 	.short	0x0020
        /*0094*/ 	.byte	0x00, 0xf0, 0x11, 0x00


	//----- nvinfo : EIATTR_KPARAM_INFO
	.align		4
.L_36:
        /*0098*/ 	.byte	0x04, 0x17
        /*009a*/ 	.short	(.L_38 - .L_37)
.L_37:
        /*009c*/ 	.word	0x00000000
        /*00a0*/ 	.short	0x0004
        /*00a2*/ 	.short	0x001c
        /*00a4*/ 	.byte	0x00, 0xf0, 0x11, 0x00


	//----- nvinfo : EIATTR_KPARAM_INFO
	.align		4
.L_38:
        /*00a8*/ 	.byte	0x04, 0x17
        /*00aa*/ 	.short	(.L_40 - .L_39)
.L_39:
        /*00ac*/ 	.word	0x00000000
        /*00b0*/ 	.short	0x0003
        /*00b2*/ 	.short	0x0018
        /*00b4*/ 	.byte	0x00, 0xf0, 0x11, 0x00


	//----- nvinfo : EIATTR_KPARAM_INFO
	.align		4
.L_40:
        /*00b8*/ 	.byte	0x04, 0x17
        /*00ba*/ 	.short	(.L_42 - .L_41)
.L_41:
        /*00bc*/ 	.word	0x00000000
        /*00c0*/ 	.short	0x0002
        /*00c2*/ 	.short	0x0010
        /*00c4*/ 	.byte	0x00, 0xf4, 0x21, 0x00


	//----- nvinfo : EIATTR_KPARAM_INFO
	.align		4
.L_42:
        /*00c8*/ 	.byte	0x04, 0x17
        /*00ca*/ 	.short	(.L_44 - .L_43)
.L_43:
        /*00cc*/ 	.word	0x00000000
        /*00d0*/ 	.short	0x0001
        /*00d2*/ 	.short	0x0008
        /*00d4*/ 	.byte	0x00, 0xf4, 0x21, 0x00


	//----- nvinfo : EIATTR_KPARAM_INFO
	.align		4
.L_44:
        /*00d8*/ 	.byte	0x04, 0x17
        /*00da*/ 	.short	(.L_46 - .L_45)
.L_45:
        /*00dc*/ 	.word	0x00000000
        /*00e0*/ 	.short	0x0000
        /*00e2*/ 	.short	0x0000
        /*00e4*/ 	.byte	0x00, 0xf4, 0x21, 0x00


	//----- nvinfo : EIATTR_EXPLICIT_CLUSTER
	.align		4
.L_46:
        /*00e8*/ 	.byte	0x01, 0x3e
	.zero		2


	//----- nvinfo : EIATTR_CTA_PER_CLUSTER
	.align		4
        /*00ec*/ 	.byte	0x04, 0x3d
        /*00ee*/ 	.short	(.L_48 - .L_47)
.L_47:
        /*00f0*/ 	.word	0x00000002
        /*00f4*/ 	.word	0x00000001
        /*00f8*/ 	.word	0x00000001


	//----- nvinfo : EIATTR_AT_ENTRY_FRAGMENTS
	.align		4
.L_48:
        /*00fc*/ 	.byte	0x04, 0x4f
        /*00fe*/ 	.short	(.L_50 - .L_49)


	//   ....[0]....
.L_49:
        /*0100*/ 	.word	0x00000004


	//   ....[1]....
        /*0104*/ 	.word	0x00000005


	//----- nvinfo : EIATTR_RESERVED_SMEM_USED
	.align		4
.L_50:
        /*0108*/ 	.byte	0x01, 0x41
	.zero		2


	//----- nvinfo : EIATTR_SPARSE_MMA_MASK
	.align		4
        /*010c*/ 	.byte	0x03, 0x50
        /*010e*/ 	.short	0x0000


	//----- nvinfo : EIATTR_TCGEN05_2CTA_USED
	.align		4
        /*0110*/ 	.byte	0x01, 0x52
	.zero		2


	//----- nvinfo : EIATTR_MAXREG_COUNT
	.align		4
        /*0114*/ 	.byte	0x03, 0x1b
        /*0116*/ 	.short	0x00ff


	//----- nvinfo : EIATTR_NUM_BARRIERS
	.align		4
        /*0118*/ 	.byte	0x02, 0x4c
        /*011a*/ 	.byte	0x01
	.zero		1


	//----- nvinfo : EIATTR_ANNOTATIONS
	.align		4
        /*011c*/ 	.byte	0x04, 0x55
        /*011e*/ 	.short	(.L_52 - .L_51)


	//   ....[0]....
.L_51:
        /*0120*/ 	.word	0x00000001
        /*0124*/ 	.byte	0xd0, 0x10, 0x00, 0x00, 0x01, 0x00, 0x00, 0x00, 0x00, 0x12, 0x00, 0x00, 0x01, 0x00, 0x00, 0x00
        /* <DEDUP_REMOVED lines=3395> */
        /*d564*/ 	.byte	0x30, 0xf0, 0x04, 0x00, 0x01, 0x00, 0x00, 0x00, 0x40, 0xf0, 0x04, 0x00


	//----- nvinfo : EIATTR_INT_WARP_WIDE_INSTR_OFFSETS
	.align		4
.L_52:
        /*d570*/ 	.byte	0x04, 0x31
        /*d572*/ 	.short	(.L_54 - .L_53)


	//   ....[0]....
.L_53:
        /*d574*/ 	.word	0x00001220


	//   ....[1]....
        /*d578*/ 	.word	0x00001250


	//   ....[2]....
        /*d57c*/ 	.word	0x00001ee0


	//   ....[3]....
        /*d580*/ 	.word	0x0004f4b0


	//   ....[4]....
        /*d584*/ 	.word	0x0004f500


	//----- nvinfo : EIATTR_COOP_GROUP_MASK_REGIDS
	.align		4
.L_54:
        /*d588*/ 	.byte	0x04, 0x29
        /*d58a*/ 	.short	(.L_56 - .L_55)


	//   ....[0]....
.L_55:
        /*d58c*/ 	.word	0xffffffff


	//   ....[1]....
        /*d590*/ 	.word	0xffffffff


	//   ....[2]....
        /*d594*/ 	.word	0xffffffff


	//   ....[3]....
        /*d598*/ 	.word	0xffffffff


	//----- nvinfo : EIATTR_COOP_GROUP_INSTR_OFFSETS
	.align		4
.L_56:
        /*d59c*/ 	.byte	0x04, 0x28
        /*d59e*/ 	.short	(.L_58 - .L_57)


	//   ....[0]....
.L_57:
        /*d5a0*/ 	.word	0x00000070


	//   ....[1]....
        /*d5a4*/ 	.word	0x00000670


	//   ....[2]....
        /*d5a8*/ 	.word	0x0004f340


	//   ....[3]....
        /*d5ac*/ 	.word	0x0004f5b0


	//----- nvinfo : EIATTR_VRC_CTA_INIT_COUNT
	.align		4
.L_58:
        /*d5b0*/ 	.byte	0x02, 0x4a
        /*d5b2*/ 	.byte	0x80
	.zero		1


	//----- nvinfo : EIATTR_MBARRIER_INSTR_OFFSETS
	.align		4
        /*d5b4*/ 	.byte	0x04, 0x39
        /*d5b6*/ 	.short	(.L_60 - .L_59)


	//   ....[0]....
.L_59:
        /*d5b8*/ 	.word	0x000002f0
        /*d5bc*/ 	.word	0x00000009
        /*d5c0*/ 	.word	0x00000000
        /*d5c4*/ 	.short	0x010a
        /*d5c6*/ 	.byte	0xff
	.zero		1


	//   ....[1]....
        /*d5c8*/ 	.word	0x00000310
        /*d5cc*/ 	.word	0x00000009
        /*d5d0*/ 	.word	0x00000000
        /*d5d4*/ 	.short	0x010a
        /*d5d6*/ 	.byte	0xff
	.zero		1


	//   ....[2]....
        /*d5d8*/ 	.word	0x000004e0
        /*d5dc*/ 	.word	0x00000009
        /*d5e0*/ 	.word	0x00000000
        /*d5e4*/ 	.short	0x010a
        /*d5e6*/ 	.byte	0xff
	.zero		1


	//   ....[3]....
        /*d5e8*/ 	.word	0x00000500
        /*d5ec*/ 	.word	0x00000009
        /*d5f0*/ 	.word	0x00000000
        /*d5f4*/ 	.short	0x010a
        /*d5f6*/ 	.byte	0xff
	.zero		1


	//   ....[4]....
        /*d5f8*/ 	.word	0x000005f0
        /*d5fc*/ 	.word	0x00000005
        /*d600*/ 	.word	0x00000000
        /*d604*/ 	.short	0x0101
        /*d606*/ 	.byte	0xff
	.zero		1


	//   ....[5]....
        /*d608*/ 	.word	0x00001e80
        /*d60c*/ 	.word	0x000000ff
        /*d610*/ 	.word	0x00000000
        /*d614*/ 	.short	0x0100
        /*d616*/ 	.byte	0x08
	.zero		1


	//   ....[6]....
        /*d618*/ 	.word	0x00001f70
        /*d61c*/ 	.word	0x000000ff
        /*d620*/ 	.word	0x00018008
        /*d624*/ 	.short	0x0100
        /*d626*/ 	.byte	0x06
	.zero		1


	//   ....[7]....
        /*d628*/ 	.word	0x00028c80
        /*d62c*/ 	.word	0x000000ff
        /*d630*/ 	.word	0x00000000
        /*d634*/ 	.short	0x010a
        /*d636*/ 	.byte	0x08
	.zero		1


	//   ....[8]....
        /*d638*/ 	.word	0x000378c0
        /*d63c*/ 	.word	0x000000ff
        /*d640*/ 	.word	0x00000000
        /*d644*/ 	.short	0x010a
        /*d646*/ 	.byte	0x08
	.zero		1


	//   ....[9]....
        /*d648*/ 	.word	0x00037970
        /*d64c*/ 	.word	0x000000ff
        /*d650*/ 	.word	0x00018000
        /*d654*/ 	.short	0x0108
        /*d656*/ 	.byte	0x06
	.zero		1


	//   ....[10]....
        /*d658*/ 	.word	0x000379c0
        /*d65c*/ 	.word	0x000000ff
        /*d660*/ 	.word	0x00018008
        /*d664*/ 	.short	0x0108
        /*d666*/ 	.byte	0x06
	.zero		1


	//   ....[11]....
        /*d668*/ 	.word	0x0004f5e0
        /*d66c*/ 	.word	0x00000009
        /*d670*/ 	.word	0x00000000
        /*d674*/ 	.short	0x010a
        /*d676*/ 	.byte	0xff
	.zero		1


	//   ....[12]....
        /*d678*/ 	.word	0x0004f640
        /*d67c*/ 	.word	0x00000009
        /*d680*/ 	.word	0x00000000
        /*d684*/ 	.short	0x010a
        /*d686*/ 	.byte	0xff
	.zero		1


	//   ....[13]....
        /*d688*/ 	.word	0x0004f690
        /*d68c*/ 	.word	0x000000ff
        /*d690*/ 	.word	0x00000000
        /*d694*/ 	.short	0x010a
        /*d696*/ 	.byte	0x08
	.zero		1


	//   ....[14]....
        /*d698*/ 	.word	0x0004f6c0
        /*d69c*/ 	.word	0x000000ff
        /*d6a0*/ 	.word	0x00000000
        /*d6a4*/ 	.short	0x010a
        /*d6a6*/ 	.byte	0x08
	.zero		1


	//----- nvinfo : EIATTR_NUM_MBARRIERS
	.align		4
.L_60:
        /*d6a8*/ 	.byte	0x03, 0x38
        /*d6aa*/ 	.short	0x0002


	//----- nvinfo : EIATTR_EXIT_INSTR_OFFSETS
	.align		4
        /*d6ac*/ 	.byte	0x04, 0x1c
        /*d6ae*/ 	.short	(.L_62 - .L_61)


	//   ....[0]....
.L_61:
        /*d6b0*/ 	.word	0x0004f5c0


	//----- nvinfo : EIATTR_REQNTID
	.align		4
.L_62:
        /*d6b4*/ 	.byte	0x04, 0x10
        /*d6b6*/ 	.short	(.L_64 - .L_63)
.L_63:
        /*d6b8*/ 	.word	0x00000080
        /*d6bc*/ 	.word	0x00000001
        /*d6c0*/ 	.word	0x00000001


	//----- nvinfo : EIATTR_CRS_STACK_SIZE
	.align		4
.L_64:
        /*d6c4*/ 	.byte	0x04, 0x1e
        /*d6c6*/ 	.short	(.L_66 - .L_65)
.L_65:
        /*d6c8*/ 	.word	0x00000000


	//----- nvinfo : EIATTR_CBANK_PARAM_SIZE
	.align		4
.L_66:
        /*d6cc*/ 	.byte	0x03, 0x19
        /*d6ce*/ 	.short	0x0050


	//----- nvinfo : EIATTR_PARAM_CBANK
	.align		4
        /*d6d0*/ 	.byte	0x04, 0x0a
        /*d6d2*/ 	.short	(.L_68 - .L_67)
	.align		4
.L_67:
        /*d6d4*/ 	.word	index@(.nv.constant0.matmul_kernel)
        /*d6d8*/ 	.short	0x0380
        /*d6da*/ 	.short	0x0050


	//----- nvinfo : EIATTR_SW_WAR
	.align		4
.L_68:
        /*d6dc*/ 	.byte	0x04, 0x36
        /*d6de*/ 	.short	(.L_70 - .L_69)
.L_69:
        /*d6e0*/ 	.word	0x00000008
.L_70:


//--------------------- .nv.compat                --------------------------
	.section	.nv.compat,"",@"SHT_CUDA_COMPAT_INFO"
	.align	4
        /*0000*/ 	.byte	0x02, 0x02, 0x02, 0x00, 0x02, 0x05, 0x05, 0x00, 0x02, 0x03, 0x00, 0x00, 0x02, 0x06, 0x01, 0x00


//--------------------- .nv.callgraph             --------------------------
	.section	.nv.callgraph,"",@"SHT_CUDA_CALLGRAPH"
	.align	4
	.sectionentsize	8
	.align		4
        /*0000*/ 	.word	0x00000000
	.align		4
        /*0004*/ 	.word	0xffffffff
	.align		4
        /*0008*/ 	.word	0x00000000
	.align		4
        /*000c*/ 	.word	0xfffffffe
	.align		4
        /*0010*/ 	.word	0x00000000
	.align		4
        /*0014*/ 	.word	0xfffffffd
	.align		4
        /*0018*/ 	.word	0x00000000
	.align		4
        /*001c*/ 	.word	0xfffffffc


//--------------------- .text.matmul_kernel       --------------------------
	.section	.text.matmul_kernel,"ax",@progbits
	.align	128
        .global         matmul_kernel
        .type           matmul_kernel,@function
        .size           matmul_kernel,(.L_x_28 - matmul_kernel)
        .other          matmul_kernel,@"STO_CUDA_ENTRY STV_DEFAULT"
matmul_kernel:
.text.matmul_kernel:
[----:B------:R-:W0:Y:S01]  /*0000*/  LDC R1, c[0x0][0x37c] ;  /* 0x0000df00ff017b82 */ /* 0x000e220000000800 */
[----:B------:R-:W1:Y:S01]  /*0010*/  S2R R0, SR_TID.X ;  /* 0x0000000000007919 */ /* 0x000e620000002100 */
[----:B0-----:R-:W-:Y:S01]  /*0020*/  VIADD R1, R1, 0xffffea78 ;  /* 0xffffea7801017836 */ /* 0x001fe20000000000 */
[----:B-1----:R-:W-:-:S13]  /*0030*/  ISETP.GE.U32.AND P0, PT, R0, 0x20, PT ;  /* 0x000000200000780c */ /* 0x002fda0003f06070 */
[----:B------:R-:W-:Y:S02]  /*0040*/  VOTEU.ANY UP0, P0 ;  /* 0x0000000000ff7886 */ /* 0x000fe40000000100 */
[----:B------:R-:W-:Y:S05]  /*0050*/  BRA.U UP0, `(.L_x_0) ;  /* 0x0000000500887547 */ /* 0x000fea000b800000 */
[----:B------:R-:W0:Y:S01]  /*0060*/  S2R R13, SR_CgaCtaId ;  /* 0x00000000000d7919 */ /* 0x000e220000008800 */
[----:B------:R-:W-:Y:S01]  /*0070*/  NOP ;  /* 0x0000000000007918 */ /* 0x000fe20000000000 */
[----:B------:R-:W-:-:S04]  /*0080*/  MOV R2, 0x40 ;  /* 0x0000004000027802 */ /* 0x000fc80000000f00 */
[----:B0-----:R-:W-:Y:S02]  /*0090*/  LEA R3, R13, R2, 0x18 ;  /* 0x000000020d037211 */ /* 0x001fe400078ec0ff */
[----:B------:R-:W-:-:S04]  /*00a0*/  MOV R2, 0x400 ;  /* 0x0000040000027802 */ /* 0x000fc80000000f00 */
[----:B------:R-:W0:Y:S01]  /*00b0*/  LDS.U8 R3, [R3] ;  /* 0x0000000003037984 */ /* 0x000e220000000000 */
[----:B------:R-:W-:Y:S02]  /*00c0*/  LEA R4, R13, R2, 0x18 ;  /* 0x000000020d047211 */ /* 0x000fe400078ec0ff */
[----:B0-----:R-:W-:-:S13]  /*00d0*/  ISETP.NE.AND P0, PT, R3, RZ, PT ;  /* 0x000000ff0300720c */ /* 0x001fda0003f05270 */
[----:B------:R-:W-:Y:S05]  /*00e0*/  @P0 BRA `(.L_x_1) ;  /* 0x00000004004c0947 */ /* 0x000fea0003800000 */
[C---:B------:R-:W-:Y:S02]  /*00f0*/  LOP3.LUT R2, R13.reuse, 0x1, RZ, 0xc0, !PT ;  /* 0x000000010d027812 */ /* 0x040fe400078ec0ff */
[----:B------:R-:W-:Y:S02]  /*0100*/  LOP3.LUT R5, R13, 0x1, RZ, 0x3c, !PT ;  /* 0x000000010d057812 */ /* 0x000fe400078e3cff */
[----:B------:R-:W-:-:S13]  /*0110*/  ISETP.NE.U32.AND P0, PT, R2, 0x1, PT ;  /* 0x000000010200780c */ /* 0x000fda0003f05070 */
[----:B------:R-:W-:Y:S05]  /*0120*/  @!P0 BRA `(.L_x_2) ;  /* 0x0000000000c08947 */ /* 0x000fea0003800000 */
[----:B------:R-:W-:Y:S01]  /*0130*/  ELECT P1, URZ, PT ;  /* 0x0000000000ff782f */ /* 0x000fe20003820000 */
[----:B------:R-:W-:-:S12]  /*0140*/  BSSY B0, `(.L_x_2) ;  /* 0x000002e000007945 */ /* 0x000fd80003800000 */
[----:B------:R-:W-:Y:S05]  /*0150*/  @!P1 BRA `(.L_x_3) ;  /* 0x0000000000b09947 */ /* 0x000fea0003800000 */
[----:B------:R-:W-:-:S05]  /*0160*/  UMOV UR4, 0x10 ;  /* 0x0000001000047882 */ /* 0x000fca0000000000 */
[----:B------:R-:W-:Y:S04]  /*0170*/  DEPBAR.LE SB0, 0x36 ;  /* 0x00008d800000791a */ /* 0x000fe80000000000 */
[----:B------:R-:W0:Y:S02]  /*0180*/  UTCATOMSWS.2CTA.FIND_AND_SET.ALIGN UP1, UR4, UR4 ;  /* 0x00000004000475e3 */ /* 0x000e240008220800 */
[----:B0-----:R-:W-:Y:S01]  /*0190*/  PLOP3.LUT P1, PT, PT, PT, UP1, 0x80, 0x8 ;  /* 0x000000000008781c */ /* 0x001fe20003f2f018 */
[----:B------:R-:W-:-:S03]  /*01a0*/  IMAD.U32 R6, RZ, RZ, UR4 ;  /* 0x00000004ff067e24 */ /* 0x000fc6000f8e00ff */
[----:B------:R-:W-:-:S04]  /*01b0*/  SEL R2, RZ, 0xffffffff, !P1 ;  /* 0xffffffffff027807 */ /* 0x000fc80004800000 */
[----:B------:R-:W-:-:S13]  /*01c0*/  ISETP.NE.AND P1, PT, R2, RZ, PT ;  /* 0x000000ff0200720c */ /* 0x000fda0003f25270 */
[----:B------:R-:W-:Y:S05]  /*01d0*/  @P1 BRA `(.L_x_4) ;  /* 0x0000000000241947 */ /* 0x000fea0003800000 */
.L_x_5:
[----:B------:R-:W-:Y:S05]  /*01e0*/  NANOSLEEP 0x64 ;  /* 0x000000640000795d */ /* 0x000fea0003800000 */
[----:B------:R-:W-:-:S05]  /*01f0*/  UMOV UR4, 0x10 ;  /* 0x0000001000047882 */ /* 0x000fca0000000000 */
[----:B------:R-:W-:Y:S04]  /*0200*/  DEPBAR.LE SB0, 0x36 ;  /* 0x00008d800000791a */ /* 0x000fe80000000000 */
[----:B------:R-:W0:Y:S02]  /*0210*/  UTCATOMSWS.2CTA.FIND_AND_SET.ALIGN UP1, UR4, UR4 ;  /* 0x00000004000475e3 */ /* 0x000e240008220800 */
[----:B0-----:R-:W-:Y:S01]  /*0220*/  PLOP3.LUT P1, PT, PT, PT, UP1, 0x80, 0x8 ;  /* 0x000000000008781c */ /* 0x001fe20003f2f018 */
[----:B------:R-:W-:-:S03]  /*0230*/  IMAD.U32 R6, RZ, RZ, UR4 ;  /* 0x00000004ff067e24 */ /* 0x000fc6000f8e00ff */
[----:B------:R-:W-:-:S04]  /*0240*/  SEL R2, RZ, 0xffffffff, !P1 ;  /* 0xffffffffff027807 */ /* 0x000fc80004800000 */
[----:B------:R-:W-:-:S13]  /*0250*/  ISETP.NE.AND P1, PT, R2, RZ, PT ;  /* 0x000000ff0200720c */ /* 0x000fda0003f25270 */
[----:B------:R-:W-:Y:S05]  /*0260*/  @!P1 BRA `(.L_x_5) ;  /* 0xfffffffc00dc9947 */ /* 0x000fea000383ffff */
.L_x_4:
[----:B------:R-:W-:Y:S01]  /*0270*/  MOV R2, 0x60 ;  /* 0x0000006000027802 */ /* 0x000fe20000000f00 */
[----:B------:R-:W-:Y:S01]  /*0280*/  IMAD.MOV.U32 R12, RZ, RZ, 0x4 ;  /* 0x00000004ff0c7424 */ /* 0x000fe200078e00ff */
[----:B------:R-:W-:Y:S01]  /*0290*/  MOV R3, 0x58 ;  /* 0x0000005800037802 */ /* 0x000fe20000000f00 */
[----:B------:R-:W-:Y:S01]  /*02a0*/  IMAD.MOV.U32 R11, RZ, RZ, 0xffff ;  /* 0x0000ffffff0b7424 */ /* 0x000fe200078e00ff */
[C---:B------:R-:W-:Y:S02]  /*02b0*/  LEA R7, R13.reuse, R2, 0x18 ;  /* 0x000000020d077211 */ /* 0x040fe400078ec0ff */
[----:B------:R-:W-:-:S03]  /*02c0*/  LEA R9, R13, R3, 0x18 ;  /* 0x000000030d097211 */ /* 0x000fc600078ec0ff */
[----:B------:R-:W0:Y:S02]  /*02d0*/  LDS R2, [R7] ;  /* 0x0000000007027984 */ /* 0x000e240000000800 */
[----:B0-----:R-:W-:-:S04]  /*02e0*/  IMAD.U32 R2, R2, -0x80000000, RZ ;  /* 0x8000000002027824 */ /* 0x001fc800078e00ff */
[----:B------:R-:W0:Y:S02]  /*02f0*/  SYNCS.PHASECHK.TRANS64.TRYWAIT P1, [R9+URZ], R2 ;  /* 0x00000002090075a7 */ /* 0x000e2400080211ff */
[----:B0-----:R-:W-:Y:S05]  /*0300*/  @P1 BRA `(.L_x_6) ;  /* 0x0000000000081947 */ /* 0x001fea0003800000 */
[----:B------:R-:W0:Y:S02]  /*0310*/  SYNCS.PHASECHK.TRANS64.TRYWAIT P1, [R9+URZ], R2 ;  /* 0x00000002090075a7 */ /* 0x000e2400080211ff */
[----:B0-----:R-:W-:Y:S05]  /*0320*/  @!P1 BRA `(.L_x_7) ;  /* 0x000004f000a89947 */ /* 0x001fea0003800000 */
.L_x_6:
[C---:B0-----:R-:W-:Y:S01]  /*0330*/  PRMT R9, R5.reuse, 0x654, R9 ;  /* 0x0000065405097816 */ /* 0x041fe20000000009 */
[C---:B------:R-:W-:Y:S01]  /*0340*/  IMAD.SHL.U32 R3, R6.reuse, 0x20, RZ ;  /* 0x0000002006037824 */ /* 0x040fe200078e00ff */
[----:B------:R-:W-:Y:S01]  /*0350*/  PRMT R8, R5, 0x654, R4 ;  /* 0x0000065405087816 */ /* 0x000fe20000000004 */
[----:B------:R-:W-:Y:S01]  /*0360*/  IMAD.MOV.U32 R14, RZ, RZ, 0x1 ;  /* 0x00000001ff0e7424 */ /* 0x000fe200078e00ff */
[----:B------:R0:W-:Y:S01]  /*0370*/  SYNCS.ARRIVE.TRANS64.RED RZ, [R9+URZ], R12 ;  /* 0x0000000c09ff79a7 */ /* 0x0001e200080004ff */
[----:B------:R-:W-:Y:S01]  /*0380*/  VIADD R10, R6, 0x10 ;  /* 0x00000010060a7836 */ /* 0x000fe20000000000 */
[----:B------:R0:W-:Y:S01]  /*0390*/  STS [R4], R3 ;  /* 0x0000000304007388 */ /* 0x0001e20000000800 */
[----:B------:R-:W-:-:S03]  /*03a0*/  SHF.L.U32 R2, R11, R6, RZ ;  /* 0x000000060b027219 */ /* 0x000fc600000006ff */
[----:B------:R-:W-:Y:S01]  /*03b0*/  SHF.L.U32 R11, R14, R10, RZ ;  /* 0x0000000a0e0b7219 */ /* 0x000fe200000006ff */
[----:B------:R0:W-:Y:S01]  /*03c0*/  STAS [R8.64], R6 ;  /* 0x0000000608007dbd */ /* 0x0001e2000c0008ff */
[----:B------:R-:W-:Y:S02]  /*03d0*/  MOV R10, 0x50 ;  /* 0x00000050000a7802 */ /* 0x000fe40000000f00 */
[----:B------:R-:W-:Y:S02]  /*03e0*/  LOP3.LUT R2, R11, R2, RZ, 0xfc, !PT ;  /* 0x000000020b027212 */ /* 0x000fe400078efcff */
[----:B------:R-:W-:-:S05]  /*03f0*/  LEA R11, R13, R10, 0x18 ;  /* 0x0000000a0d0b7211 */ /* 0x000fca00078ec0ff */
[----:B------:R0:W-:Y:S04]  /*0400*/  ATOMS.OR RZ, [R11], R2 ;  /* 0x000000020bff738c */ /* 0x0001e80003000000 */
[----:B------:R0:W-:Y:S02]  /*0410*/  ATOMS.XOR RZ, [R7], R14 ;  /* 0x0000000e07ff738c */ /* 0x0001e40003800000 */
.L_x_3:
[----:B------:R-:W-:Y:S05]  /*0420*/  BSYNC B0 ;  /* 0x0000000000007941 */ /* 0x000fea0003800000 */
.L_x_2:
[----:B------:R-:W-:Y:S05]  /*0430*/  @P0 BRA `(.L_x_8) ;  /* 0x0000000000880947 */ /* 0x000fea0003800000 */
[----:B------:R-:W-:Y:S05]  /*0440*/  WARPSYNC.ALL ;  /* 0x0000000000007948 */ /* 0x000fea0003800000 */
[----:B------:R-:W-:Y:S01]  /*0450*/  NOP ;  /* 0x0000000000007918 */ /* 0x000fe20000000000 */
[----:B------:R-:W-:-:S13]  /*0460*/  ELECT P0, URZ, PT ;  /* 0x0000000000ff782f */ /* 0x000fda0003800000 */
[----:B------:R-:W-:Y:S05]  /*0470*/  @!P0 BRA `(.L_x_8) ;  /* 0x0000000000788947 */ /* 0x000fea0003800000 */
[----:B0-----:R-:W-:Y:S02]  /*0480*/  MOV R2, 0x60 ;  /* 0x0000006000027802 */ /* 0x001fe40000000f00 */
[----:B------:R-:W-:Y:S02]  /*0490*/  MOV R6, 0x58 ;  /* 0x0000005800067802 */ /* 0x000fe40000000f00 */
        /* <DEDUP_REMOVED lines=8> */
.L_x_9:
[----:B------:R-:W1:Y:S01]  /*0520*/  LDS R2, [R4] ;  /* 0x0000000004027984 */ /* 0x000e620000000800 */
[----:B------:R-:W-:Y:S01]  /*0530*/  IMAD.MOV.U32 R7, RZ, RZ, 0xffff ;  /* 0x0000ffffff077424 */ /* 0x000fe200078e00ff */
[----:B------:R-:W-:Y:S01]  /*0540*/  PRMT R5, R5, 0x654, R9 ;  /* 0x0000065405057816 */ /* 0x000fe20000000009 */
[----:B------:R-:W-:Y:S02]  /*0550*/  IMAD.MOV.U32 R11, RZ, RZ, 0x1 ;  /* 0x00000001ff0b7424 */ /* 0x000fe400078e00ff */
[C---:B01----:R-:W-:Y:S02]  /*0560*/  IMAD.SHL.U32 R3, R2.reuse, 0x20, RZ ;  /* 0x0000002002037824 */ /* 0x043fe400078e00ff */
[----:B------:R-:W-:Y:S01]  /*0570*/  VIADD R6, R2, 0x10 ;  /* 0x0000001002067836 */ /* 0x000fe20000000000 */
[----:B------:R-:W-:Y:S02]  /*0580*/  SHF.L.U32 R2, R7, R2, RZ ;  /* 0x0000000207027219 */ /* 0x000fe400000006ff */
[----:B------:R1:W-:Y:S02]  /*0590*/  STS [R4], R3 ;  /* 0x0000000304007388 */ /* 0x0003e40000000800 */
[----:B------:R-:W-:-:S02]  /*05a0*/  SHF.L.U32 R7, R11, R6, RZ ;  /* 0x000000060b077219 */ /* 0x000fc400000006ff */
[----:B------:R-:W-:Y:S02]  /*05b0*/  MOV R6, 0x50 ;  /* 0x0000005000067802 */ /* 0x000fe40000000f00 */
[----:B------:R-:W-:Y:S02]  /*05c0*/  LOP3.LUT R2, R7, R2, RZ, 0xfc, !PT ;  /* 0x0000000207027212 */ /* 0x000fe400078efcff */
[----:B------:R-:W-:-:S05]  /*05d0*/  LEA R13, R13, R6, 0x18 ;  /* 0x000000060d0d7211 */ /* 0x000fca00078ec0ff */
[----:B------:R1:W-:Y:S01]  /*05e0*/  ATOMS.OR RZ, [R13], R2 ;  /* 0x000000020dff738c */ /* 0x0003e20003000000 */
[----:B------:R1:W-:Y:S03]  /*05f0*/  SYNCS.ARRIVE.TRANS64.RED.A1T0 RZ, [R5+URZ], RZ ;  /* 0x000000ff05ff79a7 */ /* 0x0003e600081004ff */
[----:B------:R1:W-:Y:S01]  /*0600*/  ATOMS.XOR RZ, [R8], R11 ;  /* 0x0000000b08ff738c */ /* 0x0003e20003800000 */
[----:B------:R-:W-:Y:S05]  /*0610*/  BRA `(.L_x_8) ;  /* 0x0000000000107947 */ /* 0x000fea0003800000 */
.L_x_1:
[----:B------:R-:W-:Y:S01]  /*0620*/  IMAD.MOV.U32 R3, RZ, RZ, -0x1 ;  /* 0xffffffffff037424 */ /* 0x000fe200078e00ff */
[----:B------:R-:W-:-:S04]  /*0630*/  MOV R2, 0x660 ;  /* 0x0000066000027802 */ /* 0x000fc80000000f00 */
[----:B------:R0:W-:Y:S03]  /*0640*/  STS [R4], R3 ;  /* 0x0000000304007388 */ /* 0x0001e60000000800 */
[----:B0-----:R-:W-:Y:S05]  /*0650*/  CALL.REL.NOINC `($__internal_1_$__cuda_sm10x_tcgen05_guardrail_trap_phase_invalid_during_alloc) ;  /* 0x000004f000307944 */ /* 0x001fea0003c00000 */
.L_x_8:
[----:B------:R-:W-:Y:S05]  /*0660*/  WARPSYNC.ALL ;  /* 0x0000000000007948 */ /* 0x000fea0003800000 */
[----:B------:R-:W-:Y:S01]  /*0670*/  NOP ;  /* 0x0000000000007918 */ /* 0x000fe20000000000 */
.L_x_0:
[----:B01----:R-:W0:Y:S08]  /*0680*/  LDC.64 R12, c[0x0][0x398] ;  /* 0x0000e600ff0c7b82 */ /* 0x003e300000000a00 */
[----:B------:R-:W1:Y:S02]  /*0690*/  S2UR UR5, SR_CgaSize ;  /* 0x00000000000579c3 */ /* 0x000e640000008a00 */
[----:B-1----:R-:W-:-:S12]  /*06a0*/  UIMAD UR5, UR5, -0xa0, URZ ;  /* 0xffffff60050578a4 */ /* 0x002fd8000f8e02ff */
[----:B------:R-:W1:Y:S01]  /*06b0*/  LDCU UR5, c[0x0][UR5+0x2b0] ;  /* 0x00005600050577ac */ /* 0x000e620008000800 */
[----:B------:R-:W2:Y:S01]  /*06c0*/  S2R R20, SR_CgaCtaId ;  /* 0x0000000000147919 */ /* 0x000ea20000008800 */
[----:B------:R-:W-:Y:S01]  /*06d0*/  LOP3.LUT R19, R0, 0x7f, RZ, 0xc0, !PT ;  /* 0x0000007f00137812 */ /* 0x000fe200078ec0ff */
[----:B------:R-:W3:Y:S01]  /*06e0*/  LDCU.64 UR14, c[0x0][0x358] ;  /* 0x00006b00ff0e77ac */ /* 0x000ee20008000a00 */
[----:B------:R-:W4:Y:S01]  /*06f0*/  S2UR UR4, SR_CTAID.X ;  /* 0x00000000000479c3 */ /* 0x000f220000002500 */
[----:B------:R-:W1:Y:S07]  /*0700*/  LDCU.128 UR20, c[0x0][0x380] ;  /* 0x00007000ff1477ac */ /* 0x000e6e0008000c00 */
[----:B------:R-:W5:Y:S01]  /*0710*/  LDC R21, c[0x0][0x3a0] ;  /* 0x0000e800ff157b82 */ /* 0x000f620000000800 */
[----:B0-----:R-:W-:-:S05]  /*0720*/  VIADD R2, R13, 0xff ;  /* 0x000000ff0d027836 */ /* 0x001fca0000000000 */
[----:B------:R-:W-:Y:S02]  /*0730*/  SHF.R.S32.HI R3, RZ, 0x1f, R2 ;  /* 0x0000001fff037819 */ /* 0x000fe40000011402 */
[----:B----4-:R-:W-:Y:S01]  /*0740*/  I2FP.F32.U32 R6, UR4 ;  /* 0x0000000400067c45 */ /* 0x010fe20008201000 */
[----:B------:R-:W0:Y:S01]  /*0750*/  S2UR UR4, SR_CgaCtaId ;  /* 0x00000000000479c3 */ /* 0x000e220000008800 */
[----:B------:R-:W-:-:S03]  /*0760*/  LEA.HI R3, R3, R2, RZ, 0x8 ;  /* 0x0000000203037211 */ /* 0x000fc600078f40ff */
[----:B-1----:R-:W-:Y:S01]  /*0770*/  FMUL R6, R6, UR5 ;  /* 0x0000000506067c20 */ /* 0x002fe20008400000 */
[----:B------:R-:W-:Y:S01]  /*0780*/  SHF.R.S32.HI R3, RZ, 0x8, R3 ;  /* 0x00000008ff037819 */ /* 0x000fe20000011403 */
[----:B------:R-:W1:Y:S02]  /*0790*/  LDCU UR5, c[0x0][0x3a4] ;  /* 0x00007480ff0577ac */ /* 0x000e640008000800 */
[----:B------:R-:W4:Y:S02]  /*07a0*/  F2I.U32.TRUNC.NTZ R7, R6 ;  /* 0x0000000600077305 */ /* 0x000f24000020f000 */
[----:B------:R-:W-:-:S05]  /*07b0*/  IMAD.SHL.U32 R4, R3, 0x8, RZ ;  /* 0x0000000803047824 */ /* 0x000fca00078e00ff */
[----:B------:R-:W-:-:S04]  /*07c0*/  IABS R9, R4 ;  /* 0x0000000400097213 */ /* 0x000fc80000000000 */
[----:B------:R-:W0:Y:S01]  /*07d0*/  I2F.RP R5, R9 ;  /* 0x0000000900057306 */ /* 0x000e220000209400 */
[----:B----4-:R-:W-:-:S07]  /*07e0*/  IABS R10, R7 ;  /* 0x00000007000a7213 */ /* 0x010fce0000000000 */
[----:B0-----:R-:W0:Y:S02]  /*07f0*/  MUFU.RCP R5, R5 ;  /* 0x0000000500057308 */ /* 0x001e240000001000 */
[----:B0-----:R-:W-:Y:S01]  /*0800*/  VIADD R2, R5, 0xffffffe ;  /* 0x0ffffffe05027836 */ /* 0x001fe20000000000 */
[----:B------:R-:W-:-:S05]  /*0810*/  IABS R5, R4 ;  /* 0x0000000400057213 */ /* 0x000fca0000000000 */
[----:B------:R0:W4:Y:S02]  /*0820*/  F2I.FTZ.U32.TRUNC.NTZ R3, R2 ;  /* 0x0000000200037305 */ /* 0x000124000021f000 */
[----:B0-----:R-:W-:Y:S02]  /*0830*/  IMAD.MOV.U32 R2, RZ, RZ, RZ ;  /* 0x000000ffff027224 */ /* 0x001fe400078e00ff */
[----:B----4-:R-:W-:-:S04]  /*0840*/  IMAD.MOV R8, RZ, RZ, -R3 ;  /* 0x000000ffff087224 */ /* 0x010fc800078e0a03 */
[----:B------:R-:W-:Y:S02]  /*0850*/  IMAD R11, R8, R9, RZ ;  /* 0x00000009080b7224 */ /* 0x000fe400078e02ff */
[----:B------:R-:W-:Y:S02]  /*0860*/  IMAD.MOV.U32 R8, RZ, RZ, R10 ;  /* 0x000000ffff087224 */ /* 0x000fe400078e000a */
[----:B------:R-:W-:-:S04]  /*0870*/  IMAD.HI.U32 R3, R3, R11, R2 ;  /* 0x0000000b03037227 */ /* 0x000fc800078e0002 */
[----:B------:R-:W-:Y:S02]  /*0880*/  IMAD.MOV R2, RZ, RZ, -R5 ;  /* 0x000000ffff027224 */ /* 0x000fe400078e0a05 */
[----:B------:R-:W-:-:S04]  /*0890*/  IMAD.HI.U32 R3, R3, R8, RZ ;  /* 0x0000000803037227 */ /* 0x000fc800078e00ff */
[----:B------:R-:W-:Y:S01]  /*08a0*/  IMAD R2, R3, R2, R8 ;  /* 0x0000000203027224 */ /* 0x000fe200078e0208 */
[----:B------:R-:W-:Y:S04]  /*08b0*/  BAR.SYNC.DEFER_BLOCKING 0x0 ;  /* 0x0000000000007b1d */ /* 0x000fe80000010000 */
[----:B------:R-:W-:-:S13]  /*08c0*/  ISETP.GT.U32.AND P1, PT, R9, R2, PT ;  /* 0x000000020900720c */ /* 0x000fda0003f24070 */
[----:B------:R-:W-:Y:S02]  /*08d0*/  @!P1 IMAD.IADD R2, R2, 0x1, -R9 ;  /* 0x0000000102029824 */ /* 0x000fe400078e0a09 */
[----:B------:R-:W-:Y:S01]  /*08e0*/  @!P1 VIADD R3, R3, 0x1 ;  /* 0x0000000103039836 */ /* 0x000fe20000000000 */
[----:B------:R-:W-:Y:S02]  /*08f0*/  ISETP.NE.AND P1, PT, R4, RZ, PT ;  /* 0x000000ff0400720c */ /* 0x000fe40003f25270 */
[----:B------:R-:W-:Y:S02]  /*0900*/  ISETP.GE.U32.AND P0, PT, R2, R9, PT ;  /* 0x000000090200720c */ /* 0x000fe40003f06070 */
[----:B------:R-:W-:-:S04]  /*0910*/  LOP3.LUT R2, R7, R4, RZ, 0x3c, !PT ;  /* 0x0000000407027212 */ /* 0x000fc800078e3cff */
[----:B------:R-:W-:Y:S01]  /*0920*/  ISETP.GE.AND P2, PT, R2, RZ, PT ;  /* 0x000000ff0200720c */ /* 0x000fe20003f46270 */
[----:B------:R-:W-:-:S06]  /*0930*/  VIADD R2, R12, 0x1ff ;  /* 0x000001ff0c027836 */ /* 0x000fcc0000000000 */
[----:B------:R-:W-:-:S04]  /*0940*/  @P0 VIADD R3, R3, 0x1 ;  /* 0x0000000103030836 */ /* 0x000fc80000000000 */
[----:B------:R-:W-:Y:S01]  /*0950*/  IMAD.MOV.U32 R5, RZ, RZ, R3 ;  /* 0x000000ffff057224 */ /* 0x000fe200078e0003 */
[----:B------:R-:W-:-:S03]  /*0960*/  SHF.R.S32.HI R3, RZ, 0x1f, R2 ;  /* 0x0000001fff037819 */ /* 0x000fc60000011402 */
[----:B------:R-:W-:Y:S01]  /*0970*/  @!P2 IMAD.MOV R5, RZ, RZ, -R5 ;  /* 0x000000ffff05a224 */ /* 0x000fe200078e0a05 */
[----:B------:R-:W-:Y:S02]  /*0980*/  @!P1 LOP3.LUT R5, RZ, R4, RZ, 0x33, !PT ;  /* 0x00000004ff059212 */ /* 0x000fe400078e33ff */
[----:B------:R-:W-:-:S03]  /*0990*/  LEA.HI R3, R3, R2, RZ, 0x9 ;  /* 0x0000000203037211 */ /* 0x000fc600078f48ff */
[----:B------:R-:W-:Y:S02]  /*09a0*/  IMAD.SHL.U32 R8, R5, 0x8, RZ ;  /* 0x0000000805087824 */ /* 0x000fe400078e00ff */
[----:B------:R-:W-:-:S03]  /*09b0*/  IMAD.MOV R5, RZ, RZ, -R5 ;  /* 0x000000ffff057224 */ /* 0x000fc600078e0a05 */
[----:B------:R-:W-:Y:S01]  /*09c0*/  LEA.HI.SX32 R3, R3, -R8, 0x17 ;  /* 0x8000000803037211 */ /* 0x000fe200078fbaff */
[----:B------:R-:W-:-:S03]  /*09d0*/  IMAD R10, R4, R5, R7 ;  /* 0x00000005040a7224 */ /* 0x000fc600078e0207 */
[----:B------:R-:W-:Y:S02]  /*09e0*/  VIMNMX R11, PT, PT, R3, 0x8, PT ;  /* 0x00000008030b7848 */ /* 0x000fe40003fe0100 */
[----:B------:R-:W-:Y:S02]  /*09f0*/  IABS R7, R10 ;  /* 0x0000000a00077213 */ /* 0x000fe40000000000 */
[----:B------:R-:W-:-:S04]  /*0a00*/  IABS R9, R11 ;  /* 0x0000000b00097213 */ /* 0x000fc80000000000 */
[----:B------:R-:W0:Y:S08]  /*0a10*/  I2F.RP R6, R9 ;  /* 0x0000000900067306 */ /* 0x000e300000209400 */
[----:B0-----:R-:W0:Y:S02]  /*0a20*/  MUFU.RCP R6, R6 ;  /* 0x0000000600067308 */ /* 0x001e240000001000 */
[----:B0-----:R-:W-:-:S06]  /*0a30*/  VIADD R2, R6, 0xffffffe ;  /* 0x0ffffffe06027836 */ /* 0x001fcc0000000000 */
[----:B------:R0:W4:Y:S02]  /*0a40*/  F2I.FTZ.U32.TRUNC.NTZ R3, R2 ;  /* 0x0000000200037305 */ /* 0x000124000021f000 */
[----:B0-----:R-:W-:Y:S02]  /*0a50*/  IMAD.MOV.U32 R2, RZ, RZ, RZ ;  /* 0x000000ffff027224 */ /* 0x001fe400078e00ff */
[----:B----4-:R-:W-:-:S04]  /*0a60*/  IMAD.MOV R14, RZ, RZ, -R3 ;  /* 0x000000ffff0e7224 */ /* 0x010fc800078e0a03 */
[----:B------:R-:W-:Y:S01]  /*0a70*/  IMAD.MOV.U32 R4, RZ, RZ, R14 ;  /* 0x000000ffff047224 */ /* 0x000fe200078e000e */
[----:B------:R-:W-:-:S03]  /*0a80*/  IABS R14, R11 ;  /* 0x0000000b000e7213 */ /* 0x000fc60000000000 */
[----:B------:R-:W-:Y:S02]  /*0a90*/  IMAD R5, R4, R9, RZ ;  /* 0x0000000904057224 */ /* 0x000fe400078e02ff */
[----:B------:R-:W-:Y:S01]  /*0aa0*/  IMAD.MOV.U32 R4, RZ, RZ, R7 ;  /* 0x000000ffff047224 */ /* 0x000fe200078e0007 */
[----:B------:R-:W-:Y:S01]  /*0ab0*/  IABS R7, R12 ;  /* 0x0000000c00077213 */ /* 0x000fe20000000000 */
[----:B------:R-:W-:-:S04]  /*0ac0*/  IMAD.HI.U32 R3, R3, R5, R2 ;  /* 0x0000000503037227 */ /* 0x000fc800078e0002 */
[----:B------:R-:W-:Y:S02]  /*0ad0*/  IMAD.MOV R2, RZ, RZ, -R14 ;  /* 0x000000ffff027224 */ /* 0x000fe400078e0a0e */
[----:B------:R-:W-:-:S04]  /*0ae0*/  IMAD.HI.U32 R3, R3, R4, RZ ;  /* 0x0000000403037227 */ /* 0x000fc800078e00ff */
[----:B------:R-:W-:Y:S02]  /*0af0*/  IMAD R2, R3, R2, R4 ;  /* 0x0000000203027224 */ /* 0x000fe400078e0204 */
[----:B------:R-:W0:Y:S03]  /*0b00*/  I2F.RP R4, R7 ;  /* 0x0000000700047306 */ /* 0x000e260000209400 */
[----:B------:R-:W-:-:S05]  /*0b10*/  ISETP.GT.U32.AND P1, PT, R9, R2, PT ;  /* 0x000000020900720c */ /* 0x000fca0003f24070 */
[----:B0-----:R-:W0:Y:S08]  /*0b20*/  MUFU.RCP R4, R4 ;  /* 0x0000000400047308 */ /* 0x001e300000001000 */
[----:B------:R-:W-:Y:S02]  /*0b30*/  @!P1 IMAD.IADD R2, R2, 0x1, -R9 ;  /* 0x0000000102029824 */ /* 0x000fe400078e0a09 */
[----:B------:R-:W-:Y:S01]  /*0b40*/  @!P1 VIADD R3, R3, 0x1 ;  /* 0x0000000103039836 */ /* 0x000fe20000000000 */
[----:B------:R-:W-:-:S02]  /*0b50*/  ISETP.NE.AND P1, PT, R11, RZ, PT ;  /* 0x000000ff0b00720c */ /* 0x000fc40003f25270 */
[----:B------:R-:W-:Y:S02]  /*0b60*/  ISETP.GE.U32.AND P0, PT, R2, R9, PT ;  /* 0x000000090200720c */ /* 0x000fe40003f06070 */
[----:B------:R-:W-:Y:S02]  /*0b70*/  LOP3.LUT R2, R10, R11, RZ, 0x3c, !PT ;  /* 0x0000000b0a027212 */ /* 0x000fe400078e3cff */
[----:B------:R-:W-:Y:S02]  /*0b80*/  IABS R9, R13 ;  /* 0x0000000d00097213 */ /* 0x000fe40000000000 */
[----:B------:R-:W-:Y:S02]  /*0b90*/  ISETP.GE.AND P2, PT, R2, RZ, PT ;  /* 0x000000ff0200720c */ /* 0x000fe40003f46270 */
[----:B------:R-:W-:Y:S01]  /*0ba0*/  MOV R2, 0x400 ;  /* 0x0000040000027802 */ /* 0x000fe20000000f00 */
[----:B------:R-:W4:Y:S01]  /*0bb0*/  I2F.RP R5, R9 ;  /* 0x0000000900057306 */ /* 0x000f220000209400 */
[----:B0-----:R-:W-:-:S02]  /*0bc0*/  VIADD R4, R4, 0xffffffe ;  /* 0x0ffffffe04047836 */ /* 0x001fc40000000000 */
[----:B------:R-:W-:Y:S01]  /*0bd0*/  R2UR UR6, R2 ;  /* 0x00000000020672ca */ /* 0x000fe200000e0000 */
[----:B------:R-:W-:-:S04]  /*0be0*/  @P0 VIADD R3, R3, 0x1 ;  /* 0x0000000103030836 */ /* 0x000fc80000000000 */
[----:B------:R-:W-:Y:S02]  /*0bf0*/  IMAD.MOV.U32 R69, RZ, RZ, R3 ;  /* 0x000000ffff457224 */ /* 0x000fe400078e0003 */
[----:B------:R-:W0:Y:S02]  /*0c00*/  F2I.FTZ.U32.TRUNC.NTZ R3, R4 ;  /* 0x0000000400037305 */ /* 0x000e24000021f000 */
[----:B------:R-:W-:Y:S01]  /*0c10*/  @!P2 IMAD.MOV R69, RZ, RZ, -R69 ;  /* 0x000000ffff45a224 */ /* 0x000fe200078e0a45 */
[----:B------:R-:W-:-:S03]  /*0c20*/  @!P1 LOP3.LUT R69, RZ, R11, RZ, 0x33, !PT ;  /* 0x0000000bff459212 */ /* 0x000fc600078e33ff */
[----:B------:R-:W-:Y:S02]  /*0c30*/  ULEA UR6, UR4, UR6, 0x18 ;  /* 0x0000000604067291 */ /* 0x000fe4000f8ec0ff */
[----:B------:R-:W-:Y:S01]  /*0c40*/  IMAD.MOV R2, RZ, RZ, -R69 ;  /* 0x000000ffff027224 */ /* 0x000fe200078e0a45 */
[----:B----4-:R-:W4:Y:S01]  /*0c50*/  MUFU.RCP R5, R5 ;  /* 0x0000000500057308 */ /* 0x010f220000001000 */
[----:B------:R-:W-:Y:S01]  /*0c60*/  IMAD.SHL.U32 R69, R69, 0x100, RZ ;  /* 0x0000010045457824 */ /* 0x000fe200078e00ff */
[----:B------:R-:W-:Y:S01]  /*0c70*/  UIADD3 UR8, UPT, UPT, UR6, 0x18000, URZ ;  /* 0x0001800006087890 */ /* 0x000fe2000fffe0ff */
[----:B------:R-:W-:Y:S01]  /*0c80*/  IMAD R2, R11, R2, R10 ;  /* 0x000000020b027224 */ /* 0x000fe200078e020a */
[----:B--2---:R-:W-:Y:S02]  /*0c90*/  LOP3.LUT R11, R20, 0x1, RZ, 0xc0, !PT ;  /* 0x00000001140b7812 */ /* 0x004fe400078ec0ff */
[----:B------:R-:W2:Y:S01]  /*0ca0*/  LDS R10, [UR6] ;  /* 0x00000006ff0a7984 */ /* 0x000ea20008000800 */
[----:B------:R-:W-:-:S02]  /*0cb0*/  IMAD.IADD R2, R8, 0x1, R2 ;  /* 0x0000000108027824 */ /* 0x000fc400078e0202 */
[----:B0-----:R-:W-:Y:S02]  /*0cc0*/  IMAD.MOV R4, RZ, RZ, -R3 ;  /* 0x000000ffff047224 */ /* 0x001fe400078e0a03 */
[----:B------:R-:W-:Y:S02]  /*0cd0*/  IMAD R2, R2, 0x2, R11 ;  /* 0x0000000202027824 */ /* 0x000fe400078e020b */
[----:B------:R-:W-:Y:S02]  /*0ce0*/  IMAD R11, R11, 0x80, R69 ;  /* 0x000000800b0b7824 */ /* 0x000fe400078e0245 */
[----:B------:R-:W-:Y:S02]  /*0cf0*/  IMAD.U32 R72, R2, 0x100, R19 ;  /* 0x0000010002487824 */ /* 0x000fe400078e0013 */
[----:B----4-:R-:W-:Y:S01]  /*0d00*/  VIADD R6, R5, 0xffffffe ;  /* 0x0ffffffe05067836 */ /* 0x010fe20000000000 */
[----:B------:R-:W-:Y:S01]  /*0d10*/  IABS R18, R11 ;  /* 0x0000000b00127213 */ /* 0x000fe20000000000 */
[----:B------:R-:W-:Y:S01]  /*0d20*/  IMAD R5, R4, R7, RZ ;  /* 0x0000000704057224 */ /* 0x000fe200078e02ff */
[----:B------:R-:W-:Y:S01]  /*0d30*/  IABS R4, R72 ;  /* 0x0000004800047213 */ /* 0x000fe20000000000 */
[----:B------:R-:W-:Y:S01]  /*0d40*/  IMAD.MOV.U32 R2, RZ, RZ, RZ ;  /* 0x000000ffff027224 */ /* 0x000fe200078e00ff */
[----:B------:R-:W-:Y:S01]  /*0d50*/  BAR.SYNC.DEFER_BLOCKING 0x0 ;  /* 0x0000000000007b1d */ /* 0x000fe20000010000 */
[C---:B------:R-:W-:Y:S01]  /*0d60*/  VIADD R74, R72.reuse, 0x80 ;  /* 0x00000080484a7836 */ /* 0x040fe20000000000 */
[----:B------:R-:W-:Y:S01]  /*0d70*/  ISETP.GE.AND P2, PT, R72, RZ, PT ;  /* 0x000000ff4800720c */ /* 0x000fe20003f46270 */
[----:B------:R-:W-:-:S03]  /*0d80*/  IMAD.HI.U32 R2, R3, R5, R2 ;  /* 0x0000000503027227 */ /* 0x000fc600078e0002 */
[----:B------:R-:W0:Y:S01]  /*0d90*/  F2I.FTZ.U32.TRUNC.NTZ R3, R6 ;  /* 0x0000000600037305 */ /* 0x000e22000021f000 */
[----:B------:R-:W-:Y:S01]  /*0da0*/  IABS R8, R74 ;  /* 0x0000004a00087213 */ /* 0x000fe20000000000 */
[----:B------:R-:W-:Y:S01]  /*0db0*/  IMAD.MOV.U32 R5, RZ, RZ, R4 ;  /* 0x000000ffff057224 */ /* 0x000fe200078e0004 */
[----:B------:R-:W-:-:S03]  /*0dc0*/  ISETP.GE.AND P5, PT, R74, RZ, PT ;  /* 0x000000ff4a00720c */ /* 0x000fc60003fa6270 */
[----:B------:R-:W-:-:S04]  /*0dd0*/  IMAD.HI.U32 R4, R2, R5, RZ ;  /* 0x0000000502047227 */ /* 0x000fc800078e00ff */
[----:B------:R-:W-:-:S04]  /*0de0*/  IMAD.HI.U32 R2, R2, R8, RZ ;  /* 0x0000000802027227 */ /* 0x000fc800078e00ff */
[----:B------:R-:W-:Y:S02]  /*0df0*/  IMAD.MOV R4, RZ, RZ, -R4 ;  /* 0x000000ffff047224 */ /* 0x000fe400078e0a04 */
[----:B------:R-:W-:Y:S02]  /*0e00*/  IMAD.MOV R2, RZ, RZ, -R2 ;  /* 0x000000ffff027224 */ /* 0x000fe400078e0a02 */
[C---:B------:R-:W-:Y:S01]  /*0e10*/  IMAD R4, R7.reuse, R4, R5 ;  /* 0x0000000407047224 */ /* 0x040fe200078e0205 */
[----:B--2---:R-:W-:Y:S01]  /*0e20*/  R2UR UR16, R10 ;  /* 0x000000000a1072ca */ /* 0x004fe200000e0000 */
[----:B0-----:R-:W-:Y:S02]  /*0e30*/  IMAD.MOV R14, RZ, RZ, -R3 ;  /* 0x000000ffff0e7224 */ /* 0x001fe400078e0a03 */
[C---:B------:R-:W-:Y:S01]  /*0e40*/  IMAD R5, R7.reuse, R2, R8 ;  /* 0x0000000207057224 */ /* 0x040fe200078e0208 */
[----:B------:R-:W-:Y:S01]  /*0e50*/  SHF.R.U32.HI R2, RZ, 0x5, R0 ;  /* 0x00000005ff027819 */ /* 0x000fe20000011600 */
[----:B------:R-:W-:Y:S01]  /*0e60*/  IMAD.MOV.U32 R0, RZ, RZ, R14 ;  /* 0x000000ffff007224 */ /* 0x000fe200078e000e */
[----:B------:R-:W-:Y:S01]  /*0e70*/  ISETP.GT.U32.AND P0, PT, R7, R4, PT ;  /* 0x000000040700720c */ /* 0x000fe20003f04070 */
[----:B------:R-:W-:Y:S01]  /*0e80*/  VIADD R6, R11, 0x1 ;  /* 0x000000010b067836 */ /* 0x000fe20000000000 */
[----:B------:R-:W-:Y:S01]  /*0e90*/  ISETP.GT.U32.AND P1, PT, R7, R5, PT ;  /* 0x000000050700720c */ /* 0x000fe20003f24070 */
[----:B------:R-:W-:Y:S01]  /*0ea0*/  IMAD R15, R0, R9, RZ ;  /* 0x00000009000f7224 */ /* 0x000fe200078e02ff */
[----:B------:R-:W-:Y:S01]  /*0eb0*/  R2UR UR9, R2 ;  /* 0x00000000020972ca */ /* 0x000fe200000e0000 */
[----:B------:R-:W-:Y:S01]  /*0ec0*/  IMAD.MOV.U32 R2, RZ, RZ, RZ ;  /* 0x000000ffff027224 */ /* 0x000fe200078e00ff */
[----:B------:R-:W-:-:S02]  /*0ed0*/  IABS R17, R6 ;  /* 0x0000000600117213 */ /* 0x000fc40000000000 */
[----:B------:R-:W-:Y:S01]  /*0ee0*/  ISETP.GE.AND P3, PT, R6, RZ, PT ;  /* 0x000000ff0600720c */ /* 0x000fe20003f66270 */
[----:B------:R-:W-:-:S04]  /*0ef0*/  IMAD.HI.U32 R10, R3, R15, R2 ;  /* 0x0000000f030a7227 */ /* 0x000fc800078e0002 */
[----:B------:R-:W-:Y:S02]  /*0f00*/  VIADD R3, R11, 0x2 ;  /* 0x000000020b037836 */ /* 0x000fe40000000000 */
[----:B------:R-:W-:Y:S02]  /*0f10*/  IMAD.HI.U32 R0, R10, R18, RZ ;  /* 0x000000120a007227 */ /* 0x000fe400078e00ff */
[----:B------:R-:W-:Y:S01]  /*0f20*/  USHF.L.U32 UR4, UR9, 0x15, URZ ;  /* 0x0000001509047899 */ /* 0x000fe200080006ff */
[----:B------:R-:W-:Y:S01]  /*0f30*/  IABS R16, R3 ;  /* 0x0000000300107213 */ /* 0x000fe20000000000 */
[--C-:B------:R-:W-:Y:S01]  /*0f40*/  @!P0 IMAD.IADD R4, R4, 0x1, -R7.reuse ;  /* 0x0000000104048824 */ /* 0x100fe200078e0a07 */
[----:B------:R-:W-:Y:S01]  /*0f50*/  ISETP.GE.AND P0, PT, R3, RZ, PT ;  /* 0x000000ff0300720c */ /* 0x000fe20003f06270 */
[----:B------:R-:W-:Y:S01]  /*0f60*/  @!P1 IMAD.IADD R5, R5, 0x1, -R7 ;  /* 0x0000000105059824 */ /* 0x000fe200078e0a07 */
[----:B------:R-:W-:Y:S01]  /*0f70*/  LOP3.LUT R3, RZ, R12, RZ, 0x33, !PT ;  /* 0x0000000cff037212 */ /* 0x000fe200078e33ff */
[----:B------:R-:W-:Y:S01]  /*0f80*/  IMAD.MOV R0, RZ, RZ, -R0 ;  /* 0x000000ffff007224 */ /* 0x000fe200078e0a00 */
[C---:B------:R-:W-:Y:S01]  /*0f90*/  ISETP.GT.U32.AND P1, PT, R7.reuse, R4, PT ;  /* 0x000000040700720c */ /* 0x040fe20003f24070 */
[----:B------:R-:W-:Y:S01]  /*0fa0*/  IMAD.HI.U32 R2, R10, R17, RZ ;  /* 0x000000110a027227 */ /* 0x000fe200078e00ff */
[----:B------:R-:W-:Y:S01]  /*0fb0*/  ISETP.GT.U32.AND P4, PT, R7, R5, PT ;  /* 0x000000050700720c */ /* 0x000fe20003f84070 */
[----:B------:R-:W-:-:S02]  /*0fc0*/  ULOP3.LUT UR4, UR4, 0x600000, URZ, 0xc0, !UPT ;  /* 0x0060000004047892 */ /* 0x000fc4000f8ec0ff */
[----:B------:R-:W-:Y:S02]  /*0fd0*/  IMAD R18, R9, R0, R18 ;  /* 0x0000000009127224 */ /* 0x000fe400078e0212 */
[----:B------:R-:W-:Y:S01]  /*0fe0*/  IMAD.HI.U32 R0, R10, R16, RZ ;  /* 0x000000100a007227 */ /* 0x000fe200078e00ff */
[----:B------:R-:W-:-:S03]  /*0ff0*/  UIADD3 UR7, UPT, UPT, UR16, UR4, URZ ;  /* 0x0000000410077290 */ /* 0x000fc6000fffe0ff */
[----:B------:R-:W-:Y:S01]  /*1000*/  IMAD.MOV R0, RZ, RZ, -R0 ;  /* 0x000000ffff007224 */ /* 0x000fe200078e0a00 */
[----:B------:R-:W-:Y:S01]  /*1010*/  UMOV UR4, 0x1 ;  /* 0x0000000100047882 */ /* 0x000fe20000000000 */
[--C-:B------:R-:W-:Y:S01]  /*1020*/  @!P1 IMAD.IADD R4, R4, 0x1, -R7.reuse ;  /* 0x0000000104049824 */ /* 0x100fe200078e0a07 */
[----:B------:R-:W-:Y:S01]  /*1030*/  ISETP.NE.AND P1, PT, R12, RZ, PT ;  /* 0x000000ff0c00720c */ /* 0x000fe20003f25270 */
[----:B------:R-:W-:Y:S02]  /*1040*/  IMAD R16, R9, R0, R16 ;  /* 0x0000000009107224 */ /* 0x000fe400078e0210 */
[----:B-----5:R-:W-:Y:S02]  /*1050*/  VIADD R0, R21, 0xffffffa0 ;  /* 0xffffffa015007836 */ /* 0x020fe40000000000 */
[----:B------:R-:W-:Y:S02]  /*1060*/  @!P4 IMAD.IADD R5, R5, 0x1, -R7 ;  /* 0x000000010505c824 */ /* 0x000fe400078e0a07 */
[----:B------:R-:W0:Y:S01]  /*1070*/  LDC.64 R6, c[0x0][0x3a8] ;  /* 0x0000ea00ff067b82 */ /* 0x000e220000000a00 */
[----:B------:R-:W-:Y:S01]  /*1080*/  ISETP.GE.U32.AND P4, PT, R0, 0x7fffff21, PT ;  /* 0x7fffff210000780c */ /* 0x000fe20003f86070 */
[----:B------:R-:W-:Y:S01]  /*1090*/  IMAD.MOV R2, RZ, RZ, -R2 ;  /* 0x000000ffff027224 */ /* 0x000fe200078e0a02 */
[----:B------:R-:W-:Y:S01]  /*10a0*/  PRMT R0, RZ, 0x7610, R0 ;  /* 0x00007610ff007816 */ /* 0x000fe20000000000 */
[----:B------:R-:W-:-:S02]  /*10b0*/  @!P2 IMAD.MOV R4, RZ, RZ, -R4 ;  /* 0x000000ffff04a224 */ /* 0x000fc400078e0a04 */
[----:B------:R-:W-:Y:S02]  /*10c0*/  @!P5 IMAD.MOV R5, RZ, RZ, -R5 ;  /* 0x000000ffff05d224 */ /* 0x000fe400078e0a05 */
[----:B------:R2:W-:Y:S01]  /*10d0*/  STL.S16 [R1+0x6d8], R0 ;  /* 0x0006d80001007387 */ /* 0x0005e20000100600 */
[----:B------:R-:W-:Y:S01]  /*10e0*/  IMAD R17, R9, R2, R17 ;  /* 0x0000000209117224 */ /* 0x000fe200078e0211 */
[C---:B------:R-:W-:Y:S02]  /*10f0*/  SEL R2, R3.reuse, R4, !P1 ;  /* 0x0000000403027207 */ /* 0x040fe40004800000 */
[----:B------:R-:W-:Y:S01]  /*1100*/  SEL R4, R3, R5, !P1 ;  /* 0x0000000503047207 */ /* 0x000fe20004800000 */
[----:B------:R-:W-:Y:S01]  /*1110*/  VIADD R5, R21, 0xffffff9e ;  /* 0xffffff9e15057836 */ /* 0x000fe20000000000 */
[----:B------:R-:W-:Y:S01]  /*1120*/  ISETP.NE.U32.AND P1, PT, R19, RZ, PT ;  /* 0x000000ff1300720c */ /* 0x000fe20003f25070 */
[----:B------:R-:W-:-:S03]  /*1130*/  VIADD R3, R21, 0xffffff9f ;  /* 0xffffff9f15037836 */ /* 0x000fc60000000000 */
[----:B------:R-:W-:Y:S02]  /*1140*/  ISETP.GE.U32.AND P2, PT, R5, 0x7fffff1f, PT ;  /* 0x7fffff1f0500780c */ /* 0x000fe40003f46070 */
[----:B------:R-:W-:Y:S01]  /*1150*/  ISETP.GE.U32.AND P5, PT, R3, 0x7fffff20, PT ;  /* 0x7fffff200300780c */ /* 0x000fe20003fa6070 */
[C---:B0-----:R-:W-:Y:S02]  /*1160*/  IMAD R8, R6.reuse, 0x61, RZ ;  /* 0x0000006106087824 */ /* 0x041fe400078e02ff */
[----:B------:R-:W-:-:S03]  /*1170*/  IMAD R5, R6, 0x60, RZ ;  /* 0x0000006006057824 */ /* 0x000fc600078e02ff */
[----:B------:R-:W-:Y:S01]  /*1180*/  SHF.R.S32.HI R19, RZ, 0x1f, R8 ;  /* 0x0000001fff137819 */ /* 0x000fe20000011408 */
[----:B-123--:R-:W-:Y:S06]  /*1190*/  BRA.U UP0, `(.L_x_11) ;  /* 0x0000000100187547 */ /* 0x00efec000b800000 */
[----:B------:R-:W-:Y:S01]  /*11a0*/  ELECT P6, URZ, PT ;  /* 0x0000000000ff782f */ /* 0x000fe200038c0000 */
[----:B------:R-:W-:Y:S01]  /*11b0*/  IMAD.MOV.U32 R0, RZ, RZ, 0x1 ;  /* 0x00000001ff007424 */ /* 0x000fe200078e00ff */
[----:B------:R-:W-:Y:S11]  /*11c0*/  UVIRTCOUNT.DEALLOC.SMPOOL 0x80 ;  /* 0x000000800000784c */ /* 0x000ff60000000000 */
[----:B------:R-:W-:-:S04]  /*11d0*/  @P6 MOV R3, 0x40 ;  /* 0x0000004000036802 */ /* 0x000fc80000000f00 */
[----:B------:R-:W-:-:S05]  /*11e0*/  @P6 LEA R3, R20, R3, 0x18 ;  /* 0x0000000314036211 */ /* 0x000fca00078ec0ff */
[----:B------:R0:W-:Y:S02]  /*11f0*/  @P6 STS.U8 [R3], R0 ;  /* 0x0000000003006388 */ /* 0x0001e40000000000 */
.L_x_11:
[----:B------:R-:W-:Y:S01]  /*1200*/  STL [R1+0x154c], R12 ;  /* 0x00154c0c01007387 */ /* 0x000fe20000100800 */
[----:B------:R-:W-:Y:S01]  /*1210*/  IMAD R2, R2, UR5, RZ ;  /* 0x0000000502027c24 */ /* 0x000fe2000f8e02ff */
[----:B------:R-:W-:Y:S01]  /*1220*/  VOTEU.ALL UP1, P1 ;  /* 0x0000000000ff7886 */ /* 0x000fe20000820000 */
[----:B------:R-:W-:Y:S01]  /*1230*/  IMAD R4, R4, UR5, RZ ;  /* 0x0000000504047c24 */ /* 0x000fe2000f8e02ff */
[----:B------:R-:W-:Y:S01]  /*1240*/  STL [R1+0x1554], R12 ;  /* 0x0015540c01007387 */ /* 0x000fe20000100800 */
[----:B------:R-:W-:Y:S01]  /*1250*/  VOTEU.ALL UP2, P1 ;  /* 0x0000000000ff7886 */ /* 0x000fe20000840000 */
[----:B0-----:R-:W-:Y:S01]  /*1260*/  IADD3 R0, P6, PT, R2, UR20, RZ ;  /* 0x0000001402007c10 */ /* 0x001fe2000ffde0ff */
[----:B------:R-:W0:Y:S01]  /*1270*/  LDCU UR47, c[0x0][0x3b0] ;  /* 0x00007600ff2f77ac */ /* 0x000e220008000800 */
[----:B------:R-:W-:Y:S01]  /*1280*/  STL [R1+0x1558], R12 ;  /* 0x0015580c01007387 */ /* 0x000fe20000100800 */
[----:B------:R-:W-:-:S04]  /*1290*/  @!UP1 UIADD3 UR10, UPT, UPT, -UR4, 0x100000, URZ ;  /* 0x00100000040a9890 */ /* 0x000fc8000fffe1ff */
[----:B------:R-:W-:Y:S02]  /*12a0*/  @!UP1 USHF.L.U32 UR11, UR10, 0xb, URZ ;  /* 0x0000000b0a0b9899 */ /* 0x000fe400080006ff */
[----:B------:R-:W-:Y:S01]  /*12b0*/  @!UP1 USHF.L.U32 UR10, UR10, 0x1, URZ ;  /* 0x000000010a0a9899 */ /* 0x000fe200080006ff */
[----:B------:R-:W-:Y:S01]  /*12c0*/  LEA.HI.X.SX32 R2, R2, UR21, 0x1, P6 ;  /* 0x0000001502027c11 */ /* 0x000fe2000b0f0eff */
[----:B------:R-:W-:Y:S01]  /*12d0*/  STL [R1+0x1560], R12 ;  /* 0x0015600c01007387 */ /* 0x000fe20000100800 */
[C---:B------:R-:W-:Y:S01]  /*12e0*/  IADD3 R3, P6, PT, R4.reuse, UR20, RZ ;  /* 0x0000001404037c10 */ /* 0x040fe2000ffde0ff */
[----:B------:R-:W1:Y:S02]  /*12f0*/  LDCU UR48, c[0x0][0x3b0] ;  /* 0x00007600ff3077ac */ /* 0x000e640008000800 */
[----:B------:R-:W-:Y:S01]  /*1300*/  STL [R1+0x1564], R12 ;  /* 0x0015640c01007387 */ /* 0x000fe20000100800 */
[----:B------:R-:W-:Y:S01]  /*1310*/  LEA.HI.X.SX32 R4, R4, UR21, 0x1, P6 ;  /* 0x0000001504047c11 */ /* 0x000fe2000b0f0eff */
[----:B------:R-:W2:Y:S01]  /*1320*/  LDCU UR45, c[0x0][0x3b0] ;  /* 0x00007600ff2d77ac */ /* 0x000ea20008000800 */
[----:B------:R-:W-:Y:S01]  /*1330*/  IADD3 R14, P6, PT, R8, R0, RZ ;  /* 0x00000000080e7210 */ /* 0x000fe20007fde0ff */
[----:B------:R-:W-:Y:S01]  /*1340*/  STL [R1+0x156c], R12 ;  /* 0x00156c0c01007387 */ /* 0x000fe20000100800 */
[----:B------:R-:W-:Y:S03]  /*1350*/  STTM.x64 tmem[UR7], RZ ;  /* 0x000000ff000079ed */ /* 0x000fe60008340007 */
[----:B------:R-:W-:Y:S01]  /*1360*/  STL [R1+0x1570], R12 ;  /* 0x0015700c01007387 */ /* 0x000fe20000100800 */
[----:B------:R-:W-:Y:S01]  /*1370*/  IMAD.X R15, R19, 0x1, R2, P6 ;  /* 0x00000001130f7824 */ /* 0x000fe200030e0602 */
[----:B------:R-:W-:-:S04]  /*1380*/  @!UP1 UIADD3 UR4, UPT, UPT, -UR4, 0x100000, URZ ;  /* 0x0010000004049890 */ /* 0x000fc8000fffe1ff */
[----:B------:R-:W-:Y:S02]  /*1390*/  @!UP1 USHF.L.U32 UR5, UR4, 0xb, URZ ;  /* 0x0000000b04059899 */ /* 0x000fe400080006ff */
[----:B------:R-:W-:Y:S01]  /*13a0*/  @!UP1 USHF.L.U32 UR4, UR4, 0x1, URZ ;  /* 0x0000000104049899 */ /* 0x000fe200080006ff */
[----:B------:R-:W3:Y:S01]  /*13b0*/  LDCU UR46, c[0x0][0x3b0] ;  /* 0x00007600ff2e77ac */ /* 0x000ee20008000800 */
[----:B------:R-:W-:Y:S01]  /*13c0*/  STL [R1+0x1578], R12 ;  /* 0x0015780c01007387 */ /* 0x000fe20000100800 */
[----:B------:R-:W4:Y:S03]  /*13d0*/  LDCU UR44, c[0x0][0x3b0] ;  /* 0x00007600ff2c77ac */ /* 0x000f260008000800 */
[----:B------:R-:W-:Y:S01]  /*13e0*/  STL [R1+0x157c], R12 ;  /* 0x00157c0c01007387 */ /* 0x000fe20000100800 */
[----:B------:R-:W0:Y:S03]  /*13f0*/  LDCU UR43, c[0x0][0x3b0] ;  /* 0x00007600ff2b77ac */ /* 0x000e260008000800 */
        /* <DEDUP_REMOVED lines=28> */
[----:B------:R1:W-:Y:S01]  /*15c0*/  STL [R1+0x1580], R92 ;  /* 0x0015805c01007387 */ /* 0x0003e20000100800 */
[----:B------:R-:W0:Y:S03]  /*15d0*/  LDCU UR27, c[0x0][0x3b0] ;  /* 0x00007600ff1b77ac */ /* 0x000e260008000800 */
[----:B------:R-:W-:Y:S01]  /*15e0*/  STL [R1+0x1518], R91 ;  /* 0x0015185b01007387 */ /* 0x000fe20000100800 */
[----:B------:R-:W0:Y:S03]  /*15f0*/  LDCU UR25, c[0x0][0x3b0] ;  /* 0x00007600ff1977ac */ /* 0x000e260008000800 */
[----:B------:R-:W-:Y:S01]  /*1600*/  STL [R1+0x1528], R91 ;  /* 0x0015285b01007387 */ /* 0x000fe20000100800 */
[----:B-1----:R-:W-:Y:S01]  /*1610*/  IADD3 R92, P6, PT, R8, R3, RZ ;  /* 0x00000003085c7210 */ /* 0x002fe20007fde0ff */
[----:B------:R-:W1:Y:S02]  /*1620*/  LDCU UR28, c[0x0][0x3b0] ;  /* 0x00007600ff1c77ac */ /* 0x000e640008000800 */
[----:B------:R0:W-:Y:S01]  /*1630*/  STL [R1+0x1540], R91 ;  /* 0x0015405b01007387 */ /* 0x0001e20000100800 */
        /* <DEDUP_REMOVED lines=17> */
[----:B------:R0:W-:Y:S01]  /*1750*/  STL [R1+0x14f4], R82 ;  /* 0x0014f45201007387 */ /* 0x0001e20000100800 */
[----:B------:R-:W0:Y:S03]  /*1760*/  LDCU UR49, c[0x0][0x3b0] ;  /* 0x00007600ff3177ac */ /* 0x000e260008000800 */
[----:B------:R0:W-:Y:S01]  /*1770*/  STL [R1+0x14f0], R81 ;  /* 0x0014f05101007387 */ /* 0x0001e20000100800 */
        /* <DEDUP_REMOVED lines=53> */
[----:B------:R-:W-:Y:S04]  /*1ad0*/  STL [R1+0x1484], R51 ;  /* 0x0014843301007387 */ /* 0x000fe80000100800 */
        /* <DEDUP_REMOVED lines=38> */
[----:B------:R0:W-:Y:S04]  /*1d40*/  STL [R1+0x1258], R13 ;  /* 0x0012580d01007387 */ /* 0x0001e80000100800 */
        /* <DEDUP_REMOVED lines=8> */
[----:B------:R-:W2:Y:S01]  /*1dd0*/  LDL R8, [R1+0x6d8] ;  /* 0x0006d80001087983 */ /* 0x000ea20000100800 */
[----:B------:R-:W-:Y:S01]  /*1de0*/  STTM.x64 tmem[UR7+0x40], RZ ;  /* 0x000040ff000079ed */ /* 0x000fe20008340007 */
[----:B------:R-:W-:Y:S01]  /*1df0*/  STTM.x64 tmem[UR7+0x80], RZ ;  /* 0x000080ff000079ed */ /* 0x000fe20008340007 */
[----:B------:R-:W-:Y:S01]  /*1e00*/  STTM.x64 tmem[UR7+0xc0], RZ ;  /* 0x0000c0ff000079ed */ /* 0x000fe20008340007 */
[----:B------:R-:W-:Y:S01]  /*1e10*/  STTM.x64 tmem[UR7+0x100], RZ ;  /* 0x000100ff000079ed */ /* 0x000fe20008340007 */
[----:B------:R-:W-:Y:S01]  /*1e20*/  STTM.x64 tmem[UR7+0x140], RZ ;  /* 0x000140ff000079ed */ /* 0x000fe20008340007 */
[----:B------:R-:W-:Y:S01]  /*1e30*/  STTM.x64 tmem[UR7+0x180], RZ ;  /* 0x000180ff000079ed */ /* 0x000fe20008340007 */
[----:B------:R-:W-:Y:S01]  /*1e40*/  STTM.x64 tmem[UR7+0x1c0], RZ ;  /* 0x0001c0ff000079ed */ /* 0x000fe20008340007 */
[----:B------:R-:W0:Y:S02]  /*1e50*/  FENCE.VIEW.ASYNC.T ;  /* 0x00000000000073c6 */ /* 0x000e240000000200 */
[----:B0-----:R-:W-:Y:S06]  /*1e60*/  BAR.SYNC.DEFER_BLOCKING 0x0 ;  /* 0x0000000000007b1d */ /* 0x001fec0000010000 */
[----:B------:R-:W0:Y:S02]  /*1e70*/  FENCE.VIEW.ASYNC.S ;  /* 0x00000000000073c6 */ /* 0x000e240000000000 */
[----:B0-----:R0:W0:Y:S02]  /*1e80*/  @!UP2 SYNCS.EXCH.64 URZ, [UR8], UR10 ;  /* 0x0000000a08ffa5b2 */ /* 0x0010240008000100 */
[----:B0-----:R-:W-:Y:S01]  /*1e90*/  BAR.SYNC.DEFER_BLOCKING 0x0 ;  /* 0x0000000000007b1d */ /* 0x001fe20000010000 */
[----:B------:R-:W-:-:S05]  /*1ea0*/  PRMT R93, RZ, 0x7610, R93 ;  /* 0x00007610ff5d7816 */ /* 0x000fca000000005d */
[----:B------:R0:W-:Y:S01]  /*1eb0*/  STL [R1+0xec0], R92 ;  /* 0x000ec05c01007387 */ /* 0x0001e20000100800 */
[----:B------:R-:W-:Y:S02]  /*1ec0*/  PRMT R12, RZ, 0x7610, R12 ;  /* 0x00007610ff0c7816 */ /* 0x000fe4000000000c */
[----:B------:R-:W-:Y:S01]  /*1ed0*/  PRMT R91, RZ, 0x7610, R91 ;  /* 0x00007610ff5b7816 */ /* 0x000fe2000000005b */
[----:B------:R-:W-:Y:S01]  /*1ee0*/  VOTEU.ALL UP1, P1 ;  /* 0x0000000000ff7886 */ /* 0x000fe20000820000 */
[----:B------:R-:W-:Y:S01]  /*1ef0*/  PRMT R89, RZ, 0x7610, R89 ;  /* 0x00007610ff597816 */ /* 0x000fe20000000059 */
[----:B------:R-:W0:Y:S01]  /*1f00*/  LDCU UR11, c[0x0][0x3b0] ;  /* 0x00007600ff0b77ac */ /* 0x000e220008000800 */
[----:B------:R-:W-:Y:S02]  /*1f10*/  PRMT R90, RZ, 0x7610, R90 ;  /* 0x00007610ff5a7816 */ /* 0x000fe4000000005a */
[----:B------:R-:W-:Y:S01]  /*1f20*/  PRMT R86, RZ, 0x7610, R86 ;  /* 0x00007610ff567816 */ /* 0x000fe20000000056 */
[----:B------:R-:W0:Y:S01]  /*1f30*/  LDCU UR10, c[0x0][0x3b0] ;  /* 0x00007600ff0a77ac */ /* 0x000e220008000800 */
[----:B------:R-:W-:-:S02]  /*1f40*/  PRMT R88, RZ, 0x7610, R88 ;  /* 0x00007610ff587816 */ /* 0x000fc40000000058 */
[----:B------:R-:W-:Y:S02]  /*1f50*/  PRMT R87, RZ, 0x7610, R87 ;  /* 0x00007610ff577816 */ /* 0x000fe40000000057 */
[----:B------:R-:W-:Y:S01]  /*1f60*/  PRMT R83, RZ, 0x7610, R83 ;  /* 0x00007610ff537816 */ /* 0x000fe20000000053 */
[----:B------:R0:W1:Y:S01]  /*1f70*/  @!UP1 SYNCS.EXCH.64 URZ, [UR6+0x18008], UR4 ;  /* 0x0180080406ff95b2 */ /* 0x0000620008000100 */
[----:B------:R-:W-:Y:S02]  /*1f80*/  PRMT R85, RZ, 0x7610, R85 ;  /* 0x00007610ff557816 */ /* 0x000fe40000000055 */
[----:B------:R-:W-:Y:S02]  /*1f90*/  PRMT R84, RZ, 0x7610, R84 ;  /* 0x00007610ff547816 */ /* 0x000fe40000000054 */
[----:B------:R-:W-:Y:S02]  /*1fa0*/  PRMT R82, RZ, 0x7610, R82 ;  /* 0x00007610ff527816 */ /* 0x000fe40000000052 */
[----:B------:R-:W-:-:S02]  /*1fb0*/  PRMT R81, RZ, 0x7610, R81 ;  /* 0x00007610ff517816 */ /* 0x000fc40000000051 */
[----:B------:R-:W-:Y:S02]  /*1fc0*/  PRMT R13, RZ, 0x7610, R13 ;  /* 0x00007610ff0d7816 */ /* 0x000fe4000000000d */
[----:B------:R-:W-:Y:S01]  /*1fd0*/  PRMT R80, RZ, 0x7610, R80 ;  /* 0x00007610ff507816 */ /* 0x000fe20000000050 */
[----:B0-----:R-:W0:Y:S01]  /*1fe0*/  LDCU UR5, c[0x0][0x3b0] ;  /* 0x00007600ff0577ac */ /* 0x001e220008000800 */
[----:B------:R-:W-:Y:S02]  /*1ff0*/  PRMT R79, RZ, 0x7610, R79 ;  /* 0x00007610ff4f7816 */ /* 0x000fe4000000004f */
[----:B------:R-:W-:Y:S01]  /*2000*/  PRMT R78, RZ, 0x7610, R78 ;  /* 0x00007610ff4e7816 */ /* 0x000fe2000000004e */
[----:B------:R-:W0:Y:S01]  /*2010*/  LDCU UR4, c[0x0][0x3b0] ;  /* 0x00007600ff0477ac */ /* 0x000e220008000800 */
[----:B--2---:R2:W3:Y:S02]  /*2020*/  @!P2 LDG.E.U8 R8, desc[UR14][R14.64] ;  /* 0x0000000e0e08a981 */ /* 0x0044e4000c1e1100 */
[----:B--2---:R-:W-:-:S02]  /*2030*/  IMAD.MOV.U32 R15, RZ, RZ, R92 ;  /* 0x000000ffff0f7224 */ /* 0x004fc400078e005c */
[----:B------:R-:W-:-:S05]  /*2040*/  IMAD.X R14, R19, 0x1, R4, P6 ;  /* 0x00000001130e7824 */ /* 0x000fca00030e0604 */
[----:B------:R-:W-:Y:S02]  /*2050*/  @!P2 LOP3.LUT R15, R15, R14, RZ, 0x3c, !PT ;  /* 0x0000000e0f0fa212 */ /* 0x000fe400078e3cff */
[----:B------:R-:W-:Y:S02]  /*2060*/  SHF.R.S32.HI R19, RZ, 0x1f, R5 ;  /* 0x0000001fff137819 */ /* 0x000fe40000011405 */
[----:B------:R-:W-:Y:S01]  /*2070*/  IADD3 R92, P6, PT, R5, R0, RZ ;  /* 0x00000000055c7210 */ /* 0x000fe20007fde0ff */
[----:B---3--:R2:W-:Y:S04]  /*2080*/  @!P2 STL [R1+0x6d8], R8 ;  /* 0x0006d8080100a387 */ /* 0x0085e80000100800 */
[----:B------:R3:W-:Y:S01]  /*2090*/  STL [R1+0xebc], R14 ;  /* 0x000ebc0e01007387 */ /* 0x0007e20000100800 */
[----:B--2---:R-:W2:Y:S01]  /*20a0*/  LDC R8, c[0x0][0x3a0] ;  /* 0x0000e800ff087b82 */ /* 0x004ea20000000800 */
[----:B---3--:R-:W-:-:S04]  /*20b0*/  @!P2 LOP3.LUT R14, R15, R14, RZ, 0x3c, !PT ;  /* 0x0000000e0f0ea212 */ /* 0x008fc800078e3cff */
[----:B------:R-:W-:-:S05]  /*20c0*/  @!P2 LOP3.LUT R15, R15, R14, RZ, 0x3c, !PT ;  /* 0x0000000e0f0fa212 */ /* 0x000fca00078e3cff */
[----:B------:R3:W4:Y:S02]  /*20d0*/  @!P2 LDG.E.U8 R93, desc[UR14][R14.64] ;  /* 0x0000000e0e5da981 */ /* 0x000724000c1e1100 */
[----:B---3--:R-:W-:Y:S02]  /*20e0*/  IMAD.X R15, R19, 0x1, R2, P6 ;  /* 0x00000001130f7824 */ /* 0x008fe400030e0602 */
[----:B------:R-:W-:-:S05]  /*20f0*/  @!P5 IMAD.MOV.U32 R14, RZ, RZ, R92 ;  /* 0x000000ffff0ed224 */ /* 0x000fca00078e005c */
[----:B------:R3:W3:Y:S04]  /*2100*/  @!P5 LDG.E.U8 R12, desc[UR14][R14.64] ;  /* 0x0000000e0e0cd981 */ /* 0x0006e8000c1e1100 */
[----:B------:R0:W-:Y:S01]  /*2110*/  STL [R1+0xea8], R92 ;  /* 0x000ea85c01007387 */ /* 0x0001e20000100800 */
[----:B--2---:R-:W-:-:S05]  /*2120*/  VIADD R8, R8, 0xffffffa1 ;  /* 0xffffffa108087836 */ /* 0x004fca0000000000 */
[----:B------:R-:W-:Y:S02]  /*2130*/  ISETP.GE.U32.AND P2, PT, R8, 0x7fffff22, PT ;  /* 0x7fffff220800780c */ /* 0x000fe40003f46070 */
[----:B------:R-:W-:Y:S01]  /*2140*/  PRMT R8, RZ, 0x7610, R8 ;  /* 0x00007610ff087816 */ /* 0x000fe20000000008 */
[----:B----4-:R2:W-:Y:S04]  /*2150*/  STL [R1+0x6a0], R93 ;  /* 0x0006a05d01007387 */ /* 0x0105e80000100800 */
[----:B------:R3:W-:Y:S04]  /*2160*/  STL [R1+0xea4], R15 ;  /* 0x000ea40f01007387 */ /* 0x0007e80000100800 */
[----:B0-----:R-:W4:Y:S01]  /*2170*/  LDL.LU R92, [R1+0x1580] ;  /* 0x00158000015c7983 */ /* 0x001f220000300800 */
[----:B--2---:R-:W-:-:S05]  /*2180*/  IADD3 R93, P6, PT, R5, R3, RZ ;  /* 0x00000003055d7210 */ /* 0x004fca0007fde0ff */
[----:B---3--:R-:W-:Y:S02]  /*2190*/  IMAD.MOV.U32 R15, RZ, RZ, R93 ;  /* 0x000000ffff0f7224 */ /* 0x008fe400078e005d */
[----:B------:R-:W-:Y:S01]  /*21a0*/  IMAD.X R14, R19, 0x1, R4, P6 ;  /* 0x00000001130e7824 */ /* 0x000fe200030e0604 */
[----:B------:R0:W-:Y:S04]  /*21b0*/  STL [R1+0x230], R12 ;  /* 0x0002300c01007387 */ /* 0x0001e80000100800 */
[-C--:B------:R-:W-:Y:S01]  /*21c0*/  @!P5 LOP3.LUT R15, R15, R14.reuse, RZ, 0x3c, !PT ;  /* 0x0000000e0f0fd212 */ /* 0x080fe200078e3cff */
[----:B0-----:R-:W2:Y:S04]  /*21d0*/  LDL.LU R12, [R1+0x157c] ;  /* 0x00157c00010c7983 */ /* 0x001ea80000300800 */
[----:B------:R-:W-:Y:S04]  /*21e0*/  STL [R1+0xeb0], R93 ;  /* 0x000eb05d01007387 */ /* 0x000fe80000100800 */
[----:B------:R0:W-:Y:S02]  /*21f0*/  STL [R1+0xeac], R14 ;  /* 0x000eac0e01007387 */ /* 0x0001e40000100800 */
[----:B0-----:R-:W-:-:S04]  /*2200*/  @!P5 LOP3.LUT R14, R15, R14, RZ, 0x3c, !PT ;  /* 0x0000000e0f0ed212 */ /* 0x001fc800078e3cff */
[----:B------:R-:W-:-:S05]  /*2210*/  @!P5 LOP3.LUT R15, R15, R14, RZ, 0x3c, !PT ;  /* 0x0000000e0f0fd212 */ /* 0x000fca00078e3cff */
[----:B------:R0:W3:Y:S01]  /*2220*/  @!P5 LDG.E.U8 R8, desc[UR14][R14.64] ;  /* 0x0000000e0e08d981 */ /* 0x0000e2000c1e1100 */
[----:B------:R-:W-:-:S05]  /*2230*/  IMAD R5, R6, 0x5f, RZ ;  /* 0x0000005f06057824 */ /* 0x000fca00078e02ff */
[----:B------:R-:W-:Y:S02]  /*2240*/  SHF.R.S32.HI R19, RZ, 0x1f, R5 ;  /* 0x0000001fff137819 */ /* 0x000fe40000011405 */
[----:B------:R-:W-:-:S05]  /*2250*/  IADD3 R93, P6, PT, R5, R0, RZ ;  /* 0x00000000055d7210 */ /* 0x000fca0007fde0ff */
[----:B0-----:R-:W-:Y:S02]  /*2260*/  IMAD.MOV.U32 R15, RZ, RZ, R93 ;  /* 0x000000ffff0f7224 */ /* 0x001fe400078e005d */
[----:B------:R-:W-:-:S05]  /*2270*/  IMAD.X R14, R19, 0x1, R2, P6 ;  /* 0x00000001130e7824 */ /* 0x000fca00030e0602 */
[-C--:B------:R-:W-:Y:S02]  /*2280*/  @!P4 LOP3.LUT R15, R15, R14.reuse, RZ, 0x3c, !PT ;  /* 0x0000000e0f0fc212 */ /* 0x080fe400078e3cff */
[----:B--2---:R-:W-:Y:S01]  /*2290*/  PRMT R12, RZ, 0x7610, R12 ;  /* 0x00007610ff0c7816 */ /* 0x004fe2000000000c */
[----:B---3--:R0:W-:Y:S04]  /*22a0*/  STL [R1+0x228], R8 ;  /* 0x0002280801007387 */ /* 0x0081e80000100800 */
[----:B------:R-:W-:Y:S04]  /*22b0*/  STL [R1+0xe98], R93 ;  /* 0x000e985d01007387 */ /* 0x000fe80000100800 */
[----:B------:R2:W-:Y:S01]  /*22c0*/  STL [R1+0xe94], R14 ;  /* 0x000e940e01007387 */ /* 0x0005e20000100800 */
[----:B----4-:R-:W-:Y:S01]  /*22d0*/  PRMT R92, RZ, 0x7610, R92 ;  /* 0x00007610ff5c7816 */ /* 0x010fe2000000005c */
[----:B0-----:R-:W0:Y:S01]  /*22e0*/  LDC R8, c[0x0][0x3a0] ;  /* 0x0000e800ff087b82 */ /* 0x001e220000000800 */
[----:B--2---:R-:W-:-:S04]  /*22f0*/  @!P4 LOP3.LUT R14, R15, R14, RZ, 0x3c, !PT ;  /* 0x0000000e0f0ec212 */ /* 0x004fc800078e3cff */
[----:B------:R-:W-:-:S05]  /*2300*/  @!P4 LOP3.LUT R15, R15, R14, RZ, 0x3c, !PT ;  /* 0x0000000e0f0fc212 */ /* 0x000fca00078e3cff */
[----:B------:R2:W3:Y:S01]  /*2310*/  @!P4 LDG.E.U8 R12, desc[UR14][R14.64] ;  /* 0x0000000e0e0cc981 */ /* 0x0004e2000c1e1100 */
[----:B------:R-:W-:-:S05]  /*2320*/  IADD3 R93, P6, PT, R5, R3, RZ ;  /* 0x00000003055d7210 */ /* 0x000fca0007fde0ff */
[----:B--2---:R-:W-:Y:S02]  /*2330*/  IMAD.MOV.U32 R15, RZ, RZ, R93 ;  /* 0x000000ffff0f7224 */ /* 0x004fe400078e005d */
[----:B------:R-:W-:-:S05]  /*2340*/  IMAD.X R14, R19, 0x1, R4, P6 ;  /* 0x00000001130e7824 */ /* 0x000fca00030e0604 */
[-C--:B------:R-:W-:Y:S01]  /*2350*/  @!P4 LOP3.LUT R15, R15, R14.reuse, RZ, 0x3c, !PT ;  /* 0x0000000e0f0fc212 */ /* 0x080fe200078e3cff */
[----:B---3--:R2:W-:Y:S04]  /*2360*/  STL [R1+0xf58], R12 ;  /* 0x000f580c01007387 */ /* 0x0085e80000100800 */
[----:B--2---:R-:W2:Y:S04]  /*2370*/  LDL.LU R12, [R1+0x1578] ;  /* 0x00157800010c7983 */ /* 0x004ea80000300800 */
[----:B------:R-:W-:Y:S04]  /*2380*/  STL [R1+0xea0], R93 ;  /* 0x000ea05d01007387 */ /* 0x000fe80000100800 */
[----:B------:R3:W-:Y:S01]  /*2390*/  STL [R1+0xe9c], R14 ;  /* 0x000e9c0e01007387 */ /* 0x0007e20000100800 */
[----:B------:R-:W-:Y:S01]  /*23a0*/  IMAD R5, R6, 0x5e, RZ ;  /* 0x0000005e06057824 */ /* 0x000fe200078e02ff */
[----:B---3--:R-:W-:-:S04]  /*23b0*/  @!P4 LOP3.LUT R14, R15, R14, RZ, 0x3c, !PT ;  /* 0x0000000e0f0ec212 */ /* 0x008fc800078e3cff */
[----:B------:R-:W-:Y:S02]  /*23c0*/  @!P4 LOP3.LUT R15, R15, R14, RZ, 0x3c, !PT ;  /* 0x0000000e0f0fc212 */ /* 0x000fe400078e3cff */
[----:B------:R-:W-:Y:S02]  /*23d0*/  SHF.R.S32.HI R19, RZ, 0x1f, R5 ;  /* 0x0000001fff137819 */ /* 0x000fe40000011405 */
[----:B------:R-:W-:Y:S01]  /*23e0*/  IADD3 R93, P6, PT, R5, R0, RZ ;  /* 0x00000000055d7210 */ /* 0x000fe20007fde0ff */
[----:B------:R3:W4:Y:S04]  /*23f0*/  @!P4 LDG.E.U8 R92, desc[UR14][R14.64] ;  /* 0x0000000e0e5cc981 */ /* 0x000728000c1e1100 */
[----:B---3--:R-:W-:Y:S02]  /*2400*/  IMAD.X R15, R19, 0x1, R2, P6 ;  /* 0x00000001130f7824 */ /* 0x008fe400030e0602 */
[----:B------:R-:W-:Y:S01]  /*2410*/  @!P2 IMAD.MOV.U32 R14, RZ, RZ, R93 ;  /* 0x000000ffff0ea224 */ /* 0x000fe200078e005d */
[----:B--2---:R-:W-:-:S06]  /*2420*/  PRMT R12, RZ, 0x7610, R12 ;  /* 0x00007610ff0c7816 */ /* 0x004fcc000000000c */
[----:B------:R2:W3:Y:S01]  /*2430*/  @!P2 LDG.E.U8 R12, desc[UR14][R14.64] ;  /* 0x0000000e0e0ca981 */ /* 0x0004e2000c1e1100 */
[----:B0-----:R-:W-:-:S05]  /*2440*/  VIADD R8, R8, 0xffffffa2 ;  /* 0xffffffa208087836 */ /* 0x001fca0000000000 */
[----:B------:R-:W-:Y:S02]  /*2450*/  ISETP.GE.U32.AND P5, PT, R8, 0x7fffff23, PT ;  /* 0x7fffff230800780c */ /* 0x000fe40003fa6070 */
[----:B------:R-:W0:Y:S01]  /*2460*/  LDC R8, c[0x0][0x3a0] ;  /* 0x0000e800ff087b82 */ /* 0x000e220000000800 */
[----:B------:R1:W-:Y:S04]  /*2470*/  STL [R1+0xe84], R93 ;  /* 0x000e845d01007387 */ /* 0x0003e80000100800 */
[----:B----4-:R4:W-:Y:S04]  /*2480*/  STL [R1+0xf54], R92 ;  /* 0x000f545c01007387 */ /* 0x0109e80000100800 */
[----:B------:R2:W-:Y:S04]  /*2490*/  STL [R1+0xe7c], R15 ;  /* 0x000e7c0f01007387 */ /* 0x0005e80000100800 */
[----:B-1----:R-:W3:Y:S01]  /*24a0*/  LDL.LU R93, [R1+0x1574] ;  /* 0x00157400015d7983 */ /* 0x002ee20000300800 */
[----:B----4-:R-:W-:-:S05]  /*24b0*/  IADD3 R92, P6, PT, R5, R3, RZ ;  /* 0x00000003055c7210 */ /* 0x010fca0007fde0ff */
[----:B--2---:R-:W-:Y:S02]  /*24c0*/  IMAD.MOV.U32 R15, RZ, RZ, R92 ;  /* 0x000000ffff0f7224 */ /* 0x004fe400078e005c */
[----:B------:R-:W-:Y:S02]  /*24d0*/  IMAD.X R14, R19, 0x1, R4, P6 ;  /* 0x00000001130e7824 */ /* 0x000fe400030e0604 */
[----:B0-----:R-:W-:-:S03]  /*24e0*/  VIADD R8, R8, 0xffffffa3 ;  /* 0xffffffa308087836 */ /* 0x001fc60000000000 */
[-C--:B------:R-:W-:Y:S02]  /*24f0*/  @!P2 LOP3.LUT R15, R15, R14.reuse, RZ, 0x3c, !PT ;  /* 0x0000000e0f0fa212 */ /* 0x080fe400078e3cff */
[----:B------:R-:W-:Y:S02]  /*2500*/  ISETP.GE.U32.AND P4, PT, R8, 0x7fffff24, PT ;  /* 0x7fffff240800780c */ /* 0x000fe40003f86070 */
[----:B------:R-:W-:Y:S01]  /*2510*/  PRMT R8, RZ, 0x7610, R8 ;  /* 0x00007610ff087816 */ /* 0x000fe20000000008 */
[----:B---3--:R0:W-:Y:S04]  /*2520*/  STL [R1+0xf50], R12 ;  /* 0x000f500c01007387 */ /* 0x0081e80000100800 */
        /* <DEDUP_REMOVED lines=16> */
[----:B------:R-:W-:Y:S01]  /*2630*/  PRMT R93, RZ, 0x7610, R93 ;  /* 0x00007610ff5d7816 */ /* 0x000fe2000000005d */
[----:B0-----:R-:W0:Y:S01]  /*2640*/  LDC R8, c[0x0][0x3a0] ;  /* 0x0000e800ff087b82 */ /* 0x001e220000000800 */
[----:B-1----:R-:W-:-:S04]  /*2650*/  @!P5 LOP3.LUT R14, R15, R14, RZ, 0x3c, !PT ;  /* 0x0000000e0f0ed212 */ /* 0x002fc800078e3cff */
[----:B------:R-:W-:-:S05]  /*2660*/  @!P5 LOP3.LUT R15, R15, R14, RZ, 0x3c, !PT ;  /* 0x0000000e0f0fd212 */ /* 0x000fca00078e3cff */
[----:B------:R1:W2:Y:S01]  /*2670*/  @!P5 LDG.E.U8 R12, desc[UR14][R14.64] ;  /* 0x0000000e0e0cd981 */ /* 0x0002a2000c1e1100 */
[----:B------:R-:W-:-:S05]  /*2680*/  IADD3 R92, P6, PT, R5, R3, RZ ;  /* 0x00000003055c7210 */ /* 0x000fca0007fde0ff */
[----:B-1----:R-:W-:Y:S02]  /*2690*/  IMAD.MOV.U32 R15, RZ, RZ, R92 ;  /* 0x000000ffff0f7224 */ /* 0x002fe400078e005c */
[----:B------:R-:W-:-:S05]  /*26a0*/  IMAD.X R14, R19, 0x1, R4, P6 ;  /* 0x00000001130e7824 */ /* 0x000fca00030e0604 */
[-C--:B------:R-:W-:Y:S01]  /*26b0*/  @!P5 LOP3.LUT R15, R15, R14.reuse, RZ, 0x3c, !PT ;  /* 0x0000000e0f0fd212 */ /* 0x080fe200078e3cff */
[----:B--2---:R1:W-:Y:S04]  /*26c0*/  STL [R1+0x71c], R12 ;  /* 0x00071c0c01007387 */ /* 0x0043e80000100800 */
[----:B-1----:R-:W2:Y:S04]  /*26d0*/  LDL.LU R12, [R1+0x156c] ;  /* 0x00156c00010c7983 */ /* 0x002ea80000300800 */
[----:B------:R-:W-:Y:S04]  /*26e0*/  STL [R1+0xe78], R92 ;  /* 0x000e785c01007387 */ /* 0x000fe80000100800 */
[----:B------:R1:W-:Y:S01]  /*26f0*/  STL [R1+0xe74], R14 ;  /* 0x000e740e01007387 */ /* 0x0003e20000100800 */
[----:B------:R-:W-:Y:S01]  /*2700*/  IMAD R5, R6, 0x5c, RZ ;  /* 0x0000005c06057824 */ /* 0x000fe200078e02ff */
[----:B-1----:R-:W-:-:S04]  /*2710*/  @!P5 LOP3.LUT R14, R15, R14, RZ, 0x3c, !PT ;  /* 0x0000000e0f0ed212 */ /* 0x002fc800078e3cff */
[----:B------:R-:W-:Y:S02]  /*2720*/  @!P5 LOP3.LUT R15, R15, R14, RZ, 0x3c, !PT ;  /* 0x0000000e0f0fd212 */ /* 0x000fe400078e3cff */
[----:B------:R-:W-:Y:S02]  /*2730*/  SHF.R.S32.HI R19, RZ, 0x1f, R5 ;  /* 0x0000001fff137819 */ /* 0x000fe40000011405 */
[----:B------:R-:W-:Y:S01]  /*2740*/  IADD3 R92, P6, PT, R5, R0, RZ ;  /* 0x00000000055c7210 */ /* 0x000fe20007fde0ff */
[----:B------:R1:W3:Y:S04]  /*2750*/  @!P5 LDG.E.U8 R93, desc[UR14][R14.64] ;  /* 0x0000000e0e5dd981 */ /* 0x0002e8000c1e1100 */
[----:B-1----:R-:W-:Y:S02]  /*2760*/  IMAD.X R15, R19, 0x1, R2, P6 ;  /* 0x00000001130f7824 */ /* 0x002fe400030e0602 */
[----:B------:R-:W-:Y:S01]  /*2770*/  @!P4 IMAD.MOV.U32 R14, RZ, RZ, R92 ;  /* 0x000000ffff0ec224 */ /* 0x000fe200078e005c */
[----:B--2---:R-:W-:-:S06]  /*2780*/  PRMT R12, RZ, 0x7610, R12 ;  /* 0x00007610ff0c7816 */ /* 0x004fcc000000000c */
[----:B------:R1:W2:Y:S01]  /*2790*/  @!P4 LDG.E.U8 R12, desc[UR14][R14.64] ;  /* 0x0000000e0e0cc981 */ /* 0x0002a2000c1e1100 */
[----:B0-----:R-:W-:-:S05]  /*27a0*/  VIADD R8, R8, 0xffffffa4 ;  /* 0xffffffa408087836 */ /* 0x001fca0000000000 */
[----:B------:R-:W-:Y:S02]  /*27b0*/  ISETP.GE.U32.AND P2, PT, R8, 0x7fffff25, PT ;  /* 0x7fffff250800780c */ /* 0x000fe40003f46070 */
[----:B------:R-:W0:Y:S01]  /*27c0*/  LDC R8, c[0x0][0x3a0] ;  /* 0x0000e800ff087b82 */ /* 0x000e220000000800 */
[----:B------:R4:W-:Y:S04]  /*27d0*/  STL [R1+0xe60], R92 ;  /* 0x000e605c01007387 */ /* 0x0009e80000100800 */
[----:B---3--:R3:W-:Y:S04]  /*27e0*/  STL [R1+0x718], R93 ;  /* 0x0007185d01007387 */ /* 0x0087e80000100800 */
[----:B------:R1:W-:Y:S04]  /*27f0*/  STL [R1+0xe5c], R15 ;  /* 0x000e5c0f01007387 */ /* 0x0003e80000100800 */
[----:B----4-:R-:W4:Y:S01]  /*2800*/  LDL.LU R92, [R1+0x1568] ;  /* 0x00156800015c7983 */ /* 0x010f220000300800 */
[----:B---3--:R-:W-:-:S05]  /*2810*/  IADD3 R93, P6, PT, R5, R3, RZ ;  /* 0x00000003055d7210 */ /* 0x008fca0007fde0ff */
[----:B-1----:R-:W-:Y:S02]  /*2820*/  IMAD.MOV.U32 R15, RZ, RZ, R93 ;  /* 0x000000ffff0f7224 */ /* 0x002fe400078e005d */
[----:B------:R-:W-:Y:S02]  /*2830*/  IMAD.X R14, R19, 0x1, R4, P6 ;  /* 0x00000001130e7824 */ /* 0x000fe400030e0604 */
[----:B0-----:R-:W-:-:S03]  /*2840*/  VIADD R8, R8, 0xffffffa5 ;  /* 0xffffffa508087836 */ /* 0x001fc60000000000 */
[-C--:B------:R-:W-:Y:S02]  /*2850*/  @!P4 LOP3.LUT R15, R15, R14.reuse, RZ, 0x3c, !PT ;  /* 0x0000000e0f0fc212 */ /* 0x080fe400078e3cff */
[----:B------:R-:W-:Y:S02]  /*2860*/  ISETP.GE.U32.AND P5, PT, R8, 0x7fffff26, PT ;  /* 0x7fffff260800780c */ /* 0x000fe40003fa6070 */
[----:B------:R-:W-:Y:S01]  /*2870*/  PRMT R8, RZ, 0x7610, R8 ;  /* 0x00007610ff087816 */ /* 0x000fe20000000008 */
[----:B--2---:R0:W-:Y:S04]  /*2880*/  STL [R1+0x6e4], R12 ;  /* 0x0006e40c01007387 */ /* 0x0041e80000100800 */
        /* <DEDUP_REMOVED lines=104> */
[----:B------:R-:W-:Y:S02]  /*2f10*/  @!P2 LOP3.LUT R15, R15, R14, RZ, 0x3c, !PT ;  /* 0x0000000e0f0fa212 */ /* 0x000fe400078e3cff */
[----:B------:R-:W-:Y:S01]  /*2f20*/  ISETP.GE.U32.AND P4, PT, R8, 0x7fffff2a, PT ;  /* 0x7fffff2a0800780c */ /* 0x000fe20003f86070 */
[----:B------:R-:W-:Y:S01]  /*2f30*/  IMAD R5, R6, 0x57, RZ ;  /* 0x0000005706057824 */ /* 0x000fe200078e02ff */
[----:B------:R-:W-:-:S04]  /*2f40*/  PRMT R8, RZ, 0x7610, R8 ;  /* 0x00007610ff087816 */ /* 0x000fc80000000008 */
[----:B------:R-:W-:Y:S01]  /*2f50*/  SHF.R.S32.HI R19, RZ, 0x1f, R5 ;  /* 0x0000001fff137819 */ /* 0x000fe20000011405 */
[----:B--2---:R0:W-:Y:S04]  /*2f60*/  STL [R1+0x218], R12 ;  /* 0x0002180c01007387 */ /* 0x0041e80000100800 */
[----:B0-----:R-:W2:Y:S04]  /*2f70*/  LDL.LU R12, [R1+0x154c] ;  /* 0x00154c00010c7983 */ /* 0x001ea80000300800 */
[----:B------:R-:W-:Y:S04]  /*2f80*/  STL [R1+0xcc8], R93 ;  /* 0x000cc85d01007387 */ /* 0x000fe80000100800 */
[----:B------:R0:W-:Y:S02]  /*2f90*/  STL [R1+0xcc4], R14 ;  /* 0x000cc40e01007387 */ /* 0x0001e40000100800 */
[----:B0-----:R-:W-:-:S04]  /*2fa0*/  @!P2 LOP3.LUT R14, R15, R14, RZ, 0x3c, !PT ;  /* 0x0000000e0f0ea212 */ /* 0x001fc800078e3cff */
[----:B------:R-:W-:Y:S02]  /*2fb0*/  @!P2 LOP3.LUT R15, R15, R14, RZ, 0x3c, !PT ;  /* 0x0000000e0f0fa212 */ /* 0x000fe400078e3cff */
[----:B------:R-:W-:-:S03]  /*2fc0*/  IADD3 R93, P6, PT, R5, R0, RZ ;  /* 0x00000000055d7210 */ /* 0x000fc60007fde0ff */
[----:B------:R0:W3:Y:S02]  /*2fd0*/  @!P2 LDG.E.U8 R8, desc[UR14][R14.64] ;  /* 0x0000000e0e08a981 */ /* 0x0000e4000c1e1100 */
[----:B0-----:R-:W-:Y:S02]  /*2fe0*/  IMAD.X R15, R19, 0x1, R2, P6 ;  /* 0x00000001130f7824 */ /* 0x001fe400030e0602 */
[----:B------:R-:W-:-:S05]  /*2ff0*/  @!P5 IMAD.MOV.U32 R14, RZ, RZ, R93 ;  /* 0x000000ffff0ed224 */ /* 0x000fca00078e005d */
[----:B------:R0:W4:Y:S01]  /*3000*/  @!P5 LDG.E.U8 R91, desc[UR14][R14.64] ;  /* 0x0000000e0e5bd981 */ /* 0x000122000c1e1100 */
[----:B------:R-:W-:-:S05]  /*3010*/  IADD3 R5, P6, PT, R5, R3, RZ ;  /* 0x0000000305057210 */ /* 0x000fca0007fde0ff */
[----:B0-----:R-:W-:Y:S01]  /*3020*/  IMAD.X R14, R19, 0x1, R4, P6 ;  /* 0x00000001130e7824 */ /* 0x001fe200030e0604 */
[----:B--2---:R-:W-:Y:S01]  /*3030*/  PRMT R12, RZ, 0x7610, R12 ;  /* 0x00007610ff0c7816 */ /* 0x004fe2000000000c */
[----:B---3--:R0:W-:Y:S04]  /*3040*/  STL [R1+0x210], R8 ;  /* 0x0002100801007387 */ /* 0x0081e80000100800 */
[----:B------:R1:W-:Y:S04]  /*3050*/  STL [R1+0xcb0], R93 ;  /* 0x000cb05d01007387 */ /* 0x0003e80000100800 */
[----:B------:R2:W-:Y:S01]  /*3060*/  STL [R1+0xcac], R15 ;  /* 0x000cac0f01007387 */ /* 0x0005e20000100800 */
[----:B0-----:R-:W0:Y:S03]  /*3070*/  LDC R8, c[0x0][0x3a0] ;  /* 0x0000e800ff087b82 */ /* 0x001e260000000800 */
[----:B-1----:R-:W3:Y:S01]  /*3080*/  LDL.LU R93, [R1+0x1548] ;  /* 0x00154800015d7983 */ /* 0x002ee20000300800 */
[----:B--2---:R-:W-:-:S03]  /*3090*/  IMAD.MOV.U32 R15, RZ, RZ, R5 ;  /* 0x000000ffff0f7224 */ /* 0x004fc600078e0005 */
[----:B------:R-:W-:Y:S02]  /*30a0*/  STL [R1+0xcb8], R5 ;  /* 0x000cb80501007387 */ /* 0x000fe40000100800 */
[-C--:B------:R-:W-:Y:S02]  /*30b0*/  @!P5 LOP3.LUT R15, R15, R14.reuse, RZ, 0x3c, !PT ;  /* 0x0000000e0f0fd212 */ /* 0x080fe400078e3cff */
[----:B----4-:R-:W-:Y:S04]  /*30c0*/  STL [R1+0xf48], R91 ;  /* 0x000f485b01007387 */ /* 0x010fe80000100800 */
[----:B------:R1:W-:Y:S02]  /*30d0*/  STL [R1+0xcb4], R14 ;  /* 0x000cb40e01007387 */ /* 0x0003e40000100800 */
[----:B-1----:R-:W-:-:S04]  /*30e0*/  @!P5 LOP3.LUT R14, R15, R14, RZ, 0x3c, !PT ;  /* 0x0000000e0f0ed212 */ /* 0x002fc800078e3cff */
[----:B------:R-:W-:-:S05]  /*30f0*/  @!P5 LOP3.LUT R15, R15, R14, RZ, 0x3c, !PT ;  /* 0x0000000e0f0fd212 */ /* 0x000fca00078e3cff */
[----:B------:R1:W2:Y:S01]  /*3100*/  @!P5 LDG.E.U8 R12, desc[UR14][R14.64] ;  /* 0x0000000e0e0cd981 */ /* 0x0002a2000c1e1100 */
[----:B0-----:R-:W-:-:S05]  /*3110*/  VIADD R8, R8, 0xffffffaa ;  /* 0xffffffaa08087836 */ /* 0x001fca0000000000 */
[----:B------:R-:W-:Y:S01]  /*3120*/  ISETP.GE.U32.AND P2, PT, R8, 0x7fffff2b, PT ;  /* 0x7fffff2b0800780c */ /* 0x000fe20003f46070 */
[----:B------:R-:W-:-:S05]  /*3130*/  IMAD R8, R6, 0x56, RZ ;  /* 0x0000005606087824 */ /* 0x000fca00078e02ff */
[----:B------:R-:W-:Y:S02]  /*3140*/  SHF.R.S32.HI R5, RZ, 0x1f, R8 ;  /* 0x0000001fff057819 */ /* 0x000fe40000011408 */
[----:B------:R-:W-:-:S05]  /*3150*/  IADD3 R91, P6, PT, R8, R0, RZ ;  /* 0x00000000085b7210 */ /* 0x000fca0007fde0ff */
[----:B-1----:R-:W-:Y:S02]  /*3160*/  IMAD.MOV.U32 R15, RZ, RZ, R91 ;  /* 0x000000ffff0f7224 */ /* 0x002fe400078e005b */
[----:B------:R-:W-:-:S05]  /*3170*/  IMAD.X R14, R5, 0x1, R2, P6 ;  /* 0x00000001050e7824 */ /* 0x000fca00030e0602 */
[-C--:B------:R-:W-:Y:S02]  /*3180*/  @!P4 LOP3.LUT R15, R15, R14.reuse, RZ, 0x3c, !PT ;  /* 0x0000000e0f0fc212 */ /* 0x080fe400078e3cff */
[----:B---3--:R-:W-:Y:S01]  /*3190*/  PRMT R93, RZ, 0x7610, R93 ;  /* 0x00007610ff5d7816 */ /* 0x008fe2000000005d */
[----:B--2---:R0:W-:Y:S04]  /*31a0*/  STL [R1+0xf44], R12 ;  /* 0x000f440c01007387 */ /* 0x0041e80000100800 */
        /* <DEDUP_REMOVED lines=172> */
[----:B------:R-:W-:Y:S01]  /*3c70*/  @!P4 LOP3.LUT R15, R15, R14, RZ, 0x3c, !PT ;  /* 0x0000000e0f0fc212 */ /* 0x000fe200078e3cff */
[----:B------:R-:W-:-:S05]  /*3c80*/  IMAD R8, R6, 0x4f, RZ ;  /* 0x0000004f06087824 */ /* 0x000fca00078e02ff */
[----:B------:R-:W-:Y:S01]  /*3c90*/  SHF.R.S32.HI R5, RZ, 0x1f, R8 ;  /* 0x0000001fff057819 */ /* 0x000fe20000011408 */
[----:B--2---:R1:W-:Y:S04]  /*3ca0*/  STL [R1+0x1fc], R93 ;  /* 0x0001fc5d01007387 */ /* 0x0043e80000100800 */
[----:B-1----:R-:W2:Y:S04]  /*3cb0*/  LDL.LU R93, [R1+0x1520] ;  /* 0x00152000015d7983 */ /* 0x002ea80000300800 */
[----:B------:R-:W-:Y:S04]  /*3cc0*/  STL [R1+0xc48], R92 ;  /* 0x000c485c01007387 */ /* 0x000fe80000100800 */
[----:B------:R1:W-:Y:S02]  /*3cd0*/  STL [R1+0xc44], R14 ;  /* 0x000c440e01007387 */ /* 0x0003e40000100800 */
[----:B-1----:R-:W-:-:S04]  /*3ce0*/  @!P4 LOP3.LUT R14, R15, R14, RZ, 0x3c, !PT ;  /* 0x0000000e0f0ec212 */ /* 0x002fc800078e3cff */
[----:B------:R-:W-:Y:S02]  /*3cf0*/  @!P4 LOP3.LUT R15, R15, R14, RZ, 0x3c, !PT ;  /* 0x0000000e0f0fc212 */ /* 0x000fe400078e3cff */
[----:B------:R-:W-:-:S03]  /*3d00*/  IADD3 R92, P6, PT, R8, R0, RZ ;  /* 0x00000000085c7210 */ /* 0x000fc60007fde0ff */
[----:B------:R1:W3:Y:S02]  /*3d10*/  @!P4 LDG.E.U8 R89, desc[UR14][R14.64] ;  /* 0x0000000e0e59c981 */ /* 0x0002e4000c1e1100 */
[----:B-1----:R-:W-:Y:S02]  /*3d20*/  IMAD.X R15, R5, 0x1, R2, P6 ;  /* 0x00000001050f7824 */ /* 0x002fe400030e0602 */
[----:B------:R-:W-:-:S05]  /*3d30*/  @!P2 IMAD.MOV.U32 R14, RZ, RZ, R92 ;  /* 0x000000ffff0ea224 */ /* 0x000fca00078e005c */
[----:B------:R1:W4:Y:S01]  /*3d40*/  @!P2 LDG.E.U8 R91, desc[UR14][R14.64] ;  /* 0x0000000e0e5ba981 */ /* 0x000322000c1e1100 */
[----:B0-----:R-:W-:-:S05]  /*3d50*/  VIADD R12, R12, 0xffffffb1 ;  /* 0xffffffb10c0c7836 */ /* 0x001fca0000000000 */
[----:B------:R-:W-:Y:S02]  /*3d60*/  ISETP.GE.U32.AND P5, PT, R12, 0x7fffff32, PT ;  /* 0x7fffff320c00780c */ /* 0x000fe40003fa6070 */
[----:B------:R-:W0:Y:S01]  /*3d70*/  LDC R12, c[0x0][0x3a0] ;  /* 0x0000e800ff0c7b82 */ /* 0x000e220000000800 */
[----:B------:R0:W-:Y:S02]  /*3d80*/  STL [R1+0xc30], R92 ;  /* 0x000c305c01007387 */ /* 0x0001e40000100800 */
[----:B0-----:R-:W-:-:S05]  /*3d90*/  VIADD R12, R12, 0xffffffb2 ;  /* 0xffffffb20c0c7836 */ /* 0x001fca0000000000 */
[----:B------:R-:W-:Y:S02]  /*3da0*/  ISETP.GE.U32.AND P4, PT, R12, 0x7fffff33, PT ;  /* 0x7fffff330c00780c */ /* 0x000fe40003f86070 */
[----:B------:R-:W-:Y:S01]  /*3db0*/  PRMT R12, RZ, 0x7610, R12 ;  /* 0x00007610ff0c7816 */ /* 0x000fe2000000000c */
[----:B---3--:R0:W-:Y:S04]  /*3dc0*/  STL [R1+0x1f4], R89 ;  /* 0x0001f45901007387 */ /* 0x0081e80000100800 */
[----:B------:R1:W-:Y:S04]  /*3dd0*/  STL [R1+0xc2c], R15 ;  /* 0x000c2c0f01007387 */ /* 0x0003e80000100800 */
[----:B------:R-:W3:Y:S01]  /*3de0*/  LDL.LU R92, [R1+0x151c] ;  /* 0x00151c00015c7983 */ /* 0x000ee20000300800 */
[----:B0-----:R-:W-:-:S05]  /*3df0*/  IADD3 R89, P6, PT, R8, R3, RZ ;  /* 0x0000000308597210 */ /* 0x001fca0007fde0ff */
[----:B-1----:R-:W-:Y:S02]  /*3e00*/  IMAD.MOV.U32 R15, RZ, RZ, R89 ;  /* 0x000000ffff0f7224 */ /* 0x002fe400078e0059 */
[----:B------:R-:W-:Y:S01]  /*3e10*/  IMAD.X R14, R5, 0x1, R4, P6 ;  /* 0x00000001050e7824 */ /* 0x000fe200030e0604 */
[----:B----4-:R0:W-:Y:S04]  /*3e20*/  STL [R1+0xf38], R91 ;  /* 0x000f385b01007387 */ /* 0x0101e80000100800 */
[-C--:B------:R-:W-:Y:S01]  /*3e30*/  @!P2 LOP3.LUT R15, R15, R14.reuse, RZ, 0x3c, !PT ;  /* 0x0000000e0f0fa212 */ /* 0x080fe200078e3cff */
[----:B0-----:R-:W4:Y:S04]  /*3e40*/  LDL.LU R91, [R1+0x1518] ;  /* 0x00151800015b7983 */ /* 0x001f280000300800 */
[----:B------:R-:W-:Y:S04]  /*3e50*/  STL [R1+0xc38], R89 ;  /* 0x000c385901007387 */ /* 0x000fe80000100800 */
[----:B------:R0:W-:Y:S02]  /*3e60*/  STL [R1+0xc34], R14 ;  /* 0x000c340e01007387 */ /* 0x0001e40000100800 */
[----:B0-----:R-:W-:-:S04]  /*3e70*/  @!P2 LOP3.LUT R14, R15, R14, RZ, 0x3c, !PT ;  /* 0x0000000e0f0ea212 */ /* 0x001fc800078e3cff */
[----:B------:R-:W-:-:S05]  /*3e80*/  @!P2 LOP3.LUT R15, R15, R14, RZ, 0x3c, !PT ;  /* 0x0000000e0f0fa212 */ /* 0x000fca00078e3cff */
[----:B------:R0:W2:Y:S01]  /*3e90*/  @!P2 LDG.E.U8 R12, desc[UR14][R14.64] ;  /* 0x0000000e0e0ca981 */ /* 0x0000a2000c1e1100 */
[----:B------:R-:W-:-:S05]  /*3ea0*/  IMAD R8, R6, 0x4e, RZ ;  /* 0x0000004e06087824 */ /* 0x000fca00078e02ff */
[----:B------:R-:W-:Y:S02]  /*3eb0*/  SHF.R.S32.HI R5, RZ, 0x1f, R8 ;  /* 0x0000001fff057819 */ /* 0x000fe40000011408 */
[----:B------:R-:W-:-:S05]  /*3ec0*/  IADD3 R89, P6, PT, R8, R0, RZ ;  /* 0x0000000008597210 */ /* 0x000fca0007fde0ff */
[----:B0-----:R-:W-:Y:S02]  /*3ed0*/  IMAD.MOV.U32 R15, RZ, RZ, R89 ;  /* 0x000000ffff0f7224 */ /* 0x001fe400078e0059 */
[----:B------:R-:W-:-:S05]  /*3ee0*/  IMAD.X R14, R5, 0x1, R2, P6 ;  /* 0x00000001050e7824 */ /* 0x000fca00030e0602 */
[-C--:B------:R-:W-:Y:S01]  /*3ef0*/  @!P5 LOP3.LUT R15, R15, R14.reuse, RZ, 0x3c, !PT ;  /* 0x0000000e0f0fd212 */ /* 0x080fe200078e3cff */
[----:B--2---:R0:W-:Y:S04]  /*3f00*/  STL [R1+0xf34], R12 ;  /* 0x000f340c01007387 */ /* 0x0041e80000100800 */
[----:B------:R-:W-:Y:S04]  /*3f10*/  STL [R1+0xc20], R89 ;  /* 0x000c205901007387 */ /* 0x000fe80000100800 */
[----:B------:R1:W-:Y:S01]  /*3f20*/  STL [R1+0xc1c], R14 ;  /* 0x000c1c0e01007387 */ /* 0x0003e20000100800 */
        /* <DEDUP_REMOVED lines=17> */
[----:B------:R1:W2:Y:S02]  /*4040*/  @!P5 LDG.E.U8 R86, desc[UR14][R14.64] ;  /* 0x0000000e0e56d981 */ /* 0x0002a4000c1e1100 */
[----:B-1----:R-:W-:Y:S02]  /*4050*/  IMAD.X R15, R5, 0x1, R2, P6 ;  /* 0x00000001050f7824 */ /* 0x002fe400030e0602 */
[----:B------:R-:W-:-:S05]  /*4060*/  @!P4 IMAD.MOV.U32 R14, RZ, RZ, R89 ;  /* 0x000000ffff0ec224 */ /* 0x000fca00078e0059 */
[----:B------:R1:W3:Y:S01]  /*4070*/  @!P4 LDG.E.U8 R88, desc[UR14][R14.64] ;  /* 0x0000000e0e58c981 */ /* 0x0002e2000c1e1100 */
[----:B0-----:R-:W-:-:S05]  /*4080*/  VIADD R12, R12, 0xffffffb3 ;  /* 0xffffffb30c0c7836 */ /* 0x001fca0000000000 */
[----:B------:R-:W-:Y:S02]  /*4090*/  ISETP.GE.U32.AND P2, PT, R12, 0x7fffff34, PT ;  /* 0x7fffff340c00780c */ /* 0x000fe40003f46070 */
[----:B------:R-:W0:Y:S01]  /*40a0*/  LDC R12, c[0x0][0x3a0] ;  /* 0x0000e800ff0c7b82 */ /* 0x000e220000000800 */
[----:B------:R0:W-:Y:S02]  /*40b0*/  STL [R1+0xc10], R89 ;  /* 0x000c105901007387 */ /* 0x0001e40000100800 */
[----:B0-----:R-:W-:-:S05]  /*40c0*/  VIADD R12, R12, 0xffffffb4 ;  /* 0xffffffb40c0c7836 */ /* 0x001fca0000000000 */
[----:B------:R-:W-:Y:S02]  /*40d0*/  ISETP.GE.U32.AND P5, PT, R12, 0x7fffff35, PT ;  /* 0x7fffff350c00780c */ /* 0x000fe40003fa6070 */
[----:B------:R-:W-:Y:S01]  /*40e0*/  PRMT R12, RZ, 0x7610, R12 ;  /* 0x00007610ff0c7816 */ /* 0x000fe2000000000c */
[----:B--2---:R0:W-:Y:S04]  /*40f0*/  STL [R1+0xf2c], R86 ;  /* 0x000f2c5601007387 */ /* 0x0041e80000100800 */
[----:B------:R1:W-:Y:S04]  /*4100*/  STL [R1+0xc0c], R15 ;  /* 0x000c0c0f01007387 */ /* 0x0003e80000100800 */
[----:B------:R-:W2:Y:S01]  /*4110*/  LDL.LU R89, [R1+0x1510] ;  /* 0x0015100001597983 */ /* 0x000ea20000300800 */
[----:B0-----:R-:W-:-:S05]  /*4120*/  IADD3 R86, P6, PT, R8, R3, RZ ;  /* 0x0000000308567210 */ /* 0x001fca0007fde0ff */
[----:B-1----:R-:W-:Y:S02]  /*4130*/  IMAD.MOV.U32 R15, RZ, RZ, R86 ;  /* 0x000000ffff0f7224 */ /* 0x002fe400078e0056 */
[----:B------:R-:W-:Y:S01]  /*4140*/  IMAD.X R14, R5, 0x1, R4, P6 ;  /* 0x00000001050e7824 */ /* 0x000fe200030e0604 */
[----:B---3--:R0:W-:Y:S04]  /*4150*/  STL [R1+0x5d8], R88 ;  /* 0x0005d85801007387 */ /* 0x0081e80000100800 */
[-C--:B------:R-:W-:Y:S01]  /*4160*/  @!P4 LOP3.LUT R15, R15, R14.reuse, RZ, 0x3c, !PT ;  /* 0x0000000e0f0fc212 */ /* 0x080fe200078e3cff */
[----:B0-----:R-:W3:Y:S04]  /*4170*/  LDL.LU R88, [R1+0x150c] ;  /* 0x00150c0001587983 */ /* 0x001ee80000300800 */
        /* <DEDUP_REMOVED lines=128> */
[----:B------:R1:W-:Y:S02]  /*4980*/  STL [R1+0xbc4], R14 ;  /* 0x000bc40e01007387 */ /* 0x0003e40000100800 */
[----:B-1----:R-:W-:-:S04]  /*4990*/  @!P5 LOP3.LUT R14, R15, R14, RZ, 0x3c, !PT ;  /* 0x0000000e0f0ed212 */ /* 0x002fc800078e3cff */
[----:B------:R-:W-:-:S05]  /*49a0*/  @!P5 LOP3.LUT R15, R15, R14, RZ, 0x3c, !PT ;  /* 0x0000000e0f0fd212 */ /* 0x000fca00078e3cff */
[----:B------:R1:W2:Y:S01]  /*49b0*/  @!P5 LDG.E.U8 R13, desc[UR14][R14.64] ;  /* 0x0000000e0e0dd981 */ /* 0x0002a2000c1e1100 */
[----:B------:R-:W-:-:S05]  /*49c0*/  IMAD R8, R6, 0x47, RZ ;  /* 0x0000004706087824 */ /* 0x000fca00078e02ff */
[----:B------:R-:W-:Y:S02]  /*49d0*/  SHF.R.S32.HI R5, RZ, 0x1f, R8 ;  /* 0x0000001fff057819 */ /* 0x000fe40000011408 */
[----:B------:R-:W-:-:S05]  /*49e0*/  IADD3 R93, P6, PT, R8, R0, RZ ;  /* 0x00000000085d7210 */ /* 0x000fca0007fde0ff */
[----:B-1----:R-:W-:Y:S02]  /*49f0*/  IMAD.MOV.U32 R15, RZ, RZ, R93 ;  /* 0x000000ffff0f7224 */ /* 0x002fe400078e005d */
[----:B------:R-:W-:Y:S01]  /*4a00*/  IMAD.X R14, R5, 0x1, R2, P6 ;  /* 0x00000001050e7824 */ /* 0x000fe200030e0602 */
[----:B------:R-:W-:Y:S04]  /*4a10*/  STL [R1+0xbb0], R93 ;  /* 0x000bb05d01007387 */ /* 0x000fe80000100800 */
[----:B------:R-:W-:Y:S01]  /*4a20*/  @!P4 LOP3.LUT R15, R15, R14, RZ, 0x3c, !PT ;  /* 0x0000000e0f0fc212 */ /* 0x000fe200078e3cff */
[----:B--2---:R1:W-:Y:S04]  /*4a30*/  STL [R1+0x125c], R13 ;  /* 0x00125c0d01007387 */ /* 0x0043e80000100800 */
[----:B------:R2:W-:Y:S01]  /*4a40*/  STL [R1+0xbac], R14 ;  /* 0x000bac0e01007387 */ /* 0x0005e20000100800 */
[----:B-1----:R-:W-:-:S02]  /*4a50*/  PRMT R13, RZ, 0x7610, R13 ;  /* 0x00007610ff0d7816 */ /* 0x002fc4000000000d */
[----:B--2---:R-:W-:-:S04]  /*4a60*/  @!P4 LOP3.LUT R14, R15, R14, RZ, 0x3c, !PT ;  /* 0x0000000e0f0ec212 */ /* 0x004fc800078e3cff */
[----:B------:R-:W-:-:S05]  /*4a70*/  @!P4 LOP3.LUT R15, R15, R14, RZ, 0x3c, !PT ;  /* 0x0000000e0f0fc212 */ /* 0x000fca00078e3cff */
[----:B------:R1:W2:Y:S01]  /*4a80*/  @!P4 LDG.E.U8 R13, desc[UR14][R14.64] ;  /* 0x0000000e0e0dc981 */ /* 0x0002a2000c1e1100 */
[----:B------:R-:W-:-:S05]  /*4a90*/  IADD3 R93, P6, PT, R8, R3, RZ ;  /* 0x00000003085d7210 */ /* 0x000fca0007fde0ff */
[----:B-1----:R-:W-:Y:S02]  /*4aa0*/  IMAD.MOV.U32 R15, RZ, RZ, R93 ;  /* 0x000000ffff0f7224 */ /* 0x002fe400078e005d */
[----:B------:R-:W-:Y:S01]  /*4ab0*/  IMAD.X R14, R5, 0x1, R4, P6 ;  /* 0x00000001050e7824 */ /* 0x000fe200030e0604 */
[----:B------:R-:W-:Y:S04]  /*4ac0*/  STL [R1+0xbb8], R93 ;  /* 0x000bb85d01007387 */ /* 0x000fe80000100800 */
[----:B------:R-:W-:Y:S01]  /*4ad0*/  @!P4 LOP3.LUT R15, R15, R14, RZ, 0x3c, !PT ;  /* 0x0000000e0f0fc212 */ /* 0x000fe200078e3cff */
[----:B--2---:R1:W-:Y:S04]  /*4ae0*/  STL [R1+0xf28], R13 ;  /* 0x000f280d01007387 */ /* 0x0043e80000100800 */
[----:B------:R2:W-:Y:S01]  /*4af0*/  STL [R1+0xbb4], R14 ;  /* 0x000bb40e01007387 */ /* 0x0005e20000100800 */
[----:B0-----:R-:W-:-:S02]  /*4b00*/  VIADD R12, R12, 0xffffffb9 ;  /* 0xffffffb90c0c7836 */ /* 0x001fc40000000000 */
[----:B------:R-:W-:Y:S01]  /*4b10*/  IMAD R8, R6, 0x46, RZ ;  /* 0x0000004606087824 */ /* 0x000fe200078e02ff */
[----:B------:R-:W-:Y:S02]  /*4b20*/  PRMT R77, RZ, 0x7610, R77 ;  /* 0x00007610ff4d7816 */ /* 0x000fe4000000004d */
[----:B------:R-:W-:Y:S01]  /*4b30*/  PRMT R76, RZ, 0x7610, R76 ;  /* 0x00007610ff4c7816 */ /* 0x000fe2000000004c */
[----:B-1----:R-:W0:Y:S01]  /*4b40*/  LDC R13, c[0x0][0x3a0] ;  /* 0x0000e800ff0d7b82 */ /* 0x002e220000000800 */
[----:B--2---:R-:W-:-:S04]  /*4b50*/  @!P4 LOP3.LUT R14, R15, R14, RZ, 0x3c, !PT ;  /* 0x0000000e0f0ec212 */ /* 0x004fc800078e3cff */
[----:B------:R-:W-:-:S05]  /*4b60*/  @!P4 LOP3.LUT R15, R15, R14, RZ, 0x3c, !PT ;  /* 0x0000000e0f0fc212 */ /* 0x000fca00078e3cff */
[----:B------:R1:W2:Y:S01]  /*4b70*/  @!P4 LDG.E.U8 R80, desc[UR14][R14.64] ;  /* 0x0000000e0e50c981 */ /* 0x0002a2000c1e1100 */
[----:B------:R-:W-:Y:S02]  /*4b80*/  ISETP.GE.U32.AND P2, PT, R12, 0x7fffff3a, PT ;  /* 0x7fffff3a0c00780c */ /* 0x000fe40003f46070 */
[----:B------:R-:W-:Y:S01]  /*4b90*/  SHF.R.S32.HI R5, RZ, 0x1f, R8 ;  /* 0x0000001fff057819 */ /* 0x000fe20000011408 */
[----:B------:R-:W0:Y:S01]  /*4ba0*/  LDC R12, c[0x0][0x3a0] ;  /* 0x0000e800ff0c7b82 */ /* 0x000e220000000800 */
        /* <DEDUP_REMOVED lines=22> */
[----:B0-----:R-:W-:Y:S02]  /*4d10*/  VIADD R12, R12, 0xffffffba ;  /* 0xffffffba0c0c7836 */ /* 0x001fe40000000000 */
[----:B------:R-:W-:-:S03]  /*4d20*/  IMAD R8, R6, 0x45, RZ ;  /* 0x0000004506087824 */ /* 0x000fc600078e02ff */
[----:B------:R-:W-:Y:S02]  /*4d30*/  ISETP.GE.U32.AND P5, PT, R12, 0x7fffff3b, PT ;  /* 0x7fffff3b0c00780c */ /* 0x000fe40003fa6070 */
[----:B------:R-:W-:Y:S02]  /*4d40*/  SHF.R.S32.HI R5, RZ, 0x1f, R8 ;  /* 0x0000001fff057819 */ /* 0x000fe40000011408 */
[----:B------:R-:W-:-:S05]  /*4d50*/  IADD3 R93, P6, PT, R8, R0, RZ ;  /* 0x00000000085d7210 */ /* 0x000fca0007fde0ff */
[----:B-1----:R-:W-:Y:S02]  /*4d60*/  IMAD.MOV.U32 R15, RZ, RZ, R93 ;  /* 0x000000ffff0f7224 */ /* 0x002fe400078e005d */
[----:B------:R-:W-:-:S05]  /*4d70*/  IMAD.X R14, R5, 0x1, R2, P6 ;  /* 0x00000001050e7824 */ /* 0x000fca00030e0602 */
[-C--:B------:R-:W-:Y:S01]  /*4d80*/  @!P5 LOP3.LUT R15, R15, R14.reuse, RZ, 0x3c, !PT ;  /* 0x0000000e0f0fd212 */ /* 0x080fe200078e3cff */
[----:B--2---:R0:W-:Y:S04]  /*4d90*/  STL [R1+0xf1c], R78 ;  /* 0x000f1c4e01007387 */ /* 0x0041e80000100800 */
[----:B0-----:R-:W2:Y:S04]  /*4da0*/  LDL.LU R78, [R1+0x14e4] ;  /* 0x0014e400014e7983 */ /* 0x001ea80000300800 */
[----:B------:R-:W-:Y:S04]  /*4db0*/  STL [R1+0xb90], R93 ;  /* 0x000b905d01007387 */ /* 0x000fe80000100800 */
[----:B------:R0:W-:Y:S02]  /*4dc0*/  STL [R1+0xb8c], R14 ;  /* 0x000b8c0e01007387 */ /* 0x0001e40000100800 */
[----:B0-----:R-:W-:-:S04]  /*4dd0*/  @!P5 LOP3.LUT R14, R15, R14, RZ, 0x3c, !PT ;  /* 0x0000000e0f0ed212 */ /* 0x001fc800078e3cff */
[----:B------:R-:W-:-:S05]  /*4de0*/  @!P5 LOP3.LUT R15, R15, R14, RZ, 0x3c, !PT ;  /* 0x0000000e0f0fd212 */ /* 0x000fca00078e3cff */
[----:B------:R0:W2:Y:S01]  /*4df0*/  @!P5 LDG.E.U8 R77, desc[UR14][R14.64] ;  /* 0x0000000e0e4dd981 */ /* 0x0000a2000c1e1100 */
[----:B------:R-:W-:-:S05]  /*4e00*/  IADD3 R93, P6, PT, R8, R3, RZ ;  /* 0x00000003085d7210 */ /* 0x000fca0007fde0ff */
[----:B0-----:R-:W-:Y:S02]  /*4e10*/  IMAD.MOV.U32 R15, RZ, RZ, R93 ;  /* 0x000000ffff0f7224 */ /* 0x001fe400078e005d */
        /* <DEDUP_REMOVED lines=9> */
[----:B------:R-:W-:Y:S02]  /*4eb0*/  VIADD R12, R13, 0xffffffbb ;  /* 0xffffffbb0d0c7836 */ /* 0x000fe40000000000 */
[----:B------:R-:W-:-:S03]  /*4ec0*/  IMAD R8, R6, 0x44, RZ ;  /* 0x0000004406087824 */ /* 0x000fc600078e02ff */
[----:B------:R-:W-:Y:S02]  /*4ed0*/  ISETP.GE.U32.AND P4, PT, R12, 0x7fffff3c, PT ;  /* 0x7fffff3c0c00780c */ /* 0x000fe40003f86070 */
[----:B------:R-:W-:Y:S02]  /*4ee0*/  SHF.R.S32.HI R5, RZ, 0x1f, R8 ;  /* 0x0000001fff057819 */ /* 0x000fe40000011408 */
[----:B------:R-:W-:-:S05]  /*4ef0*/  IADD3 R93, P6, PT, R8, R0, RZ ;  /* 0x00000000085d7210 */ /* 0x000fca0007fde0ff */
[----:B0-----:R-:W-:Y:S02]  /*4f00*/  IMAD.MOV.U32 R15, RZ, RZ, R93 ;  /* 0x000000ffff0f7224 */ /* 0x001fe400078e005d */
[----:B------:R-:W-:-:S05]  /*4f10*/  IMAD.X R14, R5, 0x1, R2, P6 ;  /* 0x00000001050e7824 */ /* 0x000fca00030e0602 */
[-C--:B------:R-:W-:Y:S02]  /*4f20*/  @!P4 LOP3.LUT R15, R15, R14.reuse, RZ, 0x3c, !PT ;  /* 0x0000000e0f0fc212 */ /* 0x080fe400078e3cff */
[----:B------:R-:W-:Y:S01]  /*4f30*/  PRMT R75, RZ, 0x7610, R75 ;  /* 0x00007610ff4b7816 */ /* 0x000fe2000000004b */
        /* <DEDUP_REMOVED lines=104> */
[----:B------:R-:W-:-:S03]  /*55c0*/  IMAD.SHL.U32 R8, R6, 0x40, RZ ;  /* 0x0000004006087824 */ /* 0x000fc600078e00ff */
        /* <DEDUP_REMOVED lines=734> */
[----:B------:R-:W-:Y:S02]  /*83b0*/  PRMT R92, RZ, 0x7610, R92 ;  /* 0x00007610ff5c7816 */ /* 0x000fe4000000005c */
[----:B----4-:R-:W-:Y:S01]  /*83c0*/  PRMT R91, RZ, 0x7610, R91 ;  /* 0x00007610ff5b7816 */ /* 0x010fe2000000005b */
[----:B--2---:R0:W-:Y:S04]  /*83d0*/  STL [R1+0xee4], R7 ;  /* 0x000ee40701007387 */ /* 0x0041e80000100800 */
[----:B0-----:R-:W2:Y:S04]  /*83e0*/  LDL.LU R7, [R1+0x13ec] ;  /* 0x0013ec0001077983 */ /* 0x001ea80000300800 */
[----:B------:R-:W-:Y:S04]  /*83f0*/  STL [R1+0x9a0], R93 ;  /* 0x0009a05d01007387 */ /* 0x000fe80000100800 */
[----:B------:R0:W-:Y:S02]  /*8400*/  STL [R1+0x99c], R14 ;  /* 0x00099c0e01007387 */ /* 0x0001e40000100800 */
[----:B0-----:R-:W-:-:S04]  /*8410*/  @!P4 LOP3.LUT R14, R15, R14, RZ, 0x3c, !PT ;  /* 0x0000000e0f0ec212 */ /* 0x001fc800078e3cff */
[----:B------:R-:W-:Y:S02]  /*8420*/  @!P4 LOP3.LUT R15, R15, R14, RZ, 0x3c, !PT ;  /* 0x0000000e0f0fc212 */ /* 0x000fe400078e3cff */
[----:B------:R-:W-:-:S03]  /*8430*/  IADD3 R93, P6, PT, R8, R3, RZ ;  /* 0x00000003085d7210 */ /* 0x000fc60007fde0ff */
[----:B------:R0:W4:Y:S02]  /*8440*/  @!P4 LDG.E.U8 R92, desc[UR14][R14.64] ;  /* 0x0000000e0e5cc981 */ /* 0x000124000c1e1100 */
[----:B0-----:R-:W-:Y:S02]  /*8450*/  IMAD.X R15, R5, 0x1, R4, P6 ;  /* 0x00000001050f7824 */ /* 0x001fe400030e0604 */
[----:B------:R-:W-:-:S05]  /*8460*/  @!P4 IMAD.MOV.U32 R14, RZ, RZ, R93 ;  /* 0x000000ffff0ec224 */ /* 0x000fca00078e005d */
[----:B------:R0:W2:Y:S01]  /*8470*/  @!P4 LDG.E.U8 R91, desc[UR14][R14.64] ;  /* 0x0000000e0e5bc981 */ /* 0x0000a2000c1e1100 */
[----:B------:R-:W-:Y:S02]  /*8480*/  VIADD R12, R13, 0xffffffda ;  /* 0xffffffda0d0c7836 */ /* 0x000fe40000000000 */
[----:B------:R-:W-:Y:S01]  /*8490*/  IMAD R8, R6, 0x25, RZ ;  /* 0x0000002506087824 */ /* 0x000fe200078e02ff */
[----:B------:R-:W-:Y:S02]  /*84a0*/  STL [R1+0x9a8], R93 ;  /* 0x0009a85d01007387 */ /* 0x000fe40000100800 */
[----:B------:R-:W-:Y:S02]  /*84b0*/  ISETP.GE.U32.AND P2, PT, R12, 0x7fffff5b, PT ;  /* 0x7fffff5b0c00780c */ /* 0x000fe40003f46070 */
[----:B------:R-:W-:Y:S02]  /*84c0*/  SHF.R.S32.HI R5, RZ, 0x1f, R8 ;  /* 0x0000001fff057819 */ /* 0x000fe40000011408 */
[----:B------:R-:W-:-:S02]  /*84d0*/  PRMT R90, RZ, 0x7610, R90 ;  /* 0x00007610ff5a7816 */ /* 0x000fc4000000005a */
[----:B------:R-:W-:Y:S01]  /*84e0*/  PRMT R89, RZ, 0x7610, R89 ;  /* 0x00007610ff597816 */ /* 0x000fe20000000059 */
[----:B----4-:R1:W-:Y:S02]  /*84f0*/  STL [R1+0xee0], R92 ;  /* 0x000ee05c01007387 */ /* 0x0103e40000100800 */
[----:B-1----:R-:W-:Y:S02]  /*8500*/  IADD3 R92, P6, PT, R8, R0, RZ ;  /* 0x00000000085c7210 */ /* 0x002fe40007fde0ff */
[----:B------:R1:W-:Y:S03]  /*8510*/  STL [R1+0x9a4], R15 ;  /* 0x0009a40f01007387 */ /* 0x0003e60000100800 */
[----:B------:R-:W-:Y:S01]  /*8520*/  IMAD.X R93, R5, 0x1, R2, P6 ;  /* 0x00000001055d7824 */ /* 0x000fe200030e0602 */
[----:B------:R-:W-:Y:S01]  /*8530*/  STL [R1+0x990], R92 ;  /* 0x0009905c01007387 */ /* 0x000fe20000100800 */
[----:B0-----:R-:W-:-:S02]  /*8540*/  @!P2 IMAD.MOV.U32 R14, RZ, RZ, R92 ;  /* 0x000000ffff0ea224 */ /* 0x001fc400078e005c */
[----:B-1----:R-:W-:Y:S01]  /*8550*/  @!P2 IMAD.MOV.U32 R15, RZ, RZ, R93 ;  /* 0x000000ffff0fa224 */ /* 0x002fe200078e005d */
[----:B--2---:R0:W-:Y:S04]  /*8560*/  STL [R1+0xedc], R91 ;  /* 0x000edc5b01007387 */ /* 0x0041e80000100800 */
[----:B------:R1:W2:Y:S01]  /*8570*/  @!P2 LDG.E.U8 R90, desc[UR14][R14.64] ;  /* 0x0000000e0e5aa981 */ /* 0x0002a2000c1e1100 */
[----:B0-----:R-:W-:-:S05]  /*8580*/  IADD3 R91, P6, PT, R8, R3, RZ ;  /* 0x00000003085b7210 */ /* 0x001fca0007fde0ff */
[----:B------:R-:W-:Y:S02]  /*8590*/  IMAD.X R92, R5, 0x1, R4, P6 ;  /* 0x00000001055c7824 */ /* 0x000fe400030e0604 */
[----:B-1----:R-:W-:Y:S02]  /*85a0*/  @!P2 IMAD.MOV.U32 R14, RZ, RZ, R91 ;  /* 0x000000ffff0ea224 */ /* 0x002fe400078e005b */
[----:B------:R-:W-:-:S05]  /*85b0*/  @!P2 IMAD.MOV.U32 R15, RZ, RZ, R92 ;  /* 0x000000ffff0fa224 */ /* 0x000fca00078e005c */
[----:B------:R0:W4:Y:S01]  /*85c0*/  @!P2 LDG.E.U8 R89, desc[UR14][R14.64] ;  /* 0x0000000e0e59a981 */ /* 0x000122000c1e1100 */
[----:B------:R-:W-:Y:S02]  /*85d0*/  VIADD R12, R13, 0xffffffdb ;  /* 0xffffffdb0d0c7836 */ /* 0x000fe40000000000 */
[----:B------:R-:W-:Y:S01]  /*85e0*/  IMAD R8, R6, 0x24, RZ ;  /* 0x0000002406087824 */ /* 0x000fe200078e02ff */
[----:B------:R-:W-:Y:S02]  /*85f0*/  STL [R1+0x98c], R93 ;  /* 0x00098c5d01007387 */ /* 0x000fe40000100800 */
[----:B------:R-:W-:Y:S02]  /*8600*/  ISETP.GE.U32.AND P5, PT, R12, 0x7fffff5c, PT ;  /* 0x7fffff5c0c00780c */ /* 0x000fe40003fa6070 */
[----:B------:R-:W-:Y:S01]  /*8610*/  STL [R1+0x998], R91 ;  /* 0x0009985b01007387 */ /* 0x000fe20000100800 */
[----:B------:R-:W-:Y:S02]  /*8620*/  SHF.R.S32.HI R5, RZ, 0x1f, R8 ;  /* 0x0000001fff057819 */ /* 0x000fe40000011408 */
[----:B------:R-:W-:-:S02]  /*8630*/  PRMT R88, RZ, 0x7610, R88 ;  /* 0x00007610ff587816 */ /* 0x000fc40000000058 */
[----:B------:R-:W-:Y:S01]  /*8640*/  PRMT R87, RZ, 0x7610, R87 ;  /* 0x00007610ff577816 */ /* 0x000fe20000000057 */
[----:B--2---:R1:W-:Y:S02]  /*8650*/  STL [R1+0x2ac], R90 ;  /* 0x0002ac5a01007387 */ /* 0x0043e40000100800 */
[----:B-1----:R-:W-:Y:S02]  /*8660*/  IADD3 R90, P6, PT, R8, R0, RZ ;  /* 0x00000000085a7210 */ /* 0x002fe40007fde0ff */
[----:B------:R-:W-:Y:S03]  /*8670*/  STL [R1+0x994], R92 ;  /* 0x0009945c01007387 */ /* 0x000fe60000100800 */
[----:B------:R-:W-:Y:S01]  /*8680*/  IMAD.X R91, R5, 0x1, R2, P6 ;  /* 0x00000001055b7824 */ /* 0x000fe200030e0602 */
[----:B------:R-:W-:Y:S01]  /*8690*/  STL [R1+0x980], R90 ;  /* 0x0009805a01007387 */ /* 0x000fe20000100800 */
[----:B0-----:R-:W-:-:S02]  /*86a0*/  @!P5 IMAD.MOV.U32 R14, RZ, RZ, R90 ;  /* 0x000000ffff0ed224 */ /* 0x001fc400078e005a */
[----:B------:R-:W-:Y:S01]  /*86b0*/  @!P5 IMAD.MOV.U32 R15, RZ, RZ, R91 ;  /* 0x000000ffff0fd224 */ /* 0x000fe200078e005b */
[----:B----4-:R0:W-:Y:S04]  /*86c0*/  STL [R1+0x2a8], R89 ;  /* 0x0002a85901007387 */ /* 0x0101e80000100800 */
        /* <DEDUP_REMOVED lines=56> */
[----:B---3--:R-:W-:-:S02]  /*8a50*/  PRMT R82, RZ, 0x7610, R82 ;  /* 0x00007610ff527816 */ /* 0x008fc40000000052 */
        /* <DEDUP_REMOVED lines=14> */
[----:B------:R0:W3:Y:S01]  /*8b40*/  @!P5 LDG.E.U8 R81, desc[UR14][R14.64] ;  /* 0x0000000e0e51d981 */ /* 0x0000e2000c1e1100 */
[----:B------:R-:W-:Y:S02]  /*8b50*/  VIADD R12, R13, 0xffffffdf ;  /* 0xffffffdf0d0c7836 */ /* 0x000fe40000000000 */
[----:B------:R-:W-:Y:S01]  /*8b60*/  IMAD.SHL.U32 R8, R6, 0x20, RZ ;  /* 0x0000002006087824 */ /* 0x000fe200078e00ff */
        /* <DEDUP_REMOVED lines=13> */
[----:B---3--:R0:W-:Y:S04]  /*8c40*/  STL [R1+0x18c], R81 ;  /* 0x00018c5101007387 */ /* 0x0081e80000100800 */
[----:B------:R1:W2:Y:S01]  /*8c50*/  @!P4 LDG.E.U8 R80, desc[UR14][R14.64] ;  /* 0x0000000e0e50c981 */ /* 0x0002a2000c1e1100 */
[----:B0-----:R-:W-:-:S05]  /*8c60*/  IADD3 R81, P6, PT, R8, R3, RZ ;  /* 0x0000000308517210 */ /* 0x001fca0007fde0ff */
[----:B------:R-:W-:Y:S02]  /*8c70*/  IMAD.X R82, R5, 0x1, R4, P6 ;  /* 0x0000000105527824 */ /* 0x000fe400030e0604 */
[----:B-1----:R-:W-:Y:S02]  /*8c80*/  @!P4 IMAD.MOV.U32 R14, RZ, RZ, R81 ;  /* 0x000000ffff0ec224 */ /* 0x002fe400078e0051 */
[----:B------:R-:W-:-:S05]  /*8c90*/  @!P4 IMAD.MOV.U32 R15, RZ, RZ, R82 ;  /* 0x000000ffff0fc224 */ /* 0x000fca00078e0052 */
[----:B------:R0:W3:Y:S01]  /*8ca0*/  @!P4 LDG.E.U8 R79, desc[UR14][R14.64] ;  /* 0x0000000e0e4fc981 */ /* 0x0000e2000c1e1100 */
        /* <DEDUP_REMOVED lines=577> */
[----:B------:R-:W-:-:S03]  /*b0c0*/  SHF.R.S32.HI R5, RZ, 0x1f, R8 ;  /* 0x0000001fff057819 */ /* 0x000fc60000011408 */
[----:B------:R-:W-:Y:S01]  /*b0d0*/  STL [R1+0x324], R30 ;  /* 0x0003241e01007387 */ /* 0x000fe20000100800 */
[----:B------:R-:W-:Y:S02]  /*b0e0*/  PRMT R25, RZ, 0x7610, R25 ;  /* 0x00007610ff197816 */ /* 0x000fe40000000019 */
[----:B------:R-:W-:Y:S01]  /*b0f0*/  PRMT R20, RZ, 0x7610, R20 ;  /* 0x00007610ff147816 */ /* 0x000fe20000000014 */
[----:B--2---:R1:W-:Y:S02]  /*b100*/  STL [R1+0x200], R29 ;  /* 0x0002001d01007387 */ /* 0x0043e40000100800 */
[----:B-1----:R-:W-:-:S05]  /*b110*/  IADD3 R29, P5, PT, R8, R0, RZ ;  /* 0x00000000081d7210 */ /* 0x002fca0007fbe0ff */
[----:B------:R-:W-:Y:S01]  /*b120*/  IMAD.X R30, R5, 0x1, R2, P5 ;  /* 0x00000001051e7824 */ /* 0x000fe200028e0602 */
[----:B------:R-:W-:Y:S01]  /*b130*/  STL [R1+0x310], R29 ;  /* 0x0003101d01007387 */ /* 0x000fe20000100800 */
[----:B0-----:R-:W-:Y:S02]  /*b140*/  @!P4 IMAD.MOV.U32 R14, RZ, RZ, R29 ;  /* 0x000000ffff0ec224 */ /* 0x001fe400078e001d */
        /* <DEDUP_REMOVED lines=18> */
[C---:B-1----:R-:W-:Y:S02]  /*b270*/  IADD3 R25, P5, PT, R8.reuse, R0, RZ ;  /* 0x0000000008197210 */ /* 0x042fe40007fbe0ff */
[----:B------:R-:W-:-:S03]  /*b280*/  IADD3 R8, P4, PT, R8, R3, RZ ;  /* 0x0000000308087210 */ /* 0x000fc60007f9e0ff */
[C---:B------:R-:W-:Y:S01]  /*b290*/  IMAD.X R26, R5.reuse, 0x1, R2, P5 ;  /* 0x00000001051a7824 */ /* 0x040fe200028e0602 */
[----:B------:R-:W-:Y:S01]  /*b2a0*/  STL [R1+0x300], R25 ;  /* 0x0003001901007387 */ /* 0x000fe20000100800 */
[----:B0-----:R-:W-:Y:S02]  /*b2b0*/  @!P2 IMAD.MOV.U32 R14, RZ, RZ, R25 ;  /* 0x000000ffff0ea224 */ /* 0x001fe400078e0019 */
[----:B------:R-:W-:Y:S01]  /*b2c0*/  @!P2 IMAD.MOV.U32 R15, RZ, RZ, R26 ;  /* 0x000000ffff0fa224 */ /* 0x000fe200078e001a */
[----:B------:R-:W-:Y:S04]  /*b2d0*/  STL [R1+0x308], R8 ;  /* 0x0003080801007387 */ /* 0x000fe80000100800 */
[----:B------:R-:W-:Y:S04]  /*b2e0*/  STL [R1+0x2fc], R26 ;  /* 0x0002fc1a01007387 */ /* 0x000fe80000100800 */
[----:B---3--:R0:W-:Y:S04]  /*b2f0*/  STL [R1+0x1ec], R20 ;  /* 0x0001ec1401007387 */ /* 0x0081e80000100800 */
[----:B------:R1:W2:Y:S01]  /*b300*/  @!P2 LDG.E.U8 R21, desc[UR14][R14.64] ;  /* 0x0000000e0e15a981 */ /* 0x0002a2000c1e1100 */
[----:B0-----:R-:W-:-:S02]  /*b310*/  IMAD.X R20, R5, 0x1, R4, P4 ;  /* 0x0000000105147824 */ /* 0x001fc400020e0604 */
[----:B-1----:R-:W-:Y:S02]  /*b320*/  @!P2 IMAD.MOV.U32 R14, RZ, RZ, R8 ;  /* 0x000000ffff0ea224 */ /* 0x002fe400078e0008 */
[----:B------:R-:W-:-:S05]  /*b330*/  @!P2 IMAD.MOV.U32 R15, RZ, RZ, R20 ;  /* 0x000000ffff0fa224 */ /* 0x000fca00078e0014 */
[----:B------:R-:W3:Y:S01]  /*b340*/  @!P2 LDG.E.U8 R19, desc[UR14][R14.64] ;  /* 0x0000000e0e13a981 */ /* 0x000ee2000c1e1100 */
[----:B------:R-:W-:-:S05]  /*b350*/  VIADD R12, R13, 0xfffffffc ;  /* 0xfffffffc0d0c7836 */ /* 0x000fca0000000000 */
[----:B------:R-:W-:Y:S01]  /*b360*/  ISETP.GE.U32.AND P6, PT, R12, 0x7fffff7d, PT ;  /* 0x7fffff7d0c00780c */ /* 0x000fe20003fc6070 */
[----:B------:R-:W-:-:S05]  /*b370*/  VIADD R12, R13, 0xfffffffd ;  /* 0xfffffffd0d0c7836 */ /* 0x000fca0000000000 */
[----:B------:R-:W-:Y:S01]  /*b380*/  ISETP.GE.U32.AND P5, PT, R12, 0x7fffff7e, PT ;  /* 0x7fffff7e0c00780c */ /* 0x000fe20003fa6070 */
[----:B------:R-:W-:Y:S01]  /*b390*/  IMAD R12, R6, 0x3, RZ ;  /* 0x00000003060c7824 */ /* 0x000fe200078e02ff */
[----:B------:R0:W-:Y:S04]  /*b3a0*/  STL [R1+0x304], R20 ;  /* 0x0003041401007387 */ /* 0x0001e80000100800 */
[----:B------:R-:W-:Y:S02]  /*b3b0*/  SHF.R.S32.HI R8, RZ, 0x1f, R12 ;  /* 0x0000001fff087819 */ /* 0x000fe4000001140c */
[----:B0-----:R-:W-:Y:S02]  /*b3c0*/  IADD3 R20, P2, PT, R12, R0, RZ ;  /* 0x000000000c147210 */ /* 0x001fe40007f5e0ff */
[----:B------:R-:W-:Y:S01]  /*b3d0*/  PRMT R27, RZ, 0x7610, R27 ;  /* 0x00007610ff1b7816 */ /* 0x000fe2000000001b */
[----:B---3--:R-:W-:Y:S04]  /*b3e0*/  STL [R1+0x1e4], R19 ;  /* 0x0001e41301007387 */ /* 0x008fe80000100800 */
[----:B------:R-:W-:Y:S04]  /*b3f0*/  STL [R1+0x2f0], R20 ;  /* 0x0002f01401007387 */ /* 0x000fe80000100800 */
[----:B--2---:R0:W-:Y:S02]  /*b400*/  STL [R1+0x1e8], R21 ;  /* 0x0001e81501007387 */ /* 0x0041e40000100800 */
[----:B0-----:R-:W-:Y:S01]  /*b410*/  IMAD.X R21, R8, 0x1, R2, P2 ;  /* 0x0000000108157824 */ /* 0x001fe200010e0602 */
[----:B------:R-:W-:-:S02]  /*b420*/  IADD3 R25, P2, PT, R12, R3, RZ ;  /* 0x000000030c197210 */ /* 0x000fc40007f5e0ff */
[----:B------:R-:W-:Y:S02]  /*b430*/  PRMT R12, RZ, 0x7610, R12 ;  /* 0x00007610ff0c7816 */ /* 0x000fe4000000000c */
[----:B------:R0:W2:Y:S01]  /*b440*/  @!P6 LDG.E.U8 R27, desc[UR14][R20.64] ;  /* 0x0000000e141be981 */ /* 0x0000a2000c1e1100 */
[----:B------:R-:W-:-:S03]  /*b450*/  IMAD.X R26, R8, 0x1, R4, P2 ;  /* 0x00000001081a7824 */ /* 0x000fc600010e0604 */
[----:B------:R1:W-:Y:S01]  /*b460*/  STL [R1+0x2ec], R21 ;  /* 0x0002ec1501007387 */ /* 0x0003e20000100800 */
[----:B0-----:R-:W-:Y:S02]  /*b470*/  @!P6 IMAD.MOV.U32 R20, RZ, RZ, R25 ;  /* 0x000000ffff14e224 */ /* 0x001fe400078e0019 */
[----:B-1----:R-:W-:-:S05]  /*b480*/  @!P6 IMAD.MOV.U32 R21, RZ, RZ, R26 ;  /* 0x000000ffff15e224 */ /* 0x002fca00078e001a */
[----:B------:R0:W3:Y:S01]  /*b490*/  @!P6 LDG.E.U8 R12, desc[UR14][R20.64] ;  /* 0x0000000e140ce981 */ /* 0x0000e2000c1e1100 */
[----:B------:R-:W-:-:S05]  /*b4a0*/  VIADD R19, R13, 0xffffffff ;  /* 0xffffffff0d137836 */ /* 0x000fca0000000000 */
[----:B------:R-:W-:Y:S01]  /*b4b0*/  ISETP.GE.U32.AND P2, PT, R19, 0x7fffff80, PT ;  /* 0x7fffff801300780c */ /* 0x000fe20003f46070 */
[----:B------:R-:W-:Y:S01]  /*b4c0*/  IMAD.SHL.U32 R19, R6, 0x2, RZ ;  /* 0x0000000206137824 */ /* 0x000fe200078e00ff */
[----:B------:R1:W-:Y:S01]  /*b4d0*/  STL [R1+0x2f8], R25 ;  /* 0x0002f81901007387 */ /* 0x0003e20000100800 */
[----:B------:R-:W-:-:S03]  /*b4e0*/  PRMT R22, RZ, 0x7610, R22 ;  /* 0x00007610ff167816 */ /* 0x000fc60000000016 */
[----:B------:R-:W-:Y:S01]  /*b4f0*/  STL [R1+0x2f4], R26 ;  /* 0x0002f41a01007387 */ /* 0x000fe20000100800 */
[----:B-1----:R-:W-:-:S06]  /*b500*/  IADD3 R25, P6, PT, R19, R0, RZ ;  /* 0x0000000013197210 */ /* 0x002fcc0007fde0ff */
[----:B0-----:R-:W-:Y:S02]  /*b510*/  @!P2 IMAD.MOV.U32 R20, RZ, RZ, R0 ;  /* 0x000000ffff14a224 */ /* 0x001fe400078e0000 */
[----:B------:R-:W-:Y:S01]  /*b520*/  @!P2 IMAD.MOV.U32 R21, RZ, RZ, R2 ;  /* 0x000000ffff15a224 */ /* 0x000fe200078e0002 */
[----:B------:R-:W-:-:S04]  /*b530*/  PRMT R23, RZ, 0x7610, R23 ;  /* 0x00007610ff177816 */ /* 0x000fc80000000017 */
[----:B------:R0:W4:Y:S02]  /*b540*/  @!P2 LDG.E.U8 R22, desc[UR14][R20.64] ;  /* 0x0000000e1416a981 */ /* 0x000124000c1e1100 */
[----:B0-----:R-:W-:Y:S02]  /*b550*/  @!P5 IMAD.MOV.U32 R20, RZ, RZ, R25 ;  /* 0x000000ffff14d224 */ /* 0x001fe400078e0019 */
[----:B---3--:R0:W-:Y:S02]  /*b560*/  STL [R1+0x1d8], R12 ;  /* 0x0001d80c01007387 */ /* 0x0081e40000100800 */
[----:B0-----:R-:W-:-:S05]  /*b570*/  SHF.R.S32.HI R12, RZ, 0x1f, R19 ;  /* 0x0000001fff0c7819 */ /* 0x001fca0000011413 */
[----:B------:R-:W-:-:S04]  /*b580*/  IMAD.X R26, R12, 0x1, R2, P6 ;  /* 0x000000010c1a7824 */ /* 0x000fc800030e0602 */
[----:B------:R-:W-:-:S05]  /*b590*/  @!P5 IMAD.MOV.U32 R21, RZ, RZ, R26 ;  /* 0x000000ffff15d224 */ /* 0x000fca00078e001a */
[----:B------:R0:W3:Y:S04]  /*b5a0*/  @!P5 LDG.E.U8 R23, desc[UR14][R20.64] ;  /* 0x0000000e1417d981 */ /* 0x0000e8000c1e1100 */
[----:B------:R-:W-:Y:S04]  /*b5b0*/  STL [R1+0x2e0], R25 ;  /* 0x0002e01901007387 */ /* 0x000fe80000100800 */
[----:B------:R-:W-:Y:S04]  /*b5c0*/  STL [R1+0x2dc], R26 ;  /* 0x0002dc1a01007387 */ /* 0x000fe80000100800 */
[----:B----4-:R1:W-:Y:S02]  /*b5d0*/  STL [R1+0x140], R22 ;  /* 0x0001401601007387 */ /* 0x0103e40000100800 */
[----:B-1----:R-:W-:-:S05]  /*b5e0*/  IADD3 R22, P6, PT, R19, R3, RZ ;  /* 0x0000000313167210 */ /* 0x002fca0007fde0ff */
[----:B------:R-:W-:Y:S01]  /*b5f0*/  STL [R1+0x2e8], R22 ;  /* 0x0002e81601007387 */ /* 0x000fe20000100800 */
[----:B------:R-:W-:Y:S01]  /*b600*/  PRMT R19, RZ, 0x7610, R19 ;  /* 0x00007610ff137816 */ /* 0x000fe20000000013 */
[----:B0-----:R-:W-:Y:S01]  /*b610*/  @!P5 IMAD.MOV.U32 R20, RZ, RZ, R22 ;  /* 0x000000ffff14d224 */ /* 0x001fe200078e0016 */
[----:B------:R-:W-:Y:S01]  /*b620*/  PRMT R24, RZ, 0x7610, R24 ;  /* 0x00007610ff187816 */ /* 0x000fe20000000018 */
[----:B---3--:R0:W-:Y:S02]  /*b630*/  STL [R1+0x1d4], R23 ;  /* 0x0001d41701007387 */ /* 0x0081e40000100800 */
[----:B0-----:R-:W-:-:S04]  /*b640*/  IMAD.X R23, R12, 0x1, R4, P6 ;  /* 0x000000010c177824 */ /* 0x001fc800030e0604 */
[----:B------:R-:W-:-:S05]  /*b650*/  @!P5 IMAD.MOV.U32 R21, RZ, RZ, R23 ;  /* 0x000000ffff15d224 */ /* 0x000fca00078e0017 */
[----:B------:R0:W3:Y:S02]  /*b660*/  @!P5 LDG.E.U8 R19, desc[UR14][R20.64] ;  /* 0x0000000e1413d981 */ /* 0x0000e4000c1e1100 */
[----:B0-----:R-:W-:Y:S02]  /*b670*/  @!P2 IMAD.MOV.U32 R20, RZ, RZ, R3 ;  /* 0x000000ffff14a224 */ /* 0x001fe400078e0003 */
[----:B------:R-:W-:-:S05]  /*b680*/  @!P2 IMAD.MOV.U32 R21, RZ, RZ, R4 ;  /* 0x000000ffff15a224 */ /* 0x000fca00078e0004 */
[----:B------:R0:W4:Y:S01]  /*b690*/  @!P2 LDG.E.U8 R24, desc[UR14][R20.64] ;  /* 0x0000000e1418a981 */ /* 0x000122000c1e1100 */
[C---:B------:R-:W-:Y:S02]  /*b6a0*/  ISETP.GT.U32.AND P6, PT, R9.reuse, R18, PT ;  /* 0x000000120900720c */ /* 0x040fe40003fc4070 */
[----:B------:R-:W-:Y:S01]  /*b6b0*/  ISETP.GT.U32.AND P5, PT, R9, R17, PT ;  /* 0x000000110900720c */ /* 0x000fe20003fa4070 */
[----:B------:R-:W-:Y:S01]  /*b6c0*/  VIADD R5, R11, 0x3 ;  /* 0x000000030b057836 */ /* 0x000fe20000000000 */
[----:B------:R-:W-:Y:S01]  /*b6d0*/  ISETP.GT.U32.AND P2, PT, R9, R16, PT ;  /* 0x000000100900720c */ /* 0x000fe20003f44070 */
[----:B------:R-:W-:-:S03]  /*b6e0*/  VIADD R29, R11, 0x4 ;  /* 0x000000040b1d7836 */ /* 0x000fc60000000000 */
[----:B------:R-:W-:-:S05]  /*b6f0*/  IABS R15, R5 ;  /* 0x00000005000f7213 */ /* 0x000fca0000000000 */
[--C-:B------:R-:W-:Y:S01]  /*b700*/  @!P6 IMAD.IADD R18, R18, 0x1, -R9.reuse ;  /* 0x000000011212e824 */ /* 0x100fe200078e0a09 */
[----:B------:R-:W-:Y:S01]  /*b710*/  IABS R14, R29 ;  /* 0x0000001d000e7213 */ /* 0x000fe20000000000 */
[----:B------:R-:W-:Y:S02]  /*b720*/  @!P5 IMAD.IADD R17, R17, 0x1, -R9 ;  /* 0x000000011111d824 */ /* 0x000fe400078e0a09 */
[C---:B------:R-:W-:Y:S01]  /*b730*/  IMAD.HI.U32 R8, R10.reuse, R15, RZ ;  /* 0x0000000f0a087227 */ /* 0x040fe200078e00ff */
[----:B------:R-:W-:Y:S02]  /*b740*/  ISETP.GT.U32.AND P6, PT, R9, R18, PT ;  /* 0x000000120900720c */ /* 0x000fe40003fc4070 */
[----:B------:R-:W-:Y:S01]  /*b750*/  ISETP.GE.AND P4, PT, R5, RZ, PT ;  /* 0x000000ff0500720c */ /* 0x000fe20003f86270 */
[----:B------:R-:W-:Y:S01]  /*b760*/  IMAD.HI.U32 R5, R10, R14, RZ ;  /* 0x0000000e0a057227 */ /* 0x000fe200078e00ff */
[----:B------:R-:W-:-:S03]  /*b770*/  ISETP.GT.U32.AND P5, PT, R9, R17, PT ;  /* 0x000000110900720c */ /* 0x000fc60003fa4070 */
[----:B------:R-:W-:Y:S02]  /*b780*/  IMAD.MOV R8, RZ, RZ, -R8 ;  /* 0x000000ffff087224 */ /* 0x000fe400078e0a08 */
[----:B------:R-:W-:Y:S01]  /*b790*/  VIADD R28, R11, 0x6 ;  /* 0x000000060b1c7836 */ /* 0x000fe20000000000 */
[----:B--2---:R1:W-:Y:S01]  /*b7a0*/  STL [R1+0x1dc], R27 ;  /* 0x0001dc1b01007387 */ /* 0x0043e20000100800 */
[----:B------:R-:W-:Y:S02]  /*b7b0*/  IMAD.MOV R5, RZ, RZ, -R5 ;  /* 0x000000ffff057224 */ /* 0x000fe400078e0a05 */
[----:B------:R-:W-:Y:S01]  /*b7c0*/  IMAD R15, R9, R8, R15 ;  /* 0x00000008090f7224 */ /* 0x000fe200078e020f */
[----:B------:R-:W-:Y:S01]  /*b7d0*/  IABS R8, R28 ;  /* 0x0000001c00087213 */ /* 0x000fe20000000000 */
[----:B------:R-:W-:Y:S02]  /*b7e0*/  @!P2 IMAD.IADD R16, R16, 0x1, -R9 ;  /* 0x000000011010a824 */ /* 0x000fe400078e0a09 */
[----:B-1----:R-:W-:-:S03]  /*b7f0*/  VIADD R27, R11, 0x8 ;  /* 0x000000080b1b7836 */ /* 0x002fc60000000000 */
[C---:B------:R-:W-:Y:S01]  /*b800*/  ISETP.GT.U32.AND P2, PT, R9.reuse, R16, PT ;  /* 0x000000100900720c */ /* 0x040fe20003f44070 */
[----:B------:R-:W-:Y:S02]  /*b810*/  IMAD R14, R9, R5, R14 ;  /* 0x00000005090e7224 */ /* 0x000fe400078e020e */
[--C-:B------:R-:W-:Y:S01]  /*b820*/  @!P6 IMAD.IADD R18, R18, 0x1, -R9.reuse ;  /* 0x000000011212e824 */ /* 0x100fe200078e0a09 */
[----:B------:R-:W-:Y:S01]  /*b830*/  IABS R5, R27 ;  /* 0x0000001b00057213 */ /* 0x000fe20000000000 */
[C---:B------:R-:W-:Y:S01]  /*b840*/  IMAD.HI.U32 R22, R10.reuse, R8, RZ ;  /* 0x000000080a167227 */ /* 0x040fe200078e00ff */
[C---:B------:R-:W-:Y:S01]  /*b850*/  ISETP.GE.AND P6, PT, R11.reuse, RZ, PT ;  /* 0x000000ff0b00720c */ /* 0x040fe20003fc6270 */
[----:B------:R1:W-:Y:S02]  /*b860*/  STL [R1+0x2e4], R23 ;  /* 0x0002e41701007387 */ /* 0x0003e40000100800 */
[----:B------:R-:W-:Y:S02]  /*b870*/  VIADD R26, R11, 0x5 ;  /* 0x000000050b1a7836 */ /* 0x000fe40000000000 */
[----:B------:R-:W-:Y:S01]  /*b880*/  @!P5 IMAD.IADD R17, R17, 0x1, -R9 ;  /* 0x000000011111d824 */ /* 0x000fe200078e0a09 */
[----:B------:R-:W-:Y:S01]  /*b890*/  ISETP.GT.U32.AND P5, PT, R9, R15, PT ;  /* 0x0000000f0900720c */ /* 0x000fe20003fa4070 */
[----:B0-----:R-:W-:Y:S01]  /*b8a0*/  IMAD.MOV R20, RZ, RZ, -R22 ;  /* 0x000000ffff147224 */ /* 0x001fe200078e0a16 */
[----:B------:R-:W-:Y:S01]  /*b8b0*/  IABS R12, R26 ;  /* 0x0000001a000c7213 */ /* 0x000fe20000000000 */
[----:B-1----:R-:W-:-:S04]  /*b8c0*/  IMAD.HI.U32 R23, R10, R5, RZ ;  /* 0x000000050a177227 */ /* 0x002fc800078e00ff */
[----:B------:R-:W-:Y:S02]  /*b8d0*/  IMAD.MOV R21, RZ, RZ, -R23 ;  /* 0x000000ffff157224 */ /* 0x000fe400078e0a17 */
[C---:B------:R-:W-:Y:S02]  /*b8e0*/  IMAD R8, R9.reuse, R20, R8 ;  /* 0x0000001409087224 */ /* 0x040fe400078e0208 */
[----:B------:R-:W-:Y:S02]  /*b8f0*/  IMAD.MOV.U32 R31, RZ, RZ, R18 ;  /* 0x000000ffff1f7224 */ /* 0x000fe400078e0012 */
[C---:B------:R-:W-:Y:S02]  /*b900*/  IMAD R5, R9.reuse, R21, R5 ;  /* 0x0000001509057224 */ /* 0x040fe400078e0205 */
[----:B------:R-:W-:Y:S01]  /*b910*/  @!P6 IMAD.MOV R31, RZ, RZ, -R31 ;  /* 0x000000ffff1fe224 */ /* 0x000fe200078e0a1f */
[C---:B------:R-:W-:Y:S01]  /*b920*/  ISETP.GT.U32.AND P6, PT, R9.reuse, R14, PT ;  /* 0x0000000e0900720c */ /* 0x040fe20003fc4070 */
[--C-:B------:R-:W-:Y:S01]  /*b930*/  @!P2 IMAD.IADD R16, R16, 0x1, -R9.reuse ;  /* 0x000000011010a824 */ /* 0x100fe200078e0a09 */
[----:B------:R-:W-:Y:S01]  /*b940*/  ISETP.GT.U32.AND P2, PT, R9, R8, PT ;  /* 0x000000080900720c */ /* 0x000fe20003f44070 */
[----:B------:R-:W-:Y:S01]  /*b950*/  @!P5 IMAD.IADD R15, R15, 0x1, -R9 ;  /* 0x000000010f0fd824 */ /* 0x000fe200078e0a09 */
[----:B------:R-:W-:Y:S01]  /*b960*/  ISETP.GT.U32.AND P5, PT, R9, R5, PT ;  /* 0x000000050900720c */ /* 0x000fe20003fa4070 */
[----:B------:R-:W-:-:S02]  /*b970*/  VIADD R25, R11, 0x9 ;  /* 0x000000090b197836 */ /* 0x000fc40000000000 */
[----:B------:R-:W-:Y:S02]  /*b980*/  IMAD.MOV.U32 R30, RZ, RZ, R17 ;  /* 0x000000ffff1e7224 */ /* 0x000fe400078e0011 */
[----:B------:R-:W-:Y:S02]  /*b990*/  VIADD R23, R11, 0xb ;  /* 0x0000000b0b177836 */ /* 0x000fe40000000000 */
[----:B------:R-:W-:Y:S02]  /*b9a0*/  @!P3 IMAD.MOV R30, RZ, RZ, -R30 ;  /* 0x000000ffff1eb224 */ /* 0x000fe400078e0a1e */
[--C-:B------:R-:W-:Y:S01]  /*b9b0*/  @!P6 IMAD.IADD R14, R14, 0x1, -R9.reuse ;  /* 0x000000010e0ee824 */ /* 0x100fe200078e0a09 */
[----:B------:R-:W-:Y:S01]  /*b9c0*/  IABS R20, R23 ;  /* 0x0000001700147213 */ /* 0x000fe20000000000 */
[--C-:B------:R-:W-:Y:S01]  /*b9d0*/  @!P2 IMAD.IADD R8, R8, 0x1, -R9.reuse ;  /* 0x000000010808a824 */ /* 0x100fe200078e0a09 */
[----:B------:R-:W-:Y:S01]  /*b9e0*/  ISETP.GT.U32.AND P6, PT, R9, R15, PT ;  /* 0x0000000f0900720c */ /* 0x000fe20003fc4070 */
[----:B------:R-:W-:-:S03]  /*b9f0*/  @!P5 IMAD.IADD R5, R5, 0x1, -R9 ;  /* 0x000000010505d824 */ /* 0x000fc600078e0a09 */
[----:B------:R-:W-:-:S09]  /*ba00*/  ISETP.GT.U32.AND P5, PT, R9, R8, PT ;  /* 0x000000080900720c */ /* 0x000fd20003fa4070 */
[----:B------:R-:W-:-:S04]  /*ba10*/  @!P6 IMAD.IADD R15, R15, 0x1, -R9 ;  /* 0x000000010f0fe824 */ /* 0x000fc800078e0a09 */
[----:B------:R-:W-:Y:S02]  /*ba20*/  @!P5 IMAD.IADD R8, R8, 0x1, -R9 ;  /* 0x000000010808d824 */ /* 0x000fe400078e0a09 */
[----:B------:R-:W-:Y:S02]  /*ba30*/  VIADD R22, R11, 0xc ;  /* 0x0000000c0b167836 */ /* 0x000fe40000000000 */
[----:B------:R-:W-:-:S04]  /*ba40*/  IMAD.MOV.U32 R33, RZ, RZ, R15 ;  /* 0x000000ffff217224 */ /* 0x000fc800078e000f */
[----:B------:R-:W-:Y:S01]  /*ba50*/  @!P4 IMAD.MOV R33, RZ, RZ, -R33 ;  /* 0x000000ffff21c224 */ /* 0x000fe200078e0a21 */
[----:B---3--:R0:W-:Y:S02]  /*ba60*/  STL [R1+0x1d0], R19 ;  /* 0x0001d01301007387 */ /* 0x0081e40000100800 */
[----:B0-----:R-:W-:-:S04]  /*ba70*/  IMAD.HI.U32 R19, R10, R12, RZ ;  /* 0x0000000c0a137227 */ /* 0x001fc800078e00ff */
[----:B------:R-:W-:-:S04]  /*ba80*/  IMAD.MOV R19, RZ, RZ, -R19 ;  /* 0x000000ffff137224 */ /* 0x000fc800078e0a13 */
[----:B------:R-:W-:Y:S01]  /*ba90*/  IMAD R12, R9, R19, R12 ;  /* 0x00000013090c7224 */ /* 0x000fe200078e020c */
[----:B------:R-:W-:-:S04]  /*baa0*/  IABS R19, R25 ;  /* 0x0000001900137213 */ /* 0x000fc80000000000 */
[----:B------:R-:W-:Y:S01]  /*bab0*/  ISETP.GT.U32.AND P3, PT, R9, R12, PT ;  /* 0x0000000c0900720c */ /* 0x000fe20003f64070 */
[----:B----4-:R0:W-:Y:S01]  /*bac0*/  STL [R1+0x130], R24 ;  /* 0x0001301801007387 */ /* 0x0101e20000100800 */
[----:B------:R-:W-:-:S03]  /*bad0*/  IMAD.HI.U32 R18, R10, R19, RZ ;  /* 0x000000130a127227 */ /* 0x000fc600078e00ff */
[----:B------:R1:W-:Y:S01]  /*bae0*/  STL [R1+0x118], R31 ;  /* 0x0001181f01007387 */ /* 0x0003e20000100800 */
[----:B------:R-:W-:-:S03]  /*baf0*/  IMAD.MOV R18, RZ, RZ, -R18 ;  /* 0x000000ffff127224 */ /* 0x000fc600078e0a12 */
[----:B------:R2:W-:Y:S01]  /*bb00*/  STL [R1+0x10c], R30 ;  /* 0x00010c1e01007387 */ /* 0x0005e20000100800 */
[----:B0-----:R-:W-:Y:S02]  /*bb10*/  VIADD R24, R11, 0xa ;  /* 0x0000000a0b187836 */ /* 0x001fe40000000000 */
[----:B------:R-:W-:Y:S02]  /*bb20*/  IMAD R18, R9, R18, R19 ;  /* 0x0000001209127224 */ /* 0x000fe400078e0213 */
[----:B-1----:R-:W-:Y:S01]  /*bb30*/  IMAD.MOV.U32 R31, RZ, RZ, R16 ;  /* 0x000000ffff1f7224 */ /* 0x002fe200078e0010 */
[----:B------:R-:W-:Y:S01]  /*bb40*/  IABS R21, R24 ;  /* 0x0000001800157213 */ /* 0x000fe20000000000 */
[----:B--2---:R-:W-:-:S04]  /*bb50*/  IMAD.HI.U32 R30, R10, R20, RZ ;  /* 0x000000140a1e7227 */ /* 0x004fc800078e00ff */
[----:B------:R-:W-:Y:S02]  /*bb60*/  IMAD.MOV R30, RZ, RZ, -R30 ;  /* 0x000000ffff1e7224 */ /* 0x000fe400078e0a1e */
[----:B------:R-:W-:Y:S01]  /*bb70*/  @!P3 IMAD.IADD R12, R12, 0x1, -R9 ;  /* 0x000000010c0cb824 */ /* 0x000fe200078e0a09 */
[C---:B------:R-:W-:Y:S01]  /*bb80*/  ISETP.GT.U32.AND P3, PT, R9.reuse, R14, PT ;  /* 0x0000000e0900720c */ /* 0x040fe20003f64070 */
[----:B------:R-:W-:Y:S01]  /*bb90*/  @!P0 IMAD.MOV R31, RZ, RZ, -R31 ;  /* 0x000000ffff1f8224 */ /* 0x000fe200078e0a1f */
[C---:B------:R-:W-:Y:S01]  /*bba0*/  ISETP.GT.U32.AND P0, PT, R9.reuse, R5, PT ;  /* 0x000000050900720c */ /* 0x040fe20003f04070 */
[----:B------:R-:W-:Y:S01]  /*bbb0*/  IMAD.HI.U32 R17, R10, R21, RZ ;  /* 0x000000150a117227 */ /* 0x000fe200078e00ff */
[----:B------:R-:W-:-:S03]  /*bbc0*/  ISETP.GT.U32.AND P6, PT, R9, R18, PT ;  /* 0x000000120900720c */ /* 0x000fc60003fc4070 */
[C---:B------:R-:W-:Y:S02]  /*bbd0*/  IMAD R16, R9.reuse, R30, R20 ;  /* 0x0000001e09107224 */ /* 0x040fe400078e0214 */
[----:B------:R-:W-:Y:S01]  /*bbe0*/  IMAD.MOV R17, RZ, RZ, -R17 ;  /* 0x000000ffff117224 */ /* 0x000fe200078e0a11 */
[C---:B------:R-:W-:Y:S02]  /*bbf0*/  ISETP.GT.U32.AND P2, PT, R9.reuse, R12, PT ;  /* 0x0000000c0900720c */ /* 0x040fe40003f44070 */
[C---:B------:R-:W-:Y:S01]  /*bc00*/  ISETP.GT.U32.AND P5, PT, R9.reuse, R16, PT ;  /* 0x000000100900720c */ /* 0x040fe20003fa4070 */
[----:B------:R-:W-:Y:S02]  /*bc10*/  IMAD R17, R9, R17, R21 ;  /* 0x0000001109117224 */ /* 0x000fe400078e0215 */
[--C-:B------:R-:W-:Y:S02]  /*bc20*/  @!P3 IMAD.IADD R14, R14, 0x1, -R9.reuse ;  /* 0x000000010e0eb824 */ /* 0x100fe400078e0a09 */
[--C-:B------:R-:W-:Y:S01]  /*bc30*/  @!P0 IMAD.IADD R5, R5, 0x1, -R9.reuse ;  /* 0x0000000105058824 */ /* 0x100fe200078e0a09 */
[----:B------:R-:W-:Y:S01]  /*bc40*/  ISETP.GT.U32.AND P3, PT, R9, R17, PT ;  /* 0x000000110900720c */ /* 0x000fe20003f64070 */
[----:B------:R-:W-:Y:S01]  /*bc50*/  @!P6 IMAD.IADD R18, R18, 0x1, -R9 ;  /* 0x000000011212e824 */ /* 0x000fe200078e0a09 */
[----:B------:R-:W-:-:S02]  /*bc60*/  ISETP.GE.AND P0, PT, R26, RZ, PT ;  /* 0x000000ff1a00720c */ /* 0x000fc40003f06270 */
[----:B------:R-:W-:Y:S01]  /*bc70*/  IABS R19, R22 ;  /* 0x0000001600137213 */ /* 0x000fe20000000000 */
[--C-:B------:R-:W-:Y:S02]  /*bc80*/  @!P2 IMAD.IADD R12, R12, 0x1, -R9.reuse ;  /* 0x000000010c0ca824 */ /* 0x100fe400078e0a09 */
[----:B------:R-:W-:Y:S01]  /*bc90*/  @!P5 IMAD.IADD R16, R16, 0x1, -R9 ;  /* 0x000000011010d824 */ /* 0x000fe200078e0a09 */
[----:B------:R-:W-:Y:S01]  /*bca0*/  ISETP.GT.U32.AND P5, PT, R9, R18, PT ;  /* 0x000000120900720c */ /* 0x000fe20003fa4070 */
[----:B------:R0:W-:Y:S01]  /*bcb0*/  STL [R1+0x108], R31 ;  /* 0x0001081f01007387 */ /* 0x0001e20000100800 */
[----:B------:R-:W-:Y:S01]  /*bcc0*/  ISETP.GE.AND P6, PT, R28, RZ, PT ;  /* 0x000000ff1c00720c */ /* 0x000fe20003fc6270 */
[----:B------:R-:W-:Y:S01]  /*bcd0*/  IMAD.HI.U32 R20, R10, R19, RZ ;  /* 0x000000130a147227 */ /* 0x000fe200078e00ff */
[----:B------:R-:W-:-:S03]  /*bce0*/  ISETP.GE.AND P2, PT, R29, RZ, PT ;  /* 0x000000ff1d00720c */ /* 0x000fc60003f46270 */
[----:B------:R-:W-:Y:S02]  /*bcf0*/  @!P3 IMAD.IADD R17, R17, 0x1, -R9 ;  /* 0x000000011111b824 */ /* 0x000fe400078e0a09 */
[----:B0-----:R-:W-:Y:S01]  /*bd00*/  IMAD.MOV.U32 R31, RZ, RZ, R12 ;  /* 0x000000ffff1f7224 */ /* 0x001fe200078e000c */
[----:B------:R-:W-:Y:S01]  /*bd10*/  ISETP.GE.AND P3, PT, R27, RZ, PT ;  /* 0x000000ff1b00720c */ /* 0x000fe20003f66270 */
[----:B------:R-:W-:Y:S02]  /*bd20*/  IMAD.MOV R26, RZ, RZ, -R20 ;  /* 0x000000ffff1a7224 */ /* 0x000fe400078e0a14 */
[----:B------:R-:W-:Y:S01]  /*bd30*/  @!P0 IMAD.MOV R31, RZ, RZ, -R31 ;  /* 0x000000ffff1f8224 */ /* 0x000fe200078e0a1f */
[----:B------:R-:W-:Y:S01]  /*bd40*/  ISETP.GE.AND P0, PT, R25, RZ, PT ;  /* 0x000000ff1900720c */ /* 0x000fe20003f06270 */
[----:B------:R-:W-:Y:S01]  /*bd50*/  VIADD R21, R11, 0xd ;  /* 0x0000000d0b157836 */ /* 0x000fe20000000000 */
[C---:B------:R-:W-:Y:S01]  /*bd60*/  ISETP.GT.U32.AND P4, PT, R9.reuse, R16, PT ;  /* 0x000000100900720c */ /* 0x040fe20003f84070 */
[----:B------:R-:W-:-:S02]  /*bd70*/  IMAD R19, R9, R26, R19 ;  /* 0x0000001a09137224 */ /* 0x000fc400078e0213 */
[----:B------:R-:W-:Y:S01]  /*bd80*/  IMAD.MOV.U32 R32, RZ, RZ, R14 ;  /* 0x000000ffff207224 */ /* 0x000fe200078e000e */
[----:B------:R-:W-:Y:S01]  /*bd90*/  IABS R20, R21 ;  /* 0x0000001500147213 */ /* 0x000fe20000000000 */
[----:B------:R-:W-:Y:S02]  /*bda0*/  @!P5 IMAD.IADD R18, R18, 0x1, -R9 ;  /* 0x000000011212d824 */ /* 0x000fe400078e0a09 */
[----:B------:R-:W-:Y:S01]  /*bdb0*/  @!P6 IMAD.MOV R8, RZ, RZ, -R8 ;  /* 0x000000ffff08e224 */ /* 0x000fe200078e0a08 */
[----:B------:R-:W-:Y:S01]  /*bdc0*/  ISETP.GT.U32.AND P6, PT, R9, R19, PT ;  /* 0x000000130900720c */ /* 0x000fe20003fc4070 */
[----:B------:R-:W-:Y:S01]  /*bdd0*/  IMAD.MOV.U32 R12, RZ, RZ, R5 ;  /* 0x000000ffff0c7224 */ /* 0x000fe200078e0005 */
[----:B------:R-:W-:Y:S01]  /*bde0*/  ISETP.GE.AND P5, PT, R23, RZ, PT ;  /* 0x000000ff1700720c */ /* 0x000fe20003fa6270 */
[----:B------:R-:W-:Y:S02]  /*bdf0*/  @!P2 IMAD.MOV R32, RZ, RZ, -R32 ;  /* 0x000000ffff20a224 */ /* 0x000fe400078e0a20 */
[----:B------:R-:W-:-:S02]  /*be00*/  IMAD.MOV.U32 R15, RZ, RZ, R18 ;  /* 0x000000ffff0f7224 */ /* 0x000fc400078e0012 */
[----:B------:R-:W-:Y:S01]  /*be10*/  IMAD.HI.U32 R5, R10, R20, RZ ;  /* 0x000000140a057227 */ /* 0x000fe200078e00ff */
[----:B------:R-:W-:Y:S03]  /*be20*/  STL [R1+0xf8], R33 ;  /* 0x0000f82101007387 */ /* 0x000fe60000100800 */
[----:B------:R-:W-:Y:S01]  /*be30*/  @!P3 IMAD.MOV R12, RZ, RZ, -R12 ;  /* 0x000000ffff0cb224 */ /* 0x000fe200078e0a0c */
[----:B------:R-:W-:Y:S01]  /*be40*/  STL [R1+0xf4], R32 ;  /* 0x0000f42001007387 */ /* 0x000fe20000100800 */
[----:B------:R-:W-:Y:S01]  /*be50*/  @!P0 IMAD.MOV R15, RZ, RZ, -R15 ;  /* 0x000000ffff0f8224 */ /* 0x000fe200078e0a0f */
[----:B------:R-:W-:Y:S01]  /*be60*/  ISETP.GT.U32.AND P2, PT, R9, R17, PT ;  /* 0x000000110900720c */ /* 0x000fe20003f44070 */
[----:B------:R-:W-:Y:S01]  /*be70*/  IMAD.MOV R5, RZ, RZ, -R5 ;  /* 0x000000ffff057224 */ /* 0x000fe200078e0a05 */
[----:B------:R-:W-:Y:S01]  /*be80*/  STL [R1+0xf0], R31 ;  /* 0x0000f01f01007387 */ /* 0x000fe20000100800 */
[----:B------:R-:W-:-:S03]  /*be90*/  @!P4 IMAD.IADD R16, R16, 0x1, -R9 ;  /* 0x000000011010c824 */ /* 0x000fc600078e0a09 */
[----:B------:R-:W-:Y:S01]  /*bea0*/  STL [R1+0xec], R8 ;  /* 0x0000ec0801007387 */ /* 0x000fe20000100800 */
[----:B------:R-:W-:-:S03]  /*beb0*/  IMAD R5, R9, R5, R20 ;  /* 0x0000000509057224 */ /* 0x000fc600078e0214 */
[----:B------:R-:W-:Y:S01]  /*bec0*/  STL [R1+0xe8], R12 ;  /* 0x0000e80c01007387 */ /* 0x000fe20000100800 */
[----:B------:R-:W-:-:S03]  /*bed0*/  ISETP.GE.AND P3, PT, R24, RZ, PT ;  /* 0x000000ff1800720c */ /* 0x000fc60003f66270 */
[----:B------:R0:W-:Y:S01]  /*bee0*/  STL [R1+0xe0], R15 ;  /* 0x0000e00f01007387 */ /* 0x0001e20000100800 */
[----:B------:R-:W-:Y:S02]  /*bef0*/  @!P6 IMAD.IADD R19, R19, 0x1, -R9 ;  /* 0x000000011313e824 */ /* 0x000fe400078e0a09 */
[----:B------:R-:W-:Y:S02]  /*bf00*/  VIADD R14, R11, 0xe ;  /* 0x0000000e0b0e7836 */ /* 0x000fe40000000000 */
[----:B0-----:R-:W-:Y:S01]  /*bf10*/  IMAD.MOV.U32 R15, RZ, RZ, R16 ;  /* 0x000000ffff0f7224 */ /* 0x001fe200078e0010 */
[----:B------:R-:W-:-:S03]  /*bf20*/  ISETP.GT.U32.AND P6, PT, R9, R19, PT ;  /* 0x000000130900720c */ /* 0x000fc60003fc4070 */
[----:B------:R-:W-:Y:S01]  /*bf30*/  @!P5 IMAD.MOV R15, RZ, RZ, -R15 ;  /* 0x000000ffff0fd224 */ /* 0x000fe200078e0a0f */
[----:B------:R-:W-:Y:S01]  /*bf40*/  ISETP.GT.U32.AND P5, PT, R9, R5, PT ;  /* 0x000000050900720c */ /* 0x000fe20003fa4070 */
[----:B------:R-:W-:Y:S01]  /*bf50*/  @!P2 IMAD.IADD R17, R17, 0x1, -R9 ;  /* 0x000000011111a824 */ /* 0x000fe200078e0a09 */
[----:B------:R-:W-:Y:S01]  /*bf60*/  ISETP.GE.AND P0, PT, R14, RZ, PT ;  /* 0x000000ff0e00720c */ /* 0x000fe20003f06270 */
[----:B------:R-:W-:Y:S01]  /*bf70*/  VIADD R12, R11, 0x10 ;  /* 0x000000100b0c7836 */ /* 0x000fe20000000000 */
[----:B------:R-:W-:Y:S01]  /*bf80*/  IABS R14, R14 ;  /* 0x0000000e000e7213 */ /* 0x000fe20000000000 */
[----:B------:R-:W-:Y:S01]  /*bf90*/  @!P3 IMAD.MOV R17, RZ, RZ, -R17 ;  /* 0x000000ffff11b224 */ /* 0x000fe200078e0a11 */
[----:B------:R-:W-:Y:S02]  /*bfa0*/  ISETP.GE.AND P2, PT, R22, RZ, PT ;  /* 0x000000ff1600720c */ /* 0x000fe40003f46270 */
[----:B------:R-:W-:Y:S02]  /*bfb0*/  ISETP.GE.AND P3, PT, R12, RZ, PT ;  /* 0x000000ff0c00720c */ /* 0x000fe40003f66270 */
[----:B------:R-:W-:Y:S01]  /*bfc0*/  IABS R16, R12 ;  /* 0x0000000c00107213 */ /* 0x000fe20000000000 */
[----:B------:R-:W-:-:S04]  /*bfd0*/  IMAD.HI.U32 R12, R10, R14, RZ ;  /* 0x0000000e0a0c7227 */ /* 0x000fc800078e00ff */
[--C-:B------:R-:W-:Y:S02]  /*bfe0*/  @!P5 IMAD.IADD R5, R5, 0x1, -R9.reuse ;  /* 0x000000010505d824 */ /* 0x100fe400078e0a09 */
[----:B------:R-:W-:Y:S02]  /*bff0*/  VIADD R8, R11, 0x11 ;  /* 0x000000110b087836 */ /* 0x000fe40000000000 */
[----:B------:R-:W-:Y:S02]  /*c000*/  @!P6 IMAD.IADD R19, R19, 0x1, -R9 ;  /* 0x000000011313e824 */ /* 0x000fe400078e0a09 */
[----:B------:R-:W-:Y:S01]  /*c010*/  IMAD.MOV R12, RZ, RZ, -R12 ;  /* 0x000000ffff0c7224 */ /* 0x000fe200078e0a0c */
[----:B------:R0:W-:Y:S01]  /*c020*/  STL [R1+0xdc], R17 ;  /* 0x0000dc1101007387 */ /* 0x0001e20000100800 */
[C---:B------:R-:W-:Y:S01]  /*c030*/  ISETP.GT.U32.AND P5, PT, R9.reuse, R5, PT ;  /* 0x000000050900720c */ /* 0x040fe20003fa4070 */
[----:B------:R-:W-:Y:S02]  /*c040*/  IMAD.MOV.U32 R24, RZ, RZ, R19 ;  /* 0x000000ffff187224 */ /* 0x000fe400078e0013 */
[----:B------:R1:W-:Y:S01]  /*c050*/  STL [R1+0xd8], R15 ;  /* 0x0000d80f01007387 */ /* 0x0003e20000100800 */
[----:B------:R-:W-:-:S02]  /*c060*/  IMAD R12, R9, R12, R14 ;  /* 0x0000000c090c7224 */ /* 0x000fc400078e020e */
[----:B0-----:R-:W-:Y:S01]  /*c070*/  IMAD.HI.U32 R17, R10, R16, RZ ;  /* 0x000000100a117227 */ /* 0x001fe200078e00ff */
[----:B-1----:R-:W-:-:S03]  /*c080*/  IABS R15, R8 ;  /* 0x00000008000f7213 */ /* 0x002fc60000000000 */
[----:B------:R-:W-:Y:S02]  /*c090*/  IMAD.MOV R22, RZ, RZ, -R17 ;  /* 0x000000ffff167224 */ /* 0x000fe400078e0a11 */
[----:B------:R-:W-:Y:S01]  /*c0a0*/  @!P2 IMAD.MOV R24, RZ, RZ, -R24 ;  /* 0x000000ffff18a224 */ /* 0x000fe200078e0a18 */
[----:B------:R-:W-:Y:S01]  /*c0b0*/  ISETP.GT.U32.AND P2, PT, R9, R12, PT ;  /* 0x0000000c0900720c */ /* 0x000fe20003f44070 */
[----:B------:R-:W-:-:S04]  /*c0c0*/  IMAD.HI.U32 R14, R10, R15, RZ ;  /* 0x0000000f0a0e7227 */ /* 0x000fc800078e00ff */
[----:B------:R-:W-:Y:S02]  /*c0d0*/  IMAD R16, R9, R22, R16 ;  /* 0x0000001609107224 */ /* 0x000fe400078e0210 */
[----:B------:R-:W-:Y:S02]  /*c0e0*/  IMAD.MOV R14, RZ, RZ, -R14 ;  /* 0x000000ffff0e7224 */ /* 0x000fe400078e0a0e */
[----:B------:R-:W-:Y:S01]  /*c0f0*/  @!P5 IMAD.IADD R5, R5, 0x1, -R9 ;  /* 0x000000010505d824 */ /* 0x000fe200078e0a09 */
[----:B------:R-:W-:Y:S01]  /*c100*/  ISETP.GT.U32.AND P5, PT, R9, R16, PT ;  /* 0x000000100900720c */ /* 0x000fe20003fa4070 */
[----:B------:R-:W-:Y:S02]  /*c110*/  VIADD R28, R11, 0x13 ;  /* 0x000000130b1c7836 */ /* 0x000fe40000000000 */
[----:B------:R-:W-:Y:S01]  /*c120*/  IMAD R15, R9, R14, R15 ;  /* 0x0000000e090f7224 */ /* 0x000fe200078e020f */
[----:B------:R-:W-:Y:S01]  /*c130*/  ISETP.GE.AND P4, PT, R21, RZ, PT ;  /* 0x000000ff1500720c */ /* 0x000fe20003f86270 */
[----:B------:R-:W-:Y:S01]  /*c140*/  VIADD R21, R11, 0x12 ;  /* 0x000000120b157836 */ /* 0x000fe20000000000 */
[----:B------:R-:W-:Y:S01]  /*c150*/  ISETP.GE.AND P6, PT, R8, RZ, PT ;  /* 0x000000ff0800720c */ /* 0x000fe20003fc6270 */
[----:B------:R-:W-:Y:S01]  /*c160*/  @!P2 IMAD.IADD R12, R12, 0x1, -R9 ;  /* 0x000000010c0ca824 */ /* 0x000fe200078e0a09 */
[----:B------:R-:W-:-:S02]  /*c170*/  IABS R8, R28 ;  /* 0x0000001c00087213 */ /* 0x000fc40000000000 */
[C---:B------:R-:W-:Y:S02]  /*c180*/  ISETP.GT.U32.AND P2, PT, R9.reuse, R15, PT ;  /* 0x0000000f0900720c */ /* 0x040fe40003f44070 */
[----:B------:R-:W-:Y:S01]  /*c190*/  IABS R20, R21 ;  /* 0x0000001500147213 */ /* 0x000fe20000000000 */
[----:B------:R-:W-:Y:S01]  /*c1a0*/  IMAD.HI.U32 R23, R10, R8, RZ ;  /* 0x000000080a177227 */ /* 0x000fe200078e00ff */
[----:B------:R0:W-:Y:S03]  /*c1b0*/  STL [R1+0xcc], R24 ;  /* 0x0000cc1801007387 */ /* 0x0001e60000100800 */
[----:B------:R-:W-:Y:S01]  /*c1c0*/  @!P5 IMAD.IADD R16, R16, 0x1, -R9 ;  /* 0x000000011010d824 */ /* 0x000fe200078e0a09 */
[----:B------:R-:W-:Y:S01]  /*c1d0*/  ISETP.GT.U32.AND P5, PT, R9, R12, PT ;  /* 0x0000000c0900720c */ /* 0x000fe20003fa4070 */
[----:B------:R-:W-:-:S04]  /*c1e0*/  IMAD.HI.U32 R18, R10, R20, RZ ;  /* 0x000000140a127227 */ /* 0x000fc800078e00ff */
[----:B------:R-:W-:Y:S02]  /*c1f0*/  IMAD.MOV R19, RZ, RZ, -R23 ;  /* 0x000000ffff137224 */ /* 0x000fe400078e0a17 */
[C---:B------:R-:W-:Y:S02]  /*c200*/  VIADD R25, R11.reuse, 0x14 ;  /* 0x000000140b197836 */ /* 0x040fe40000000000 */
[----:B0-----:R-:W-:Y:S02]  /*c210*/  VIADD R24, R11, 0x15 ;  /* 0x000000150b187836 */ /* 0x001fe40000000000 */
[----:B------:R-:W-:Y:S02]  /*c220*/  IMAD.MOV R17, RZ, RZ, -R18 ;  /* 0x000000ffff117224 */ /* 0x000fe400078e0a12 */
[----:B------:R-:W-:Y:S01]  /*c230*/  IMAD R19, R9, R19, R8 ;  /* 0x0000001309137224 */ /* 0x000fe200078e0208 */
[----:B------:R-:W-:Y:S01]  /*c240*/  IABS R8, R25 ;  /* 0x0000001900087213 */ /* 0x000fe20000000000 */
[----:B------:R-:W-:Y:S01]  /*c250*/  IMAD.MOV.U32 R29, RZ, RZ, R5 ;  /* 0x000000ffff1d7224 */ /* 0x000fe200078e0005 */
[----:B------:R-:W-:Y:S01]  /*c260*/  IABS R14, R24 ;  /* 0x00000018000e7213 */ /* 0x000fe20000000000 */
[----:B------:R-:W-:-:S02]  /*c270*/  @!P2 IMAD.IADD R15, R15, 0x1, -R9 ;  /* 0x000000010f0fa824 */ /* 0x000fc400078e0a09 */
[C---:B------:R-:W-:Y:S02]  /*c280*/  IMAD R20, R9.reuse, R17, R20 ;  /* 0x0000001109147224 */ /* 0x040fe400078e0214 */
[----:B------:R-:W-:Y:S01]  /*c290*/  @!P4 IMAD.MOV R29, RZ, RZ, -R29 ;  /* 0x000000ffff1dc224 */ /* 0x000fe200078e0a1d */
[C---:B------:R-:W-:Y:S01]  /*c2a0*/  ISETP.GT.U32.AND P2, PT, R9.reuse, R15, PT ;  /* 0x0000000f0900720c */ /* 0x040fe20003f44070 */
[----:B------:R-:W-:Y:S02]  /*c2b0*/  IMAD.MOV.U32 R5, RZ, RZ, R14 ;  /* 0x000000ffff057224 */ /* 0x000fe400078e000e */
[----:B------:R-:W-:Y:S01]  /*c2c0*/  IMAD.HI.U32 R22, R10, R8, RZ ;  /* 0x000000080a167227 */ /* 0x000fe200078e00ff */
[----:B------:R0:W-:Y:S03]  /*c2d0*/  STL [R1+0xc0], R29 ;  /* 0x0000c01d01007387 */ /* 0x0001e60000100800 */
[----:B------:R-:W-:Y:S01]  /*c2e0*/  @!P5 IMAD.IADD R12, R12, 0x1, -R9 ;  /* 0x000000010c0cd824 */ /* 0x000fe200078e0a09 */
[C---:B------:R-:W-:Y:S01]  /*c2f0*/  ISETP.GT.U32.AND P5, PT, R9.reuse, R20, PT ;  /* 0x000000140900720c */ /* 0x040fe20003fa4070 */
[----:B------:R-:W-:Y:S01]  /*c300*/  IMAD.MOV R22, RZ, RZ, -R22 ;  /* 0x000000ffff167224 */ /* 0x000fe200078e0a16 */
[----:B------:R-:W-:Y:S01]  /*c310*/  ISETP.GT.U32.AND P4, PT, R9, R16, PT ;  /* 0x000000100900720c */ /* 0x000fe20003f84070 */
[----:B0-----:R-:W-:-:S04]  /*c320*/  IMAD.HI.U32 R29, R10, R5, RZ ;  /* 0x000000050a1d7227 */ /* 0x001fc800078e00ff */
[----:B------:R-:W-:Y:S02]  /*c330*/  IMAD.MOV R29, RZ, RZ, -R29 ;  /* 0x000000ffff1d7224 */ /* 0x000fe400078e0a1d */
[C---:B------:R-:W-:Y:S02]  /*c340*/  IMAD R8, R9.reuse, R22, R8 ;  /* 0x0000001609087224 */ /* 0x040fe400078e0208 */
[----:B------:R-:W-:Y:S02]  /*c350*/  IMAD R5, R9, R29, R5 ;  /* 0x0000001d09057224 */ /* 0x000fe400078e0205 */
[--C-:B------:R-:W-:Y:S01]  /*c360*/  @!P2 IMAD.IADD R15, R15, 0x1, -R9.reuse ;  /* 0x000000010f0fa824 */ /* 0x100fe200078e0a09 */
[----:B------:R-:W-:Y:S01]  /*c370*/  ISETP.GT.U32.AND P2, PT, R9, R8, PT ;  /* 0x000000080900720c */ /* 0x000fe20003f44070 */
[----:B------:R-:W-:Y:S02]  /*c380*/  VIADD R23, R11, 0x16 ;  /* 0x000000160b177836 */ /* 0x000fe40000000000 */
[----:B------:R-:W-:Y:S01]  /*c390*/  @!P5 IMAD.IADD R20, R20, 0x1, -R9 ;  /* 0x000000011414d824 */ /* 0x000fe200078e0a09 */
[----:B------:R-:W-:-:S02]  /*c3a0*/  ISETP.GT.U32.AND P5, PT, R9, R5, PT ;  /* 0x000000050900720c */ /* 0x000fc40003fa4070 */
[----:B------:R-:W-:Y:S01]  /*c3b0*/  IABS R18, R23 ;  /* 0x0000001700127213 */ /* 0x000fe20000000000 */
[----:B------:R-:W-:Y:S02]  /*c3c0*/  VIADD R26, R11, 0x18 ;  /* 0x000000180b1a7836 */ /* 0x000fe40000000000 */
[----:B------:R-:W-:Y:S02]  /*c3d0*/  IMAD.MOV.U32 R31, RZ, RZ, R12 ;  /* 0x000000ffff1f7224 */ /* 0x000fe400078e000c */
[----:B------:R-:W-:Y:S01]  /*c3e0*/  @!P4 IMAD.IADD R16, R16, 0x1, -R9 ;  /* 0x000000011010c824 */ /* 0x000fe200078e0a09 */
[----:B------:R-:W-:Y:S01]  /*c3f0*/  ISETP.GT.U32.AND P4, PT, R9, R19, PT ;  /* 0x000000130900720c */ /* 0x000fe20003f84070 */
[----:B------:R-:W-:Y:S02]  /*c400*/  VIADD R27, R11, 0x19 ;  /* 0x000000190b1b7836 */ /* 0x000fe40000000000 */
[----:B------:R-:W-:Y:S01]  /*c410*/  IMAD.HI.U32 R22, R10, R18, RZ ;  /* 0x000000120a167227 */ /* 0x000fe200078e00ff */
[----:B------:R-:W-:-:S03]  /*c420*/  IABS R17, R26 ;  /* 0x0000001a00117213 */ /* 0x000fc60000000000 */
[----:B------:R-:W-:Y:S02]  /*c430*/  @!P0 IMAD.MOV R31, RZ, RZ, -R31 ;  /* 0x000000ffff1f8224 */ /* 0x000fe400078e0a1f */
[----:B------:R-:W-:Y:S01]  /*c440*/  @!P3 IMAD.MOV R16, RZ, RZ, -R16 ;  /* 0x000000ffff10b224 */ /* 0x000fe200078e0a10 */
[----:B------:R-:W-:Y:S01]  /*c450*/  IABS R14, R27 ;  /* 0x0000001b000e7213 */ /* 0x000fe20000000000 */
[----:B------:R-:W-:Y:S02]  /*c460*/  @!P2 IMAD.IADD R8, R8, 0x1, -R9 ;  /* 0x000000010808a824 */ /* 0x000fe400078e0a09 */
[----:B------:R-:W-:Y:S01]  /*c470*/  IMAD.MOV R22, RZ, RZ, -R22 ;  /* 0x000000ffff167224 */ /* 0x000fe200078e0a16 */
[----:B------:R-:W-:Y:S01]  /*c480*/  ISETP.GT.U32.AND P2, PT, R9, R20, PT ;  /* 0x000000140900720c */ /* 0x000fe20003f44070 */
[----:B------:R-:W-:Y:S01]  /*c490*/  STL [R1+0xa4], R31 ;  /* 0x0000a41f01007387 */ /* 0x000fe20000100800 */
[----:B------:R-:W-:-:S03]  /*c4a0*/  IMAD.HI.U32 R29, R10, R17, RZ ;  /* 0x000000110a1d7227 */ /* 0x000fc600078e00ff */
[----:B------:R0:W-:Y:S01]  /*c4b0*/  STL [R1+0xa0], R16 ;  /* 0x0000a01001007387 */ /* 0x0001e20000100800 */
[----:B------:R-:W-:Y:S01]  /*c4c0*/  @!P5 IMAD.IADD R5, R5, 0x1, -R9 ;  /* 0x000000010505d824 */ /* 0x000fe200078e0a09 */
[C---:B------:R-:W-:Y:S01]  /*c4d0*/  ISETP.GT.U32.AND P5, PT, R9.reuse, R8, PT ;  /* 0x000000080900720c */ /* 0x040fe20003fa4070 */
[----:B------:R-:W-:Y:S02]  /*c4e0*/  IMAD R18, R9, R22, R18 ;  /* 0x0000001609127224 */ /* 0x000fe400078e0212 */
[----:B------:R-:W-:-:S04]  /*c4f0*/  IMAD.HI.U32 R30, R10, R14, RZ ;  /* 0x0000000e0a1e7227 */ /* 0x000fc800078e00ff */
[----:B0-----:R-:W-:Y:S02]  /*c500*/  IMAD.MOV.U32 R16, RZ, RZ, R15 ;  /* 0x000000ffff107224 */ /* 0x001fe400078e000f */
[----:B------:R-:W-:Y:S02]  /*c510*/  IMAD.MOV R29, RZ, RZ, -R29 ;  /* 0x000000ffff1d7224 */ /* 0x000fe400078e0a1d */
[----:B------:R-:W-:Y:S02]  /*c520*/  @!P4 IMAD.IADD R19, R19, 0x1, -R9 ;  /* 0x000000011313c824 */ /* 0x000fe400078e0a09 */
[----:B------:R-:W-:Y:S01]  /*c530*/  @!P6 IMAD.MOV R16, RZ, RZ, -R16 ;  /* 0x000000ffff10e224 */ /* 0x000fe200078e0a10 */
[----:B------:R-:W-:Y:S01]  /*c540*/  ISETP.GT.U32.AND P6, PT, R9, R18, PT ;  /* 0x000000120900720c */ /* 0x000fe20003fc4070 */
[----:B------:R-:W-:Y:S02]  /*c550*/  IMAD.MOV R30, RZ, RZ, -R30 ;  /* 0x000000ffff1e7224 */ /* 0x000fe400078e0a1e */
[----:B------:R-:W-:-:S02]  /*c560*/  VIADD R22, R11, 0x1a ;  /* 0x0000001a0b167836 */ /* 0x000fc40000000000 */
[C---:B------:R-:W-:Y:S01]  /*c570*/  IMAD R17, R9.reuse, R29, R17 ;  /* 0x0000001d09117224 */ /* 0x040fe200078e0211 */
[C---:B------:R-:W-:Y:S01]  /*c580*/  ISETP.GT.U32.AND P0, PT, R9.reuse, R19, PT ;  /* 0x000000130900720c */ /* 0x040fe20003f04070 */
[C---:B------:R-:W-:Y:S01]  /*c590*/  IMAD R14, R9.reuse, R30, R14 ;  /* 0x0000001e090e7224 */ /* 0x040fe200078e020e */
[----:B------:R-:W-:Y:S01]  /*c5a0*/  IABS R12, R22 ;  /* 0x00000016000c7213 */ /* 0x000fe20000000000 */
[--C-:B------:R-:W-:Y:S01]  /*c5b0*/  @!P2 IMAD.IADD R20, R20, 0x1, -R9.reuse ;  /* 0x000000011414a824 */ /* 0x100fe200078e0a09 */
[C---:B------:R-:W-:Y:S01]  /*c5c0*/  ISETP.GT.U32.AND P3, PT, R9.reuse, R5, PT ;  /* 0x000000050900720c */ /* 0x040fe20003f64070 */
[--C-:B------:R-:W-:Y:S01]  /*c5d0*/  @!P5 IMAD.IADD R8, R8, 0x1, -R9.reuse ;  /* 0x000000010808d824 */ /* 0x100fe200078e0a09 */
[C---:B------:R-:W-:Y:S02]  /*c5e0*/  ISETP.GT.U32.AND P2, PT, R9.reuse, R17, PT ;  /* 0x000000110900720c */ /* 0x040fe40003f44070 */
[----:B------:R-:W-:Y:S01]  /*c5f0*/  ISETP.GT.U32.AND P5, PT, R9, R14, PT ;  /* 0x0000000e0900720c */ /* 0x000fe20003fa4070 */
[----:B------:R-:W-:Y:S01]  /*c600*/  IMAD.MOV.U32 R15, RZ, RZ, R12 ;  /* 0x000000ffff0f7224 */ /* 0x000fe200078e000c */
[----:B------:R-:W-:Y:S01]  /*c610*/  ISETP.GE.AND P4, PT, R21, RZ, PT ;  /* 0x000000ff1500720c */ /* 0x000fe20003f86270 */
[----:B------:R-:W-:Y:S01]  /*c620*/  @!P6 IMAD.IADD R18, R18, 0x1, -R9 ;  /* 0x000000011212e824 */ /* 0x000fe200078e0a09 */
[----:B------:R0:W-:Y:S01]  /*c630*/  STL [R1+0x9c], R16 ;  /* 0x00009c1001007387 */ /* 0x0001e20000100800 */
[----:B------:R-:W-:Y:S01]  /*c640*/  ISETP.GE.AND P6, PT, R24, RZ, PT ;  /* 0x000000ff1800720c */ /* 0x000fe20003fc6270 */
[----:B------:R-:W-:-:S02]  /*c650*/  VIADD R21, R11, 0x1b ;  /* 0x0000001b0b157836 */ /* 0x000fc40000000000 */
[--C-:B------:R-:W-:Y:S02]  /*c660*/  @!P0 IMAD.IADD R19, R19, 0x1, -R9.reuse ;  /* 0x0000000113138824 */ /* 0x100fe400078e0a09 */
[----:B------:R-:W-:Y:S02]  /*c670*/  @!P3 IMAD.IADD R5, R5, 0x1, -R9 ;  /* 0x000000010505b824 */ /* 0x000fe400078e0a09 */
[----:B0-----:R-:W-:Y:S01]  /*c680*/  IMAD.HI.U32 R16, R10, R15, RZ ;  /* 0x0000000f0a107227 */ /* 0x001fe200078e00ff */
[----:B------:R-:W-:-:S03]  /*c690*/  ISETP.GE.AND P0, PT, R28, RZ, PT ;  /* 0x000000ff1c00720c */ /* 0x000fc60003f06270 */
[----:B------:R-:W-:Y:S01]  /*c6a0*/  IMAD.MOV R16, RZ, RZ, -R16 ;  /* 0x000000ffff107224 */ /* 0x000fe200078e0a10 */
[----:B------:R-:W-:Y:S01]  /*c6b0*/  IABS R12, R21 ;  /* 0x00000015000c7213 */ /* 0x000fe20000000000 */
[----:B------:R-:W-:Y:S02]  /*c6c0*/  @!P2 IMAD.IADD R17, R17, 0x1, -R9 ;  /* 0x000000011111a824 */ /* 0x000fe400078e0a09 */
[----:B------:R-:W-:Y:S01]  /*c6d0*/  IMAD.MOV.U32 R30, RZ, RZ, R20 ;  /* 0x000000ffff1e7224 */ /* 0x000fe200078e0014 */
[----:B------:R-:W-:Y:S01]  /*c6e0*/  ISETP.GE.AND P3, PT, R25, RZ, PT ;  /* 0x000000ff1900720c */ /* 0x000fe20003f66270 */
[----:B------:R-:W-:Y:S02]  /*c6f0*/  IMAD.MOV.U32 R29, RZ, RZ, R19 ;  /* 0x000000ffff1d7224 */ /* 0x000fe400078e0013 */
[----:B------:R-:W-:Y:S01]  /*c700*/  @!P5 IMAD.IADD R14, R14, 0x1, -R9 ;  /* 0x000000010e0ed824 */ /* 0x000fe200078e0a09 */
[----:B------:R-:W-:Y:S01]  /*c710*/  ISETP.GT.U32.AND P5, PT, R9, R18, PT ;  /* 0x000000120900720c */ /* 0x000fe20003fa4070 */
[----:B------:R-:W-:-:S02]  /*c720*/  IMAD.MOV.U32 R19, RZ, RZ, R8 ;  /* 0x000000ffff137224 */ /* 0x000fc400078e0008 */
[C---:B------:R-:W-:Y:S02]  /*c730*/  IMAD R15, R9.reuse, R16, R15 ;  /* 0x00000010090f7224 */ /* 0x040fe400078e020f */
[----:B------:R-:W-:Y:S02]  /*c740*/  IMAD.MOV.U32 R8, RZ, RZ, R5 ;  /* 0x000000ffff087224 */ /* 0x000fe400078e0005 */
[----:B------:R-:W-:Y:S01]  /*c750*/  @!P4 IMAD.MOV R30, RZ, RZ, -R30 ;  /* 0x000000ffff1ec224 */ /* 0x000fe200078e0a1e */
[----:B------:R-:W-:Y:S01]  /*c760*/  ISETP.GT.U32.AND P4, PT, R9, R17, PT ;  /* 0x000000110900720c */ /* 0x000fe20003f84070 */
[----:B------:R-:W-:-:S04]  /*c770*/  IMAD.HI.U32 R24, R10, R12, RZ ;  /* 0x0000000c0a187227 */ /* 0x000fc800078e00ff */
[----:B------:R-:W-:Y:S01]  /*c780*/  @!P6 IMAD.MOV R8, RZ, RZ, -R8 ;  /* 0x000000ffff08e224 */ /* 0x000fe200078e0a08 */
[----:B------:R-:W-:Y:S01]  /*c790*/  ISETP.GT.U32.AND P6, PT, R9, R15, PT ;  /* 0x0000000f0900720c */ /* 0x000fe20003fc4070 */
[----:B------:R-:W-:Y:S01]  /*c7a0*/  IMAD.MOV R16, RZ, RZ, -R24 ;  /* 0x000000ffff107224 */ /* 0x000fe200078e0a18 */
[----:B------:R-:W-:Y:S01]  /*c7b0*/  ISETP.GE.AND P2, PT, R23, RZ, PT ;  /* 0x000000ff1700720c */ /* 0x000fe20003f46270 */
[----:B------:R-:W-:Y:S02]  /*c7c0*/  @!P0 IMAD.MOV R29, RZ, RZ, -R29 ;  /* 0x000000ffff1d8224 */ /* 0x000fe400078e0a1d */
[----:B------:R-:W-:Y:S02]  /*c7d0*/  IMAD R12, R9, R16, R12 ;  /* 0x00000010090c7224 */ /* 0x000fe400078e020c */
[----:B------:R-:W-:Y:S02]  /*c7e0*/  @!P3 IMAD.MOV R19, RZ, RZ, -R19 ;  /* 0x000000ffff13b224 */ /* 0x000fe400078e0a13 */
[----:B------:R-:W-:Y:S01]  /*c7f0*/  @!P5 IMAD.IADD R18, R18, 0x1, -R9 ;  /* 0x000000011212d824 */ /* 0x000fe200078e0a09 */
[----:B------:R-:W-:Y:S01]  /*c800*/  STL [R1+0x98], R30 ;  /* 0x0000981e01007387 */ /* 0x000fe20000100800 */
[----:B------:R-:W-:-:S02]  /*c810*/  VIADD R5, R11, 0x1c ;  /* 0x0000001c0b057836 */ /* 0x000fc40000000000 */
[--C-:B------:R-:W-:Y:S01]  /*c820*/  @!P4 IMAD.IADD R17, R17, 0x1, -R9.reuse ;  /* 0x000000011111c824 */ /* 0x100fe200078e0a09 */
[----:B------:R-:W-:Y:S01]  /*c830*/  STL [R1+0x90], R29 ;  /* 0x0000901d01007387 */ /* 0x000fe20000100800 */
[----:B------:R-:W-:Y:S01]  /*c840*/  ISETP.GT.U32.AND P4, PT, R9, R12, PT ;  /* 0x0000000c0900720c */ /* 0x000fe20003f84070 */
[----:B------:R-:W-:Y:S02]  /*c850*/  IMAD.MOV.U32 R20, RZ, RZ, R18 ;  /* 0x000000ffff147224 */ /* 0x000fe400078e0012 */
[----:B------:R-:W-:Y:S01]  /*c860*/  STL [R1+0x8c], R19 ;  /* 0x00008c1301007387 */ /* 0x000fe20000100800 */
[----:B------:R-:W-:Y:S01]  /*c870*/  @!P6 IMAD.IADD R15, R15, 0x1, -R9 ;  /* 0x000000010f0fe824 */ /* 0x000fe200078e0a09 */
[----:B------:R-:W-:Y:S02]  /*c880*/  ISETP.GE.AND P3, PT, R26, RZ, PT ;  /* 0x000000ff1a00720c */ /* 0x000fe40003f66270 */
[----:B------:R0:W-:Y:S01]  /*c890*/  STL [R1+0x94], R8 ;  /* 0x0000940801007387 */ /* 0x0001e20000100800 */
[----:B------:R-:W-:Y:S01]  /*c8a0*/  @!P2 IMAD.MOV R20, RZ, RZ, -R20 ;  /* 0x000000ffff14a224 */ /* 0x000fe200078e0a14 */
[----:B------:R-:W-:Y:S01]  /*c8b0*/  ISETP.GT.U32.AND P6, PT, R9, R15, PT ;  /* 0x0000000f0900720c */ /* 0x000fe20003fc4070 */
[----:B------:R-:W-:Y:S01]  /*c8c0*/  VIADD R16, R11, 0x1d ;  /* 0x0000001d0b107836 */ /* 0x000fe20000000000 */
[----:B0-----:R-:W-:-:S02]  /*c8d0*/  IABS R8, R5 ;  /* 0x0000000500087213 */ /* 0x001fc40000000000 */
[----:B------:R0:W-:Y:S01]  /*c8e0*/  STL [R1+0x88], R20 ;  /* 0x0000881401007387 */ /* 0x0001e20000100800 */
[----:B------:R-:W-:Y:S02]  /*c8f0*/  ISETP.GT.U32.AND P0, PT, R9, R14, PT ;  /* 0x0000000e0900720c */ /* 0x000fe40003f04070 */
[----:B------:R-:W-:Y:S01]  /*c900*/  IMAD.HI.U32 R19, R10, R8, RZ ;  /* 0x000000080a137227 */ /* 0x000fe200078e00ff */
[----:B------:R-:W-:-:S03]  /*c910*/  IABS R18, R16 ;  /* 0x0000001000127213 */ /* 0x000fc60000000000 */
[----:B------:R-:W-:Y:S02]  /*c920*/  @!P4 IMAD.IADD R12, R12, 0x1, -R9 ;  /* 0x000000010c0cc824 */ /* 0x000fe400078e0a09 */
[----:B0-----:R-:W-:Y:S02]  /*c930*/  IMAD.MOV.U32 R20, RZ, RZ, R17 ;  /* 0x000000ffff147224 */ /* 0x001fe400078e0011 */
[----:B------:R-:W-:Y:S01]  /*c940*/  IMAD.MOV R17, RZ, RZ, -R19 ;  /* 0x000000ffff117224 */ /* 0x000fe200078e0a13 */
[----:B------:R-:W-:Y:S01]  /*c950*/  ISETP.GE.AND P5, PT, R27, RZ, PT ;  /* 0x000000ff1b00720c */ /* 0x000fe20003fa6270 */
[----:B------:R-:W-:Y:S02]  /*c960*/  @!P3 IMAD.MOV R20, RZ, RZ, -R20 ;  /* 0x000000ffff14b224 */ /* 0x000fe400078e0a14 */
[----:B------:R-:W-:Y:S01]  /*c970*/  IMAD R8, R9, R17, R8 ;  /* 0x0000001109087224 */ /* 0x000fe200078e0208 */
[----:B------:R-:W-:Y:S01]  /*c980*/  ISETP.GE.AND P3, PT, R5, RZ, PT ;  /* 0x000000ff0500720c */ /* 0x000fe20003f66270 */
[----:B------:R-:W-:Y:S01]  /*c990*/  IMAD.HI.U32 R5, R10, R18, RZ ;  /* 0x000000120a057227 */ /* 0x000fe200078e00ff */
[----:B------:R-:W-:-:S03]  /*c9a0*/  ISETP.GT.U32.AND P4, PT, R9, R12, PT ;  /* 0x0000000c0900720c */ /* 0x000fc60003f84070 */
[----:B------:R-:W-:Y:S01]  /*c9b0*/  @!P6 IMAD.IADD R15, R15, 0x1, -R9 ;  /* 0x000000010f0fe824 */ /* 0x000fe200078e0a09 */
[C---:B------:R-:W-:Y:S01]  /*c9c0*/  ISETP.GT.U32.AND P6, PT, R9.reuse, R8, PT ;  /* 0x000000080900720c */ /* 0x040fe20003fc4070 */
[----:B------:R-:W-:Y:S02]  /*c9d0*/  IMAD.MOV R5, RZ, RZ, -R5 ;  /* 0x000000ffff057224 */ /* 0x000fe400078e0a05 */
[----:B------:R-:W-:Y:S01]  /*c9e0*/  @!P0 IMAD.IADD R14, R14, 0x1, -R9 ;  /* 0x000000010e0e8824 */ /* 0x000fe200078e0a09 */
[----:B------:R-:W-:Y:S01]  /*c9f0*/  ISETP.GE.AND P0, PT, R22, RZ, PT ;  /* 0x000000ff1600720c */ /* 0x000fe20003f06270 */
[----:B------:R-:W-:Y:S02]  /*ca00*/  IMAD R5, R9, R5, R18 ;  /* 0x0000000509057224 */ /* 0x000fe400078e0212 */
[----:B------:R-:W-:Y:S01]  /*ca10*/  @!P5 IMAD.MOV R14, RZ, RZ, -R14 ;  /* 0x000000ffff0ed224 */ /* 0x000fe200078e0a0e */
[----:B------:R-:W-:Y:S01]  /*ca20*/  ISETP.GE.AND P5, PT, R16, RZ, PT ;  /* 0x000000ff1000720c */ /* 0x000fe20003fa6270 */
[----:B------:R-:W-:-:S02]  /*ca30*/  VIADD R16, R11, 0x1e ;  /* 0x0000001e0b107836 */ /* 0x000fc40000000000 */
[--C-:B------:R-:W-:Y:S01]  /*ca40*/  @!P4 IMAD.IADD R12, R12, 0x1, -R9.reuse ;  /* 0x000000010c0cc824 */ /* 0x100fe200078e0a09 */
[----:B------:R-:W-:Y:S01]  /*ca50*/  ISETP.GT.U32.AND P4, PT, R9, R5, PT ;  /* 0x000000050900720c */ /* 0x000fe20003f84070 */
[----:B------:R-:W-:Y:S01]  /*ca60*/  @!P6 IMAD.IADD R8, R8, 0x1, -R9 ;  /* 0x000000010808e824 */ /* 0x000fe200078e0a09 */
[----:B------:R-:W-:Y:S01]  /*ca70*/  ISETP.GE.AND P2, PT, R21, RZ, PT ;  /* 0x000000ff1500720c */ /* 0x000fe20003f46270 */
[----:B------:R-:W-:Y:S01]  /*ca80*/  IMAD.MOV.U32 R21, RZ, RZ, R15 ;  /* 0x000000ffff157224 */ /* 0x000fe200078e000f */
[----:B------:R0:W-:Y:S01]  /*ca90*/  STL [R1+0x84], R20 ;  /* 0x0000841401007387 */ /* 0x0001e20000100800 */
[----:B------:R-:W-:-:S03]  /*caa0*/  IABS R17, R16 ;  /* 0x0000001000117213 */ /* 0x000fc60000000000 */
[----:B------:R1:W-:Y:S01]  /*cab0*/  STL [R1+0x80], R14 ;  /* 0x0000800e01007387 */ /* 0x0003e20000100800 */
[----:B------:R-:W-:Y:S01]  /*cac0*/  @!P0 IMAD.MOV R21, RZ, RZ, -R21 ;  /* 0x000000ffff158224 */ /* 0x000fe200078e0a15 */
[----:B------:R-:W-:Y:S01]  /*cad0*/  ISETP.GE.AND P0, PT, R16, RZ, PT ;  /* 0x000000ff1000720c */ /* 0x000fe20003f06270 */
[----:B------:R-:W-:Y:S01]  /*cae0*/  IMAD.HI.U32 R16, R10, R17, RZ ;  /* 0x000000110a107227 */ /* 0x000fe200078e00ff */
[----:B------:R-:W-:-:S03]  /*caf0*/  ISETP.GT.U32.AND P6, PT, R9, R8, PT ;  /* 0x000000080900720c */ /* 0x000fc60003fc4070 */
[C---:B0-----:R-:W-:Y:S02]  /*cb00*/  VIADD R20, R11.reuse, 0x21 ;  /* 0x000000210b147836 */ /* 0x041fe40000000000 */
[----:B-1----:R-:W-:Y:S02]  /*cb10*/  VIADD R14, R11, 0x20 ;  /* 0x000000200b0e7836 */ /* 0x002fe40000000000 */
[----:B------:R-:W-:Y:S01]  /*cb20*/  IMAD.MOV.U32 R22, RZ, RZ, R12 ;  /* 0x000000ffff167224 */ /* 0x000fe200078e000c */
[----:B------:R-:W-:Y:S02]  /*cb30*/  IABS R19, R20 ;  /* 0x0000001400137213 */ /* 0x000fe40000000000 */
[----:B------:R-:W-:Y:S01]  /*cb40*/  IABS R18, R14 ;  /* 0x0000000e00127213 */ /* 0x000fe20000000000 */
[----:B------:R-:W-:Y:S02]  /*cb50*/  IMAD.MOV R12, RZ, RZ, -R16 ;  /* 0x000000ffff0c7224 */ /* 0x000fe400078e0a10 */
[----:B------:R-:W-:-:S02]  /*cb60*/  @!P4 IMAD.IADD R5, R5, 0x1, -R9 ;  /* 0x000000010505c824 */ /* 0x000fc400078e0a09 */
[----:B------:R-:W-:Y:S01]  /*cb70*/  @!P2 IMAD.MOV R22, RZ, RZ, -R22 ;  /* 0x000000ffff16a224 */ /* 0x000fe200078e0a16 */
[----:B------:R-:W-:Y:S01]  /*cb80*/  ISETP.GE.AND P2, PT, R14, RZ, PT ;  /* 0x000000ff0e00720c */ /* 0x000fe20003f46270 */
[----:B------:R-:W-:Y:S02]  /*cb90*/  IMAD.MOV.U32 R15, RZ, RZ, R18 ;  /* 0x000000ffff0f7224 */ /* 0x000fe400078e0012 */
[----:B------:R-:W-:Y:S02]  /*cba0*/  IMAD.MOV.U32 R18, RZ, RZ, R19 ;  /* 0x000000ffff127224 */ /* 0x000fe400078e0013 */
[C---:B------:R-:W-:Y:S01]  /*cbb0*/  IMAD R14, R9.reuse, R12, R17 ;  /* 0x0000000c090e7224 */ /* 0x040fe200078e0211 */
[C---:B------:R-:W-:Y:S01]  /*cbc0*/  ISETP.GT.U32.AND P4, PT, R9.reuse, R5, PT ;  /* 0x000000050900720c */ /* 0x040fe20003f84070 */
[----:B------:R-:W-:Y:S01]  /*cbd0*/  IMAD.HI.U32 R19, R10, R15, RZ ;  /* 0x0000000f0a137227 */ /* 0x000fe200078e00ff */
[----:B------:R0:W-:Y:S03]  /*cbe0*/  STL [R1+0x7c], R21 ;  /* 0x00007c1501007387 */ /* 0x0001e60000100800 */
[----:B------:R-:W-:Y:S01]  /*cbf0*/  @!P6 IMAD.IADD R8, R8, 0x1, -R9 ;  /* 0x000000010808e824 */ /* 0x000fe200078e0a09 */
[----:B------:R-:W-:Y:S01]  /*cc00*/  ISETP.GT.U32.AND P6, PT, R9, R14, PT ;  /* 0x0000000e0900720c */ /* 0x000fe20003fc4070 */
[----:B------:R-:W-:-:S02]  /*cc10*/  IMAD.MOV R16, RZ, RZ, -R19 ;  /* 0x000000ffff107224 */ /* 0x000fc400078e0a13 */
[----:B0-----:R-:W-:-:S04]  /*cc20*/  IMAD.HI.U32 R21, R10, R18, RZ ;  /* 0x000000120a157227 */ /* 0x001fc800078e00ff */
[----:B------:R-:W-:Y:S02]  /*cc30*/  IMAD.MOV R12, RZ, RZ, -R21 ;  /* 0x000000ffff0c7224 */ /* 0x000fe400078e0a15 */
[C---:B------:R-:W-:Y:S02]  /*cc40*/  IMAD R16, R9.reuse, R16, R15 ;  /* 0x0000001009107224 */ /* 0x040fe400078e020f */
[----:B------:R-:W-:Y:S02]  /*cc50*/  IMAD R15, R9, R12, R18 ;  /* 0x0000000c090f7224 */ /* 0x000fe400078e0212 */
[C---:B------:R-:W-:Y:S02]  /*cc60*/  VIADD R18, R11.reuse, 0x23 ;  /* 0x000000230b127836 */ /* 0x040fe40000000000 */
[----:B------:R-:W-:Y:S02]  /*cc70*/  VIADD R19, R11, 0x22 ;  /* 0x000000220b137836 */ /* 0x000fe40000000000 */
[----:B------:R-:W-:-:S02]  /*cc80*/  IMAD.MOV.U32 R25, RZ, RZ, R8 ;  /* 0x000000ffff197224 */ /* 0x000fc400078e0008 */
[--C-:B------:R-:W-:Y:S01]  /*cc90*/  @!P4 IMAD.IADD R5, R5, 0x1, -R9.reuse ;  /* 0x000000010505c824 */ /* 0x100fe200078e0a09 */
[C---:B------:R-:W-:Y:S01]  /*cca0*/  ISETP.GT.U32.AND P4, PT, R9.reuse, R16, PT ;  /* 0x000000100900720c */ /* 0x040fe20003f84070 */
[----:B------:R-:W-:Y:S01]  /*ccb0*/  @!P6 IMAD.IADD R14, R14, 0x1, -R9 ;  /* 0x000000010e0ee824 */ /* 0x000fe200078e0a09 */
[----:B------:R-:W-:Y:S01]  /*ccc0*/  IABS R17, R18 ;  /* 0x0000001200117213 */ /* 0x000fe20000000000 */
[----:B------:R-:W-:Y:S01]  /*ccd0*/  @!P3 IMAD.MOV R25, RZ, RZ, -R25 ;  /* 0x000000ffff19b224 */ /* 0x000fe200078e0a19 */
[----:B------:R-:W-:Y:S02]  /*cce0*/  IABS R12, R19 ;  /* 0x00000013000c7213 */ /* 0x000fe40000000000 */
[C---:B------:R-:W-:Y:S01]  /*ccf0*/  ISETP.GT.U32.AND P3, PT, R9.reuse, R15, PT ;  /* 0x0000000f0900720c */ /* 0x040fe20003f64070 */
[----:B------:R-:W-:Y:S01]  /*cd00*/  IMAD.MOV.U32 R8, RZ, RZ, R17 ;  /* 0x000000ffff087224 */ /* 0x000fe200078e0011 */
[----:B------:R-:W-:Y:S01]  /*cd10*/  ISETP.GT.U32.AND P6, PT, R9, R14, PT ;  /* 0x0000000e0900720c */ /* 0x000fe20003fc4070 */
[----:B------:R-:W-:Y:S01]  /*cd20*/  IMAD.HI.U32 R17, R10, R12, RZ ;  /* 0x0000000c0a117227 */ /* 0x000fe200078e00ff */
[----:B------:R0:W-:Y:S03]  /*cd30*/  STL [R1+0x78], R22 ;  /* 0x0000781601007387 */ /* 0x0001e60000100800 */
[----:B------:R-:W-:-:S02]  /*cd40*/  IMAD.MOV R17, RZ, RZ, -R17 ;  /* 0x000000ffff117224 */ /* 0x000fc400078e0a11 */
[--C-:B------:R-:W-:Y:S02]  /*cd50*/  @!P4 IMAD.IADD R16, R16, 0x1, -R9.reuse ;  /* 0x000000011010c824 */ /* 0x100fe400078e0a09 */
[C---:B------:R-:W-:Y:S02]  /*cd60*/  VIADD R21, R11.reuse, 0x25 ;  /* 0x000000250b157836 */ /* 0x040fe40000000000 */
[----:B0-----:R-:W-:Y:S02]  /*cd70*/  VIADD R22, R11, 0x24 ;  /* 0x000000240b167836 */ /* 0x001fe40000000000 */
[----:B------:R-:W-:Y:S02]  /*cd80*/  IMAD R12, R9, R17, R12 ;  /* 0x00000011090c7224 */ /* 0x000fe400078e020c */
[--C-:B------:R-:W-:Y:S01]  /*cd90*/  @!P3 IMAD.IADD R15, R15, 0x1, -R9.reuse ;  /* 0x000000010f0fb824 */ /* 0x100fe200078e0a09 */
[----:B------:R-:W-:Y:S01]  /*cda0*/  IABS R23, R22 ;  /* 0x0000001600177213 */ /* 0x000fe20000000000 */
[----:B------:R0:W-:Y:S01]  /*cdb0*/  STL [R1+0x74], R25 ;  /* 0x0000741901007387 */ /* 0x0001e20000100800 */
[----:B------:R-:W-:Y:S01]  /*cdc0*/  ISETP.GT.U32.AND P4, PT, R9, R16, PT ;  /* 0x000000100900720c */ /* 0x000fe20003f84070 */
[----:B------:R-:W-:Y:S01]  /*cdd0*/  @!P6 IMAD.IADD R14, R14, 0x1, -R9 ;  /* 0x000000010e0ee824 */ /* 0x000fe200078e0a09 */
[----:B------:R-:W-:-:S02]  /*cde0*/  IABS R24, R21 ;  /* 0x0000001500187213 */ /* 0x000fc40000000000 */
[C---:B------:R-:W-:Y:S02]  /*cdf0*/  ISETP.GT.U32.AND P6, PT, R9.reuse, R12, PT ;  /* 0x0000000c0900720c */ /* 0x040fe40003fc4070 */
[----:B------:R-:W-:Y:S01]  /*ce00*/  ISETP.GT.U32.AND P3, PT, R9, R15, PT ;  /* 0x0000000f0900720c */ /* 0x000fe20003f64070 */
[----:B0-----:R-:W-:Y:S02]  /*ce10*/  IMAD.MOV.U32 R25, RZ, RZ, R5 ;  /* 0x000000ffff197224 */ /* 0x001fe400078e0005 */
[----:B------:R-:W-:Y:S02]  /*ce20*/  IMAD.MOV.U32 R5, RZ, RZ, R23 ;  /* 0x000000ffff057224 */ /* 0x000fe400078e0017 */
[----:B------:R-:W-:Y:S01]  /*ce30*/  @!P5 IMAD.MOV R25, RZ, RZ, -R25 ;  /* 0x000000ffff19d224 */ /* 0x000fe200078e0a19 */
[----:B------:R-:W-:Y:S01]  /*ce40*/  ISETP.GE.AND P5, PT, R20, RZ, PT ;  /* 0x000000ff1400720c */ /* 0x000fe20003fa6270 */
[----:B------:R-:W-:Y:S02]  /*ce50*/  IMAD.MOV.U32 R17, RZ, RZ, R24 ;  /* 0x000000ffff117224 */ /* 0x000fe400078e0018 */
[----:B------:R-:W-:-:S04]  /*ce60*/  IMAD.HI.U32 R20, R10, R8, RZ ;  /* 0x000000080a147227 */ /* 0x000fc800078e00ff */
[----:B------:R-:W-:-:S04]  /*ce70*/  IMAD.HI.U32 R23, R10, R5, RZ ;  /* 0x000000050a177227 */ /* 0x000fc800078e00ff */
[----:B------:R-:W-:Y:S01]  /*ce80*/  IMAD.HI.U32 R24, R10, R17, RZ ;  /* 0x000000110a187227 */ /* 0x000fe200078e00ff */
[----:B------:R0:W-:Y:S03]  /*ce90*/  STL [R1+0x70], R25 ;  /* 0x0000701901007387 */ /* 0x0001e60000100800 */
[----:B------:R-:W-:Y:S02]  /*cea0*/  IMAD.MOV R20, RZ, RZ, -R20 ;  /* 0x000000ffff147224 */ /* 0x000fe400078e0a14 */
[----:B------:R-:W-:Y:S02]  /*ceb0*/  IMAD.MOV R23, RZ, RZ, -R23 ;  /* 0x000000ffff177224 */ /* 0x000fe400078e0a17 */
[----:B------:R-:W-:Y:S01]  /*cec0*/  @!P4 IMAD.IADD R16, R16, 0x1, -R9 ;  /* 0x000000011010c824 */ /* 0x000fe200078e0a09 */
[----:B------:R-:W-:Y:S01]  /*ced0*/  ISETP.GE.AND P4, PT, R19, RZ, PT ;  /* 0x000000ff1300720c */ /* 0x000fe20003f86270 */
[----:B------:R-:W-:-:S02]  /*cee0*/  IMAD.MOV R19, RZ, RZ, -R24 ;  /* 0x000000ffff137224 */ /* 0x000fc400078e0a18 */
[C---:B------:R-:W-:Y:S02]  /*cef0*/  IMAD R8, R9.reuse, R20, R8 ;  /* 0x0000001409087224 */ /* 0x040fe400078e0208 */
[----:B------:R-:W-:Y:S02]  /*cf00*/  IMAD R5, R9, R23, R5 ;  /* 0x0000001709057224 */ /* 0x000fe400078e0205 */
[----:B0-----:R-:W-:Y:S02]  /*cf10*/  IMAD.MOV.U32 R25, RZ, RZ, R14 ;  /* 0x000000ffff197224 */ /* 0x001fe400078e000e */
[--C-:B------:R-:W-:Y:S02]  /*cf20*/  @!P6 IMAD.IADD R12, R12, 0x1, -R9.reuse ;  /* 0x000000010c0ce824 */ /* 0x100fe400078e0a09 */
[----:B------:R-:W-:Y:S02]  /*cf30*/  @!P3 IMAD.IADD R15, R15, 0x1, -R9 ;  /* 0x000000010f0fb824 */ /* 0x000fe400078e0a09 */
[----:B------:R-:W-:-:S02]  /*cf40*/  VIADD R20, R11, 0x26 ;  /* 0x000000260b147836 */ /* 0x000fc40000000000 */
[C---:B------:R-:W-:Y:S01]  /*cf50*/  IMAD R14, R9.reuse, R19, R17 ;  /* 0x00000013090e7224 */ /* 0x040fe200078e0211 */
[C---:B------:R-:W-:Y:S01]  /*cf60*/  ISETP.GT.U32.AND P3, PT, R9.reuse, R5, PT ;  /* 0x000000050900720c */ /* 0x040fe20003f64070 */
[----:B------:R-:W-:Y:S01]  /*cf70*/  @!P0 IMAD.MOV R25, RZ, RZ, -R25 ;  /* 0x000000ffff198224 */ /* 0x000fe200078e0a19 */
[C---:B------:R-:W-:Y:S01]  /*cf80*/  ISETP.GT.U32.AND P0, PT, R9.reuse, R12, PT ;  /* 0x0000000c0900720c */ /* 0x040fe20003f04070 */
[----:B------:R-:W-:Y:S02]  /*cf90*/  IMAD.MOV.U32 R19, RZ, RZ, R16 ;  /* 0x000000ffff137224 */ /* 0x000fe400078e0010 */
[----:B------:R-:W-:Y:S01]  /*cfa0*/  IMAD.MOV.U32 R23, RZ, RZ, R15 ;  /* 0x000000ffff177224 */ /* 0x000fe200078e000f */
[----:B------:R-:W-:Y:S01]  /*cfb0*/  IABS R17, R20 ;  /* 0x0000001400117213 */ /* 0x000fe20000000000 */
[----:B------:R-:W-:Y:S01]  /*cfc0*/  @!P2 IMAD.MOV R19, RZ, RZ, -R19 ;  /* 0x000000ffff13a224 */ /* 0x000fe200078e0a13 */
[C---:B------:R-:W-:Y:S01]  /*cfd0*/  ISETP.GT.U32.AND P6, PT, R9.reuse, R8, PT ;  /* 0x000000080900720c */ /* 0x040fe20003fc4070 */
[----:B------:R-:W-:Y:S01]  /*cfe0*/  @!P5 IMAD.MOV R23, RZ, RZ, -R23 ;  /* 0x000000ffff17d224 */ /* 0x000fe200078e0a17 */
[----:B------:R-:W-:Y:S01]  /*cff0*/  ISETP.GT.U32.AND P5, PT, R9, R14, PT ;  /* 0x0000000e0900720c */ /* 0x000fe20003fa4070 */
[----:B------:R-:W-:Y:S01]  /*d000*/  IMAD.MOV.U32 R16, RZ, RZ, R17 ;  /* 0x000000ffff107224 */ /* 0x000fe200078e0011 */
[----:B------:R-:W-:Y:S04]  /*d010*/  STL [R1+0x6c], R25 ;  /* 0x00006c1901007387 */ /* 0x000fe80000100800 */
[----:B------:R0:W-:Y:S01]  /*d020*/  STL [R1+0x68], R19 ;  /* 0x0000681301007387 */ /* 0x0001e20000100800 */
[----:B------:R-:W-:Y:S01]  /*d030*/  IMAD.HI.U32 R15, R10, R16, RZ ;  /* 0x000000100a0f7227 */ /* 0x000fe200078e00ff */
[----:B------:R-:W-:-:S03]  /*d040*/  ISETP.GE.AND P2, PT, R18, RZ, PT ;  /* 0x000000ff1200720c */ /* 0x000fc60003f46270 */
[--C-:B------:R-:W-:Y:S02]  /*d050*/  @!P0 IMAD.IADD R12, R12, 0x1, -R9.reuse ;  /* 0x000000010c0c8824 */ /* 0x100fe400078e0a09 */
[----:B0-----:R-:W-:Y:S02]  /*d060*/  VIADD R19, R11, 0x28 ;  /* 0x000000280b137836 */ /* 0x001fe40000000000 */
[----:B------:R-:W-:Y:S02]  /*d070*/  @!P3 IMAD.IADD R5, R5, 0x1, -R9 ;  /* 0x000000010505b824 */ /* 0x000fe400078e0a09 */
[----:B------:R-:W-:Y:S01]  /*d080*/  IMAD.MOV R15, RZ, RZ, -R15 ;  /* 0x000000ffff0f7224 */ /* 0x000fe200078e0a0f */
[----:B------:R-:W-:Y:S01]  /*d090*/  IABS R17, R19 ;  /* 0x0000001300117213 */ /* 0x000fe20000000000 */
[----:B------:R-:W-:Y:S02]  /*d0a0*/  @!P6 IMAD.IADD R8, R8, 0x1, -R9 ;  /* 0x000000010808e824 */ /* 0x000fe400078e0a09 */
[----:B------:R-:W-:-:S02]  /*d0b0*/  IMAD.MOV.U32 R18, RZ, RZ, R12 ;  /* 0x000000ffff127224 */ /* 0x000fc400078e000c */
[----:B------:R-:W-:Y:S01]  /*d0c0*/  @!P5 IMAD.IADD R14, R14, 0x1, -R9 ;  /* 0x000000010e0ed824 */ /* 0x000fe200078e0a09 */
[C---:B------:R-:W-:Y:S01]  /*d0d0*/  ISETP.GT.U32.AND P5, PT, R9.reuse, R5, PT ;  /* 0x000000050900720c */ /* 0x040fe20003fa4070 */
[C---:B------:R-:W-:Y:S02]  /*d0e0*/  IMAD R12, R9.reuse, R15, R16 ;  /* 0x0000000f090c7224 */ /* 0x040fe400078e0210 */
[----:B------:R-:W-:Y:S01]  /*d0f0*/  IMAD.HI.U32 R15, R10, R17, RZ ;  /* 0x000000110a0f7227 */ /* 0x000fe200078e00ff */
[----:B------:R-:W-:-:S03]  /*d100*/  ISETP.GT.U32.AND P3, PT, R9, R8, PT ;  /* 0x000000080900720c */ /* 0x000fc60003f64070 */
[----:B------:R-:W-:-:S04]  /*d110*/  IMAD.MOV R15, RZ, RZ, -R15 ;  /* 0x000000ffff0f7224 */ /* 0x000fc800078e0a0f */
[----:B------:R-:W-:Y:S01]  /*d120*/  IMAD R17, R9, R15, R17 ;  /* 0x0000000f09117224 */ /* 0x000fe200078e0211 */
[----:B------:R-:W-:Y:S01]  /*d130*/  ISETP.GE.AND P6, PT, R21, RZ, PT ;  /* 0x000000ff1500720c */ /* 0x000fe20003fc6270 */
[----:B------:R-:W-:Y:S01]  /*d140*/  @!P4 IMAD.MOV R18, RZ, RZ, -R18 ;  /* 0x000000ffff12c224 */ /* 0x000fe200078e0a12 */
[----:B------:R-:W-:Y:S01]  /*d150*/  ISETP.GT.U32.AND P4, PT, R9, R14, PT ;  /* 0x0000000e0900720c */ /* 0x000fe20003f84070 */
[--C-:B------:R-:W-:Y:S01]  /*d160*/  @!P5 IMAD.IADD R5, R5, 0x1, -R9.reuse ;  /* 0x000000010505d824 */ /* 0x100fe200078e0a09 */
[----:B------:R-:W-:Y:S01]  /*d170*/  ISETP.GT.U32.AND P5, PT, R9, R17, PT ;  /* 0x000000110900720c */ /* 0x000fe20003fa4070 */
[----:B------:R-:W-:Y:S01]  /*d180*/  VIADD R21, R11, 0x29 ;  /* 0x000000290b157836 */ /* 0x000fe20000000000 */
[----:B------:R-:W-:Y:S01]  /*d190*/  ISETP.GE.AND P0, PT, R22, RZ, PT ;  /* 0x000000ff1600720c */ /* 0x000fe20003f06270 */
[----:B------:R-:W-:Y:S01]  /*d1a0*/  @!P3 IMAD.IADD R8, R8, 0x1, -R9 ;  /* 0x000000010808b824 */ /* 0x000fe200078e0a09 */
[----:B------:R0:W-:Y:S01]  /*d1b0*/  STL [R1+0x64], R23 ;  /* 0x0000641701007387 */ /* 0x0001e20000100800 */
[----:B------:R-:W-:Y:S01]  /*d1c0*/  ISETP.GT.U32.AND P3, PT, R9, R12, PT ;  /* 0x0000000c0900720c */ /* 0x000fe20003f64070 */
[----:B------:R-:W-:-:S02]  /*d1d0*/  VIADD R22, R11, 0x2a ;  /* 0x0000002a0b167836 */ /* 0x000fc40000000000 */
[----:B------:R-:W-:Y:S01]  /*d1e0*/  VIADD R25, R11, 0x2b ;  /* 0x0000002b0b197836 */ /* 0x000fe20000000000 */
[----:B0-----:R-:W-:Y:S02]  /*d1f0*/  IABS R23, R21 ;  /* 0x0000001500177213 */ /* 0x001fe40000000000 */
[----:B------:R-:W-:Y:S01]  /*d200*/  IABS R16, R22 ;  /* 0x0000001600107213 */ /* 0x000fe20000000000 */
[----:B------:R-:W-:Y:S02]  /*d210*/  @!P4 IMAD.IADD R14, R14, 0x1, -R9 ;  /* 0x000000010e0ec824 */ /* 0x000fe400078e0a09 */
[----:B------:R-:W-:Y:S01]  /*d220*/  IMAD.MOV.U32 R15, RZ, RZ, R23 ;  /* 0x000000ffff0f7224 */ /* 0x000fe200078e0017 */
[----:B------:R0:W-:Y:S01]  /*d230*/  STL [R1+0x5c], R18 ;  /* 0x00005c1201007387 */ /* 0x0001e20000100800 */
[----:B------:R-:W-:Y:S01]  /*d240*/  ISETP.GE.AND P4, PT, R20, RZ, PT ;  /* 0x000000ff1400720c */ /* 0x000fe20003f86270 */
[----:B------:R-:W-:Y:S02]  /*d250*/  @!P5 IMAD.IADD R17, R17, 0x1, -R9 ;  /* 0x000000011111d824 */ /* 0x000fe400078e0a09 */
[----:B------:R-:W-:-:S04]  /*d260*/  IMAD.HI.U32 R20, R10, R15, RZ ;  /* 0x0000000f0a147227 */ /* 0x000fc800078e00ff */
[----:B------:R-:W-:Y:S01]  /*d270*/  IMAD.HI.U32 R23, R10, R16, RZ ;  /* 0x000000100a177227 */ /* 0x000fe200078e00ff */
[----:B0-----:R-:W-:-:S03]  /*d280*/  IABS R18, R25 ;  /* 0x0000001900127213 */ /* 0x001fc60000000000 */
[----:B------:R-:W-:Y:S01]  /*d290*/  IMAD.MOV.U32 R24, RZ, RZ, R8 ;  /* 0x000000ffff187224 */ /* 0x000fe200078e0008 */
[----:B------:R-:W-:Y:S01]  /*d2a0*/  ISETP.GT.U32.AND P5, PT, R9, R17, PT ;  /* 0x000000110900720c */ /* 0x000fe20003fa4070 */
[----:B------:R-:W-:Y:S01]  /*d2b0*/  @!P3 IMAD.IADD R12, R12, 0x1, -R9 ;  /* 0x000000010c0cb824 */ /* 0x000fe200078e0a09 */
[----:B------:R-:W-:Y:S01]  /*d2c0*/  ISETP.GE.AND P3, PT, R19, RZ, PT ;  /* 0x000000ff1300720c */ /* 0x000fe20003f66270 */
[----:B------:R-:W-:Y:S02]  /*d2d0*/  IMAD.MOV R8, RZ, RZ, -R20 ;  /* 0x000000ffff087224 */ /* 0x000fe400078e0a14 */
[----:B------:R-:W-:-:S04]  /*d2e0*/  IMAD.HI.U32 R19, R10, R18, RZ ;  /* 0x000000120a137227 */ /* 0x000fc800078e00ff */
[----:B------:R-:W-:Y:S02]  /*d2f0*/  IMAD.MOV R20, RZ, RZ, -R23 ;  /* 0x000000ffff147224 */ /* 0x000fe400078e0a17 */
[----:B------:R-:W-:Y:S02]  /*d300*/  @!P2 IMAD.MOV R24, RZ, RZ, -R24 ;  /* 0x000000ffff18a224 */ /* 0x000fe400078e0a18 */
[----:B------:R-:W-:Y:S02]  /*d310*/  @!P0 IMAD.MOV R5, RZ, RZ, -R5 ;  /* 0x000000ffff058224 */ /* 0x000fe400078e0a05 */
[C---:B------:R-:W-:Y:S02]  /*d320*/  IMAD R15, R9.reuse, R8, R15 ;  /* 0x00000008090f7224 */ /* 0x040fe400078e020f */
[----:B------:R-:W-:Y:S02]  /*d330*/  IMAD.MOV R19, RZ, RZ, -R19 ;  /* 0x000000ffff137224 */ /* 0x000fe400078e0a13 */
[C---:B------:R-:W-:Y:S01]  /*d340*/  IMAD R8, R9.reuse, R20, R16 ;  /* 0x0000001409087224 */ /* 0x040fe200078e0210 */
[----:B------:R-:W-:Y:S01]  /*d350*/  STL [R1+0x50], R24 ;  /* 0x0000501801007387 */ /* 0x000fe20000100800 */
[----:B------:R-:W-:Y:S01]  /*d360*/  @!P6 IMAD.MOV R14, RZ, RZ, -R14 ;  /* 0x000000ffff0ee224 */ /* 0x000fe200078e0a0e */
[----:B------:R-:W-:-:S02]  /*d370*/  ISETP.GT.U32.AND P2, PT, R9, R12, PT ;  /* 0x0000000c0900720c */ /* 0x000fc40003f44070 */
[----:B------:R0:W-:Y:S01]  /*d380*/  STL [R1+0x20], R5 ;  /* 0x0000200501007387 */ /* 0x0001e20000100800 */
[C---:B------:R-:W-:Y:S02]  /*d390*/  ISETP.GT.U32.AND P0, PT, R9.reuse, R15, PT ;  /* 0x0000000f0900720c */ /* 0x040fe40003f04070 */
[----:B------:R-:W-:Y:S01]  /*d3a0*/  ISETP.GT.U32.AND P6, PT, R9, R8, PT ;  /* 0x000000080900720c */ /* 0x000fe20003fc4070 */
[----:B------:R-:W-:Y:S02]  /*d3b0*/  @!P5 IMAD.IADD R17, R17, 0x1, -R9 ;  /* 0x000000011111d824 */ /* 0x000fe400078e0a09 */
[----:B0-----:R-:W-:Y:S02]  /*d3c0*/  IMAD R5, R9, R19, R18 ;  /* 0x0000001309057224 */ /* 0x001fe400078e0212 */
[----:B------:R-:W-:-:S03]  /*d3d0*/  VIADD R20, R11, 0x2c ;  /* 0x0000002c0b147836 */ /* 0x000fc60000000000 */
[----:B------:R-:W-:Y:S01]  /*d3e0*/  ISETP.GT.U32.AND P5, PT, R9, R5, PT ;  /* 0x000000050900720c */ /* 0x000fe20003fa4070 */
[----:B------:R0:W-:Y:S01]  /*d3f0*/  STL [R1+0x1c], R14 ;  /* 0x00001c0e01007387 */ /* 0x0001e20000100800 */
[----:B------:R-:W-:Y:S02]  /*d400*/  VIADD R24, R11, 0x2d ;  /* 0x0000002d0b187836 */ /* 0x000fe40000000000 */
[--C-:B------:R-:W-:Y:S02]  /*d410*/  @!P2 IMAD.IADD R12, R12, 0x1, -R9.reuse ;  /* 0x000000010c0ca824 */ /* 0x100fe400078e0a09 */
[--C-:B------:R-:W-:Y:S01]  /*d420*/  @!P0 IMAD.IADD R15, R15, 0x1, -R9.reuse ;  /* 0x000000010f0f8824 */ /* 0x100fe200078e0a09 */
[----:B0-----:R-:W-:Y:S01]  /*d430*/  IABS R14, R20 ;  /* 0x00000014000e7213 */ /* 0x001fe20000000000 */
[----:B------:R-:W-:Y:S01]  /*d440*/  @!P6 IMAD.IADD R8, R8, 0x1, -R9 ;  /* 0x000000010808e824 */ /* 0x000fe200078e0a09 */
[----:B------:R-:W-:-:S03]  /*d450*/  IABS R18, R24 ;  /* 0x0000001800127213 */ /* 0x000fc60000000000 */
[----:B------:R-:W-:Y:S01]  /*d460*/  IMAD.HI.U32 R16, R10, R14, RZ ;  /* 0x0000000e0a107227 */ /* 0x000fe200078e00ff */
[----:B------:R-:W-:-:S03]  /*d470*/  ISETP.GT.U32.AND P6, PT, R9, R15, PT ;  /* 0x0000000f0900720c */ /* 0x000fc60003fc4070 */
[----:B------:R-:W-:Y:S02]  /*d480*/  IMAD.MOV.U32 R23, RZ, RZ, R12 ;  /* 0x000000ffff177224 */ /* 0x000fe400078e000c */
[----:B------:R-:W-:Y:S01]  /*d490*/  @!P5 IMAD.IADD R5, R5, 0x1, -R9 ;  /* 0x000000010505d824 */ /* 0x000fe200078e0a09 */
[----:B------:R-:W-:Y:S01]  /*d4a0*/  ISETP.GT.U32.AND P5, PT, R9, R8, PT ;  /* 0x000000080900720c */ /* 0x000fe20003fa4070 */
[----:B------:R-:W-:Y:S02]  /*d4b0*/  IMAD.MOV R12, RZ, RZ, -R16 ;  /* 0x000000ffff0c7224 */ /* 0x000fe400078e0a10 */
[----:B------:R-:W-:Y:S01]  /*d4c0*/  IMAD.HI.U32 R19, R10, R18, RZ ;  /* 0x000000120a137227 */ /* 0x000fe200078e00ff */
[----:B------:R-:W-:-:S03]  /*d4d0*/  ISETP.GE.AND P0, PT, R22, RZ, PT ;  /* 0x000000ff1600720c */ /* 0x000fc60003f06270 */
[----:B------:R-:W-:Y:S02]  /*d4e0*/  VIADD R22, R11, 0x2e ;  /* 0x0000002e0b167836 */ /* 0x000fe40000000000 */
[C---:B------:R-:W-:Y:S02]  /*d4f0*/  IMAD R14, R9.reuse, R12, R14 ;  /* 0x0000000c090e7224 */ /* 0x040fe400078e020e */
[----:B------:R-:W-:Y:S01]  /*d500*/  IMAD.MOV R12, RZ, RZ, -R19 ;  /* 0x000000ffff0c7224 */ /* 0x000fe200078e0a13 */
[----:B------:R-:W-:Y:S01]  /*d510*/  IABS R16, R22 ;  /* 0x0000001600107213 */ /* 0x000fe20000000000 */
[----:B------:R-:W-:Y:S02]  /*d520*/  @!P4 IMAD.MOV R23, RZ, RZ, -R23 ;  /* 0x000000ffff17c224 */ /* 0x000fe400078e0a17 */
[C---:B------:R-:W-:Y:S01]  /*d530*/  IMAD R12, R9.reuse, R12, R18 ;  /* 0x0000000c090c7224 */ /* 0x040fe200078e0212 */
[----:B------:R-:W-:Y:S01]  /*d540*/  ISETP.GT.U32.AND P4, PT, R9, R5, PT ;  /* 0x000000050900720c */ /* 0x000fe20003f84070 */
[--C-:B------:R-:W-:Y:S01]  /*d550*/  @!P6 IMAD.IADD R15, R15, 0x1, -R9.reuse ;  /* 0x000000010f0fe824 */ /* 0x100fe200078e0a09 */
[----:B------:R-:W-:Y:S01]  /*d560*/  ISETP.GE.AND P2, PT, R21, RZ, PT ;  /* 0x000000ff1500720c */ /* 0x000fe20003f46270 */
[----:B------:R-:W-:Y:S01]  /*d570*/  @!P5 IMAD.IADD R8, R8, 0x1, -R9 ;  /* 0x000000010808d824 */ /* 0x000fe200078e0a09 */
[C---:B------:R-:W-:Y:S01]  /*d580*/  ISETP.GT.U32.AND P6, PT, R9.reuse, R14, PT ;  /* 0x0000000e0900720c */ /* 0x040fe20003fc4070 */
[----:B------:R-:W-:Y:S01]  /*d590*/  IMAD.HI.U32 R18, R10, R16, RZ ;  /* 0x000000100a127227 */ /* 0x000fe200078e00ff */
[----:B------:R-:W-:-:S03]  /*d5a0*/  ISETP.GT.U32.AND P5, PT, R9, R12, PT ;  /* 0x0000000c0900720c */ /* 0x000fc60003fa4070 */
[----:B------:R-:W-:Y:S02]  /*d5b0*/  IMAD.MOV R18, RZ, RZ, -R18 ;  /* 0x000000ffff127224 */ /* 0x000fe400078e0a12 */
[----:B------:R-:W-:Y:S02]  /*d5c0*/  VIADD R21, R11, 0x30 ;  /* 0x000000300b157836 */ /* 0x000fe40000000000 */
[----:B------:R-:W-:Y:S02]  /*d5d0*/  IMAD R16, R9, R18, R16 ;  /* 0x0000001209107224 */ /* 0x000fe400078e0210 */
[----:B------:R-:W-:Y:S01]  /*d5e0*/  @!P4 IMAD.IADD R5, R5, 0x1, -R9 ;  /* 0x000000010505c824 */ /* 0x000fe200078e0a09 */
[----:B------:R-:W-:Y:S01]  /*d5f0*/  ISETP.GE.AND P4, PT, R25, RZ, PT ;  /* 0x000000ff1900720c */ /* 0x000fe20003f86270 */
[----:B------:R0:W-:Y:S01]  /*d600*/  STL [R1+0x18], R23 ;  /* 0x0000181701007387 */ /* 0x0001e20000100800 */
[----:B------:R-:W-:Y:S01]  /*d610*/  IABS R19, R21 ;  /* 0x0000001500137213 */ /* 0x000fe20000000000 */
[----:B------:R-:W-:Y:S01]  /*d620*/  @!P2 IMAD.MOV R15, RZ, RZ, -R15 ;  /* 0x000000ffff0fa224 */ /* 0x000fe200078e0a0f */
[----:B------:R-:W-:Y:S01]  /*d630*/  ISETP.GT.U32.AND P2, PT, R9, R16, PT ;  /* 0x000000100900720c */ /* 0x000fe20003f44070 */
[----:B------:R-:W-:-:S02]  /*d640*/  @!P6 IMAD.IADD R14, R14, 0x1, -R9 ;  /* 0x000000010e0ee824 */ /* 0x000fc400078e0a09 */
[----:B------:R-:W-:Y:S02]  /*d650*/  IMAD.MOV.U32 R27, RZ, RZ, R17 ;  /* 0x000000ffff1b7224 */ /* 0x000fe400078e0011 */
[----:B------:R-:W-:Y:S02]  /*d660*/  @!P5 IMAD.IADD R12, R12, 0x1, -R9 ;  /* 0x000000010c0cd824 */ /* 0x000fe400078e0a09 */
[----:B0-----:R-:W-:Y:S02]  /*d670*/  VIADD R23, R11, 0x31 ;  /* 0x000000310b177836 */ /* 0x001fe40000000000 */
[----:B------:R-:W-:Y:S01]  /*d680*/  IMAD.HI.U32 R26, R10, R19, RZ ;  /* 0x000000130a1a7227 */ /* 0x000fe200078e00ff */
[C---:B------:R-:W-:Y:S02]  /*d690*/  ISETP.GT.U32.AND P5, PT, R9.reuse, R12, PT ;  /* 0x0000000c0900720c */ /* 0x040fe40003fa4070 */
[----:B------:R-:W-:Y:S01]  /*d6a0*/  IABS R25, R23 ;  /* 0x0000001700197213 */ /* 0x000fe20000000000 */
[----:B------:R-:W-:Y:S01]  /*d6b0*/  @!P3 IMAD.MOV R27, RZ, RZ, -R27 ;  /* 0x000000ffff1bb224 */ /* 0x000fe200078e0a1b */
[----:B------:R-:W-:Y:S01]  /*d6c0*/  ISETP.GT.U32.AND P3, PT, R9, R14, PT ;  /* 0x0000000e0900720c */ /* 0x000fe20003f64070 */
[----:B------:R-:W-:-:S02]  /*d6d0*/  IMAD.MOV.U32 R74, RZ, RZ, R5 ;  /* 0x000000ffff4a7224 */ /* 0x000fc400078e0005 */
[----:B------:R-:W-:Y:S02]  /*d6e0*/  IMAD.MOV R17, RZ, RZ, -R26 ;  /* 0x000000ffff117224 */ /* 0x000fe400078e0a1a */
[----:B------:R-:W-:Y:S01]  /*d6f0*/  IMAD.MOV.U32 R18, RZ, RZ, R25 ;  /* 0x000000ffff127224 */ /* 0x000fe200078e0019 */
[----:B------:R-:W-:Y:S01]  /*d700*/  STL [R1+0x14], R27 ;  /* 0x0000141b01007387 */ /* 0x000fe20000100800 */
[----:B------:R-:W-:Y:S02]  /*d710*/  @!P4 IMAD.MOV R74, RZ, RZ, -R74 ;  /* 0x000000ffff4ac224 */ /* 0x000fe400078e0a4a */
[----:B------:R-:W-:Y:S01]  /*d720*/  @!P0 IMAD.MOV R8, RZ, RZ, -R8 ;  /* 0x000000ffff088224 */ /* 0x000fe200078e0a08 */
[----:B------:R-:W-:Y:S01]  /*d730*/  ISETP.GE.AND P0, PT, R24, RZ, PT ;  /* 0x000000ff1800720c */ /* 0x000fe20003f06270 */
[----:B------:R-:W-:Y:S01]  /*d740*/  IMAD R5, R9, R17, R19 ;  /* 0x0000001109057224 */ /* 0x000fe200078e0213 */
[----:B------:R0:W-:Y:S01]  /*d750*/  STL [R1+0x10], R15 ;  /* 0x0000100f01007387 */ /* 0x0001e20000100800 */
[----:B------:R-:W-:-:S02]  /*d760*/  VIADD R17, R11, 0x32 ;  /* 0x000000320b117836 */ /* 0x000fc40000000000 */
[--C-:B------:R-:W-:Y:S01]  /*d770*/  @!P2 IMAD.IADD R16, R16, 0x1, -R9.reuse ;  /* 0x000000011010a824 */ /* 0x100fe200078e0a09 */
[----:B------:R-:W-:Y:S01]  /*d780*/  STL [R1+0x1260], R74 ;  /* 0x0012604a01007387 */ /* 0x000fe20000100800 */
[----:B------:R-:W-:Y:S02]  /*d790*/  @!P3 IMAD.IADD R14, R14, 0x1, -R9 ;  /* 0x000000010e0eb824 */ /* 0x000fe400078e0a09 */
[----:B0-----:R-:W-:Y:S01]  /*d7a0*/  IMAD.HI.U32 R15, R10, R18, RZ ;  /* 0x000000120a0f7227 */ /* 0x001fe200078e00ff */
[----:B------:R0:W-:Y:S01]  /*d7b0*/  STL [R1+0xc], R8 ;  /* 0x00000c0801007387 */ /* 0x0001e20000100800 */
[C---:B------:R-:W-:Y:S02]  /*d7c0*/  ISETP.GT.U32.AND P2, PT, R9.reuse, R16, PT ;  /* 0x000000100900720c */ /* 0x040fe40003f44070 */
[----:B------:R-:W-:Y:S02]  /*d7d0*/  IMAD.MOV R15, RZ, RZ, -R15 ;  /* 0x000000ffff0f7224 */ /* 0x000fe400078e0a0f */
[----:B------:R-:W-:Y:S01]  /*d7e0*/  @!P5 IMAD.IADD R12, R12, 0x1, -R9 ;  /* 0x000000010c0cd824 */ /* 0x000fe200078e0a09 */
[----:B------:R-:W-:-:S02]  /*d7f0*/  ISETP.GT.U32.AND P5, PT, R9, R5, PT ;  /* 0x000000050900720c */ /* 0x000fc40003fa4070 */
[----:B0-----:R-:W-:Y:S01]  /*d800*/  IABS R8, R17 ;  /* 0x0000001100087213 */ /* 0x001fe20000000000 */
[C---:B------:R-:W-:Y:S02]  /*d810*/  IMAD R15, R9.reuse, R15, R18 ;  /* 0x0000000f090f7224 */ /* 0x040fe400078e0212 */
[----:B------:R-:W-:Y:S02]  /*d820*/  IMAD.MOV.U32 R72, RZ, RZ, R14 ;  /* 0x000000ffff487224 */ /* 0x000fe400078e000e */
[----:B------:R-:W-:Y:S02]  /*d830*/  IMAD.MOV.U32 R69, RZ, RZ, R12 ;  /* 0x000000ffff457224 */ /* 0x000fe400078e000c */
[----:B------:R-:W-:Y:S01]  /*d840*/  IMAD.MOV.U32 R14, RZ, RZ, R8 ;  /* 0x000000ffff0e7224 */ /* 0x000fe200078e0008 */
[----:B------:R-:W-:Y:S01]  /*d850*/  ISETP.GE.AND P4, PT, R22, RZ, PT ;  /* 0x000000ff1600720c */ /* 0x000fe20003f86270 */
[----:B------:R-:W-:Y:S01]  /*d860*/  @!P0 IMAD.MOV R69, RZ, RZ, -R69 ;  /* 0x000000ffff458224 */ /* 0x000fe200078e0a45 */
[----:B------:R-:W-:Y:S01]  /*d870*/  ISETP.GT.U32.AND P0, PT, R9, R15, PT ;  /* 0x0000000f0900720c */ /* 0x000fe20003f04070 */
[----:B------:R-:W-:Y:S01]  /*d880*/  IMAD.HI.U32 R12, R10, R14, RZ ;  /* 0x0000000e0a0c7227 */ /* 0x000fe200078e00ff */
[----:B------:R-:W-:-:S03]  /*d890*/  ISETP.GE.AND P6, PT, R20, RZ, PT ;  /* 0x000000ff1400720c */ /* 0x000fc60003fc6270 */
[----:B------:R-:W-:Y:S02]  /*d8a0*/  IMAD.MOV R20, RZ, RZ, -R12 ;  /* 0x000000ffff147224 */ /* 0x000fe400078e0a0c */
[--C-:B------:R-:W-:Y:S02]  /*d8b0*/  @!P2 IMAD.IADD R16, R16, 0x1, -R9.reuse ;  /* 0x000000011010a824 */ /* 0x100fe400078e0a09 */
[----:B------:R-:W-:Y:S02]  /*d8c0*/  @!P5 IMAD.IADD R5, R5, 0x1, -R9 ;  /* 0x000000010505d824 */ /* 0x000fe400078e0a09 */
[----:B------:R-:W-:Y:S02]  /*d8d0*/  VIADD R8, R11, 0x33 ;  /* 0x000000330b087836 */ /* 0x000fe40000000000 */
[C---:B------:R-:W-:Y:S02]  /*d8e0*/  IMAD R14, R9.reuse, R20, R14 ;  /* 0x00000014090e7224 */ /* 0x040fe400078e020e */
[----:B------:R-:W-:Y:S01]  /*d8f0*/  IMAD.MOV.U32 R25, RZ, RZ, R16 ;  /* 0x000000ffff197224 */ /* 0x000fe200078e0010 */
[----:B------:R-:W-:-:S02]  /*d900*/  ISETP.GT.U32.AND P5, PT, R9, R5, PT ;  /* 0x000000050900720c */ /* 0x000fc40003fa4070 */
[----:B------:R-:W-:Y:S01]  /*d910*/  IABS R19, R8 ;  /* 0x0000000800137213 */ /* 0x000fe20000000000 */
[----:B------:R-:W-:Y:S01]  /*d920*/  @!P4 IMAD.MOV R25, RZ, RZ, -R25 ;  /* 0x000000ffff19c224 */ /* 0x000fe200078e0a19 */
[----:B------:R-:W-:Y:S01]  /*d930*/  ISETP.GT.U32.AND P4, PT, R9, R14, PT ;  /* 0x0000000e0900720c */ /* 0x000fe20003f84070 */
[----:B------:R-:W-:Y:S02]  /*d940*/  VIADD R18, R11, 0x34 ;  /* 0x000000340b127836 */ /* 0x000fe40000000000 */
[----:B------:R-:W-:Y:S01]  /*d950*/  @!P0 IMAD.IADD R15, R15, 0x1, -R9 ;  /* 0x000000010f0f8824 */ /* 0x000fe200078e0a09 */
[----:B------:R-:W-:Y:S01]  /*d960*/  ISETP.GE.AND P3, PT, R21, RZ, PT ;  /* 0x000000ff1500720c */ /* 0x000fe20003f66270 */
[----:B------:R-:W-:Y:S01]  /*d970*/  IMAD.MOV.U32 R12, RZ, RZ, R19 ;  /* 0x000000ffff0c7224 */ /* 0x000fe200078e0013 */
[----:B------:R-:W-:Y:S01]  /*d980*/  ISETP.GE.AND P2, PT, R17, RZ, PT ;  /* 0x000000ff1100720c */ /* 0x000fe20003f46270 */
[----:B------:R-:W-:Y:S01]  /*d990*/  VIADD R21, R11, 0x35 ;  /* 0x000000350b157836 */ /* 0x000fe20000000000 */
[----:B------:R-:W-:-:S02]  /*d9a0*/  IABS R17, R18 ;  /* 0x0000001200117213 */ /* 0x000fc40000000000 */
[----:B------:R-:W-:Y:S01]  /*d9b0*/  ISETP.GT.U32.AND P0, PT, R9, R15, PT ;  /* 0x0000000f0900720c */ /* 0x000fe20003f04070 */
[----:B------:R-:W-:Y:S01]  /*d9c0*/  IMAD.HI.U32 R19, R10, R12, RZ ;  /* 0x0000000c0a137227 */ /* 0x000fe200078e00ff */
[----:B------:R-:W-:-:S03]  /*d9d0*/  IABS R20, R21 ;  /* 0x0000001500147213 */ /* 0x000fc60000000000 */
[----:B------:R-:W-:-:S04]  /*d9e0*/  IMAD.HI.U32 R16, R10, R17, RZ ;  /* 0x000000110a107227 */ /* 0x000fc800078e00ff */
[----:B------:R-:W-:Y:S02]  /*d9f0*/  @!P5 IMAD.IADD R5, R5, 0x1, -R9 ;  /* 0x000000010505d824 */ /* 0x000fe400078e0a09 */
[----:B------:R-:W-:Y:S01]  /*da00*/  IMAD.MOV R19, RZ, RZ, -R19 ;  /* 0x000000ffff137224 */ /* 0x000fe200078e0a13 */
[----:B------:R-:W-:Y:S01]  /*da10*/  ISETP.GE.AND P5, PT, R8, RZ, PT ;  /* 0x000000ff0800720c */ /* 0x000fe20003fa6270 */
[----:B------:R-:W-:Y:S01]  /*da20*/  @!P6 IMAD.MOV R72, RZ, RZ, -R72 ;  /* 0x000000ffff48e224 */ /* 0x000fe200078e0a48 */
[----:B------:R-:W-:Y:S01]  /*da30*/  ISETP.GE.AND P6, PT, R23, RZ, PT ;  /* 0x000000ff1700720c */ /* 0x000fe20003fc6270 */
[----:B------:R-:W-:Y:S02]  /*da40*/  @!P4 IMAD.IADD R14, R14, 0x1, -R9 ;  /* 0x000000010e0ec824 */ /* 0x000fe400078e0a09 */
[----:B------:R-:W-:Y:S02]  /*da50*/  IMAD.MOV.U32 R88, RZ, RZ, R5 ;  /* 0x000000ffff587224 */ /* 0x000fe400078e0005 */
[----:B------:R-:W-:-:S02]  /*da60*/  IMAD.MOV R8, RZ, RZ, -R16 ;  /* 0x000000ffff087224 */ /* 0x000fc400078e0a10 */
[----:B------:R-:W-:Y:S02]  /*da70*/  IMAD.MOV.U32 R5, RZ, RZ, R20 ;  /* 0x000000ffff057224 */ /* 0x000fe400078e0014 */
[C---:B------:R-:W-:Y:S01]  /*da80*/  IMAD R12, R9.reuse, R19, R12 ;  /* 0x00000013090c7224 */ /* 0x040fe200078e020c */
[C---:B------:R-:W-:Y:S01]  /*da90*/  ISETP.GT.U32.AND P4, PT, R9.reuse, R14, PT ;  /* 0x0000000e0900720c */ /* 0x040fe20003f84070 */
[----:B------:R-:W-:Y:S02]  /*daa0*/  IMAD R8, R9, R8, R17 ;  /* 0x0000000809087224 */ /* 0x000fe400078e0211 */
[----:B------:R-:W-:Y:S01]  /*dab0*/  @!P0 IMAD.IADD R15, R15, 0x1, -R9 ;  /* 0x000000010f0f8824 */ /* 0x000fe200078e0a09 */
[----:B------:R-:W-:Y:S01]  /*dac0*/  ISETP.GT.U32.AND P0, PT, R9, R12, PT ;  /* 0x0000000c0900720c */ /* 0x000fe20003f04070 */
[----:B------:R-:W-:-:S04]  /*dad0*/  IMAD.HI.U32 R17, R10, R5, RZ ;  /* 0x000000050a117227 */ /* 0x000fc800078e00ff */
[----:B------:R-:W-:Y:S02]  /*dae0*/  IMAD.MOV.U32 R87, RZ, RZ, R15 ;  /* 0x000000ffff577224 */ /* 0x000fe400078e000f */
[----:B------:R-:W-:Y:S02]  /*daf0*/  IMAD.MOV R15, RZ, RZ, -R17 ;  /* 0x000000ffff0f7224 */ /* 0x000fe400078e0a11 */
[----:B------:R-:W-:Y:S01]  /*db00*/  @!P6 IMAD.MOV R87, RZ, RZ, -R87 ;  /* 0x000000ffff57e224 */ /* 0x000fe200078e0a57 */
[C---:B------:R-:W-:Y:S01]  /*db10*/  ISETP.GT.U32.AND P6, PT, R9.reuse, R8, PT ;  /* 0x000000080900720c */ /* 0x040fe20003fc4070 */
[C---:B------:R-:W-:Y:S02]  /*db20*/  IMAD R5, R9.reuse, R15, R5 ;  /* 0x0000000f09057224 */ /* 0x040fe400078e0205 */
[--C-:B------:R-:W-:Y:S02]  /*db30*/  @!P4 IMAD.IADD R14, R14, 0x1, -R9.reuse ;  /* 0x000000010e0ec824 */ /* 0x100fe400078e0a09 */
[----:B------:R-:W-:Y:S01]  /*db40*/  @!P0 IMAD.IADD R12, R12, 0x1, -R9 ;  /* 0x000000010c0c8824 */ /* 0x000fe200078e0a09 */
[----:B------:R-:W-:Y:S01]  /*db50*/  ISETP.GT.U32.AND P4, PT, R9, R5, PT ;  /* 0x000000050900720c */ /* 0x000fe20003f84070 */
[----:B------:R-:W-:-:S02]  /*db60*/  VIADD R16, R11, 0x36 ;  /* 0x000000360b107836 */ /* 0x000fc40000000000 */
[----:B------:R-:W-:Y:S01]  /*db70*/  VIADD R19, R11, 0x38 ;  /* 0x000000380b137836 */ /* 0x000fe20000000000 */
[----:B------:R-:W-:Y:S01]  /*db80*/  ISETP.GT.U32.AND P0, PT, R9, R12, PT ;  /* 0x0000000c0900720c */ /* 0x000fe20003f04070 */
[----:B------:R-:W-:Y:S01]  /*db90*/  VIADD R20, R11, 0x39 ;  /* 0x000000390b147836 */ /* 0x000fe20000000000 */
[----:B------:R-:W-:Y:S01]  /*dba0*/  IABS R15, R16 ;  /* 0x00000010000f7213 */ /* 0x000fe20000000000 */
[--C-:B------:R-:W-:Y:S01]  /*dbb0*/  @!P6 IMAD.IADD R8, R8, 0x1, -R9.reuse ;  /* 0x000000010808e824 */ /* 0x100fe200078e0a09 */
[----:B------:R-:W-:Y:S01]  /*dbc0*/  IABS R17, R19 ;  /* 0x0000001300117213 */ /* 0x000fe20000000000 */
[----:B------:R-:W-:Y:S01]  /*dbd0*/  @!P3 IMAD.MOV R88, RZ, RZ, -R88 ;  /* 0x000000ffff58b224 */ /* 0x000fe200078e0a58 */
[----:B------:R-:W-:Y:S01]  /*dbe0*/  ISETP.GE.AND P3, PT, R18, RZ, PT ;  /* 0x000000ff1200720c */ /* 0x000fe20003f66270 */
[----:B------:R-:W-:Y:S01]  /*dbf0*/  IMAD.MOV.U32 R86, RZ, RZ, R14 ;  /* 0x000000ffff567224 */ /* 0x000fe200078e000e */
[----:B------:R-:W-:Y:S01]  /*dc00*/  IABS R18, R20 ;  /* 0x0000001400127213 */ /* 0x000fe20000000000 */
[----:B------:R-:W-:Y:S01]  /*dc10*/  @!P4 IMAD.IADD R5, R5, 0x1, -R9 ;  /* 0x000000010505c824 */ /* 0x000fe200078e0a09 */
[----:B------:R-:W-:Y:S01]  /*dc20*/  ISETP.GT.U32.AND P6, PT, R9, R8, PT ;  /* 0x000000080900720c */ /* 0x000fe20003fc4070 */
[----:B------:R-:W-:-:S04]  /*dc30*/  IMAD.HI.U32 R22, R10, R15, RZ ;  /* 0x0000000f0a167227 */ /* 0x000fc800078e00ff */
[----:B------:R-:W-:Y:S01]  /*dc40*/  IMAD.HI.U32 R23, R10, R17, RZ ;  /* 0x000000110a177227 */ /* 0x000fe200078e00ff */
[----:B------:R-:W-:-:S03]  /*dc50*/  ISETP.GT.U32.AND P4, PT, R9, R5, PT ;  /* 0x000000050900720c */ /* 0x000fc60003f84070 */
[----:B------:R-:W-:Y:S01]  /*dc60*/  @!P2 IMAD.MOV R86, RZ, RZ, -R86 ;  /* 0x000000ffff56a224 */ /* 0x000fe200078e0a56 */
[----:B------:R-:W-:Y:S01]  /*dc70*/  ISETP.GE.AND P2, PT, R21, RZ, PT ;  /* 0x000000ff1500720c */ /* 0x000fe20003f46270 */
[----:B------:R-:W-:Y:S02]  /*dc80*/  IMAD.MOV R21, RZ, RZ, -R22 ;  /* 0x000000ffff157224 */ /* 0x000fe400078e0a16 */
[----:B------:R-:W-:-:S04]  /*dc90*/  IMAD.HI.U32 R14, R10, R18, RZ ;  /* 0x000000120a0e7227 */ /* 0x000fc800078e00ff */
[----:B------:R-:W-:Y:S02]  /*dca0*/  IMAD.MOV R22, RZ, RZ, -R23 ;  /* 0x000000ffff167224 */ /* 0x000fe400078e0a17 */
[----:B------:R-:W-:Y:S02]  /*dcb0*/  @!P0 IMAD.IADD R12, R12, 0x1, -R9 ;  /* 0x000000010c0c8824 */ /* 0x000fe400078e0a09 */
[----:B------:R-:W-:Y:S02]  /*dcc0*/  IMAD.MOV R14, RZ, RZ, -R14 ;  /* 0x000000ffff0e7224 */ /* 0x000fe400078e0a0e */
[C---:B------:R-:W-:Y:S02]  /*dcd0*/  IMAD R17, R9.reuse, R22, R17 ;  /* 0x0000001609117224 */ /* 0x040fe400078e0211 */
[----:B------:R-:W-:Y:S01]  /*dce0*/  IMAD.MOV.U32 R85, RZ, RZ, R12 ;  /* 0x000000ffff557224 */ /* 0x000fe200078e000c */
[----:B------:R-:W-:Y:S01]  /*dcf0*/  ISETP.GE.AND P0, PT, R16, RZ, PT ;  /* 0x000000ff1000720c */ /* 0x000fe20003f06270 */
[----:B------:R-:W-:-:S02]  /*dd00*/  IMAD R15, R9, R21, R15 ;  /* 0x00000015090f7224 */ /* 0x000fc400078e020f */
[----:B------:R-:W-:Y:S02]  /*dd10*/  @!P6 IMAD.IADD R8, R8, 0x1, -R9 ;  /* 0x000000010808e824 */ /* 0x000fe400078e0a09 */
[C---:B------:R-:W-:Y:S02]  /*dd20*/  IMAD R16, R9.reuse, R14, R18 ;  /* 0x0000000e09107224 */ /* 0x040fe400078e0212 */
[----:B------:R-:W-:Y:S01]  /*dd30*/  @!P5 IMAD.MOV R85, RZ, RZ, -R85 ;  /* 0x000000ffff55d224 */ /* 0x000fe200078e0a55 */
[C---:B------:R-:W-:Y:S01]  /*dd40*/  ISETP.GT.U32.AND P5, PT, R9.reuse, R17, PT ;  /* 0x000000110900720c */ /* 0x040fe20003fa4070 */
[----:B------:R-:W-:Y:S01]  /*dd50*/  IMAD.MOV.U32 R84, RZ, RZ, R8 ;  /* 0x000000ffff547224 */ /* 0x000fe200078e0008 */
[----:B------:R-:W-:Y:S01]  /*dd60*/  ISETP.GT.U32.AND P6, PT, R9, R15, PT ;  /* 0x0000000f0900720c */ /* 0x000fe20003fc4070 */
[----:B------:R-:W-:Y:S01]  /*dd70*/  @!P4 IMAD.IADD R5, R5, 0x1, -R9 ;  /* 0x000000010505c824 */ /* 0x000fe200078e0a09 */
[----:B------:R-:W-:Y:S01]  /*dd80*/  ISETP.GT.U32.AND P4, PT, R9, R16, PT ;  /* 0x000000100900720c */ /* 0x000fe20003f84070 */
[----:B------:R-:W-:-:S02]  /*dd90*/  VIADD R8, R11, 0x3a ;  /* 0x0000003a0b087836 */ /* 0x000fc40000000000 */
[----:B------:R-:W-:-:S03]  /*dda0*/  VIADD R18, R11, 0x3b ;  /* 0x0000003b0b127836 */ /* 0x000fc60000000000 */
[----:B------:R-:W-:Y:S01]  /*ddb0*/  IABS R14, R8 ;  /* 0x00000008000e7213 */ /* 0x000fe20000000000 */
[----:B------:R-:W-:Y:S01]  /*ddc0*/  @!P3 IMAD.MOV R84, RZ, RZ, -R84 ;  /* 0x000000ffff54b224 */ /* 0x000fe200078e0a54 */
[----:B------:R-:W-:Y:S01]  /*ddd0*/  ISETP.GE.AND P3, PT, R19, RZ, PT ;  /* 0x000000ff1300720c */ /* 0x000fe20003f66270 */
[----:B------:R-:W-:Y:S01]  /*dde0*/  @!P5 IMAD.IADD R17, R17, 0x1, -R9 ;  /* 0x000000011111d824 */ /* 0x000fe200078e0a09 */
[----:B------:R-:W-:Y:S01]  /*ddf0*/  IABS R12, R18 ;  /* 0x00000012000c7213 */ /* 0x000fe20000000000 */
[----:B------:R-:W-:-:S04]  /*de00*/  IMAD.HI.U32 R19, R10, R14, RZ ;  /* 0x0000000e0a137227 */ /* 0x000fc800078e00ff */
[----:B------:R-:W-:Y:S01]  /*de10*/  @!P6 IMAD.IADD R15, R15, 0x1, -R9 ;  /* 0x000000010f0fe824 */ /* 0x000fe200078e0a09 */
[----:B------:R-:W-:Y:S01]  /*de20*/  ISETP.GE.AND P6, PT, R20, RZ, PT ;  /* 0x000000ff1400720c */ /* 0x000fe20003fc6270 */
[----:B------:R-:W-:Y:S02]  /*de30*/  IMAD.MOV.U32 R83, RZ, RZ, R5 ;  /* 0x000000ffff537224 */ /* 0x000fe400078e0005 */
[----:B------:R-:W-:Y:S01]  /*de40*/  @!P4 IMAD.IADD R16, R16, 0x1, -R9 ;  /* 0x000000011010c824 */ /* 0x000fe200078e0a09 */
[----:B------:R-:W-:Y:S01]  /*de50*/  ISETP.GT.U32.AND P4, PT, R9, R17, PT ;  /* 0x000000110900720c */ /* 0x000fe20003f84070 */
[----:B------:R-:W-:Y:S02]  /*de60*/  IMAD.MOV R5, RZ, RZ, -R19 ;  /* 0x000000ffff057224 */ /* 0x000fe400078e0a13 */
[----:B------:R-:W-:-:S04]  /*de70*/  IMAD.HI.U32 R20, R10, R12, RZ ;  /* 0x0000000c0a147227 */ /* 0x000fc800078e00ff */
[C---:B------:R-:W-:Y:S02]  /*de80*/  IMAD R14, R9.reuse, R5, R14 ;  /* 0x00000005090e7224 */ /* 0x040fe400078e020e */
[----:B------:R-:W-:Y:S01]  /*de90*/  IMAD.MOV R5, RZ, RZ, -R20 ;  /* 0x000000ffff057224 */ /* 0x000fe200078e0a14 */
[----:B------:R-:W-:-:S03]  /*dea0*/  ISETP.GT.U32.AND P5, PT, R9, R15, PT ;  /* 0x0000000f0900720c */ /* 0x000fc60003fa4070 */
[----:B------:R-:W-:Y:S02]  /*deb0*/  IMAD R12, R9, R5, R12 ;  /* 0x00000005090c7224 */ /* 0x000fe400078e020c */
[----:B------:R-:W-:Y:S02]  /*dec0*/  @!P4 IMAD.IADD R17, R17, 0x1, -R9 ;  /* 0x000000011111c824 */ /* 0x000fe400078e0a09 */
[----:B------:R-:W-:Y:S01]  /*ded0*/  @!P2 IMAD.MOV R83, RZ, RZ, -R83 ;  /* 0x000000ffff53a224 */ /* 0x000fe200078e0a53 */
[C---:B------:R-:W-:Y:S02]  /*dee0*/  ISETP.GT.U32.AND P4, PT, R9.reuse, R12, PT ;  /* 0x0000000c0900720c */ /* 0x040fe40003f84070 */
[----:B------:R-:W-:Y:S01]  /*def0*/  ISETP.GT.U32.AND P2, PT, R9, R16, PT ;  /* 0x000000100900720c */ /* 0x000fe20003f44070 */
[C---:B------:R-:W-:Y:S02]  /*df00*/  VIADD R21, R11.reuse, 0x3c ;  /* 0x0000003c0b157836 */ /* 0x040fe40000000000 */
[----:B------:R-:W-:-:S03]  /*df10*/  VIADD R20, R11, 0x3d ;  /* 0x0000003d0b147836 */ /* 0x000fc60000000000 */
[----:B------:R-:W-:Y:S01]  /*df20*/  IABS R19, R21 ;  /* 0x0000001500137213 */ /* 0x000fe20000000000 */
[--C-:B------:R-:W-:Y:S01]  /*df30*/  @!P5 IMAD.IADD R15, R15, 0x1, -R9.reuse ;  /* 0x000000010f0fd824 */ /* 0x100fe200078e0a09 */
[----:B------:R-:W-:Y:S01]  /*df40*/  ISETP.GT.U32.AND P5, PT, R9, R14, PT ;  /* 0x0000000e0900720c */ /* 0x000fe20003fa4070 */
[----:B------:R-:W-:Y:S01]  /*df50*/  VIADD R22, R11, 0x3e ;  /* 0x0000003e0b167836 */ /* 0x000fe20000000000 */
[----:B------:R-:W-:Y:S01]  /*df60*/  IABS R5, R20 ;  /* 0x0000001400057213 */ /* 0x000fe20000000000 */
[----:B------:R-:W-:Y:S02]  /*df70*/  @!P4 IMAD.IADD R12, R12, 0x1, -R9 ;  /* 0x000000010c0cc824 */ /* 0x000fe400078e0a09 */
[----:B------:R-:W-:-:S04]  /*df80*/  IMAD.HI.U32 R23, R10, R19, RZ ;  /* 0x000000130a177227 */ /* 0x000fc800078e00ff */
[----:B------:R-:W-:Y:S01]  /*df90*/  @!P2 IMAD.IADD R16, R16, 0x1, -R9 ;  /* 0x000000011010a824 */ /* 0x000fe200078e0a09 */
[----:B------:R-:W-:Y:S01]  /*dfa0*/  ISETP.GE.AND P2, PT, R8, RZ, PT ;  /* 0x000000ff0800720c */ /* 0x000fe20003f46270 */
[----:B------:R-:W-:Y:S01]  /*dfb0*/  IMAD.MOV.U32 R24, RZ, RZ, R15 ;  /* 0x000000ffff187224 */ /* 0x000fe200078e000f */
[----:B------:R-:W-:Y:S01]  /*dfc0*/  IABS R8, R22 ;  /* 0x0000001600087213 */ /* 0x000fe20000000000 */
[----:B------:R-:W-:Y:S01]  /*dfd0*/  IMAD.MOV R23, RZ, RZ, -R23 ;  /* 0x000000ffff177224 */ /* 0x000fe200078e0a17 */
[----:B------:R-:W-:Y:S01]  /*dfe0*/  ISETP.GT.U32.AND P4, PT, R9, R12, PT ;  /* 0x0000000c0900720c */ /* 0x000fe20003f84070 */
[----:B------:R-:W-:Y:S01]  /*dff0*/  @!P0 IMAD.MOV R24, RZ, RZ, -R24 ;  /* 0x000000ffff188224 */ /* 0x000fe200078e0a18 */
[----:B------:R-:W-:Y:S01]  /*e000*/  ISETP.GE.AND P0, PT, R18, RZ, PT ;  /* 0x000000ff1200720c */ /* 0x000fe20003f06270 */
[----:B------:R-:W-:-:S04]  /*e010*/  IMAD.HI.U32 R15, R10, R5, RZ ;  /* 0x000000050a0f7227 */ /* 0x000fc800078e00ff */
[----:B------:R-:W-:Y:S02]  /*e020*/  IMAD.MOV.U32 R18, RZ, RZ, R8 ;  /* 0x000000ffff127224 */ /* 0x000fe400078e0008 */
[C---:B------:R-:W-:Y:S02]  /*e030*/  IMAD R8, R9.reuse, R23, R19 ;  /* 0x0000001709087224 */ /* 0x040fe400078e0213 */
[----:B------:R-:W-:Y:S02]  /*e040*/  IMAD.MOV R19, RZ, RZ, -R15 ;  /* 0x000000ffff137224 */ /* 0x000fe400078e0a0f */
[----:B------:R-:W-:Y:S02]  /*e050*/  IMAD.MOV.U32 R82, RZ, RZ, R17 ;  /* 0x000000ffff527224 */ /* 0x000fe400078e0011 */
[----:B------:R-:W-:Y:S02]  /*e060*/  @!P5 IMAD.IADD R14, R14, 0x1, -R9 ;  /* 0x000000010e0ed824 */ /* 0x000fe400078e0a09 */
[----:B------:R-:W-:Y:S01]  /*e070*/  @!P3 IMAD.MOV R82, RZ, RZ, -R82 ;  /* 0x000000ffff52b224 */ /* 0x000fe200078e0a52 */
[C---:B------:R-:W-:Y:S01]  /*e080*/  ISETP.GT.U32.AND P3, PT, R9.reuse, R8, PT ;  /* 0x000000080900720c */ /* 0x040fe20003f64070 */
[C---:B------:R-:W-:Y:S01]  /*e090*/  IMAD R5, R9.reuse, R19, R5 ;  /* 0x0000001309057224 */ /* 0x040fe200078e0205 */
[----:B------:R-:W-:Y:S01]  /*e0a0*/  ISETP.GT.U32.AND P5, PT, R9, R14, PT ;  /* 0x0000000e0900720c */ /* 0x000fe20003fa4070 */
[----:B------:R-:W-:-:S02]  /*e0b0*/  @!P4 IMAD.IADD R12, R12, 0x1, -R9 ;  /* 0x000000010c0cc824 */ /* 0x000fc400078e0a09 */
[----:B------:R-:W-:Y:S01]  /*e0c0*/  IMAD.HI.U32 R23, R10, R18, RZ ;  /* 0x000000120a177227 */ /* 0x000fe200078e00ff */
[----:B------:R-:W-:-:S03]  /*e0d0*/  ISETP.GT.U32.AND P4, PT, R9, R5, PT ;  /* 0x000000050900720c */ /* 0x000fc60003f84070 */
[----:B------:R-:W-:-:S04]  /*e0e0*/  IMAD.MOV R15, RZ, RZ, -R23 ;  /* 0x000000ffff0f7224 */ /* 0x000fc800078e0a17 */
[----:B------:R-:W-:Y:S02]  /*e0f0*/  IMAD R18, R9, R15, R18 ;  /* 0x0000000f09127224 */ /* 0x000fe400078e0212 */
[C---:B------:R-:W-:Y:S02]  /*e100*/  VIADD R15, R11.reuse, 0x40 ;  /* 0x000000400b0f7836 */ /* 0x040fe40000000000 */
[--C-:B------:R-:W-:Y:S02]  /*e110*/  @!P3 IMAD.IADD R8, R8, 0x1, -R9.reuse ;  /* 0x000000010808b824 */ /* 0x100fe400078e0a09 */
[--C-:B------:R-:W-:Y:S01]  /*e120*/  @!P5 IMAD.IADD R14, R14, 0x1, -R9.reuse ;  /* 0x000000010e0ed824 */ /* 0x100fe200078e0a09 */
[----:B------:R-:W-:Y:S01]  /*e130*/  ISETP.GE.AND P5, PT, R20, RZ, PT ;  /* 0x000000ff1400720c */ /* 0x000fe20003fa6270 */
[----:B------:R-:W-:Y:S01]  /*e140*/  VIADD R20, R11, 0x41 ;  /* 0x000000410b147836 */ /* 0x000fe20000000000 */
[----:B------:R-:W-:Y:S01]  /*e150*/  IABS R17, R15 ;  /* 0x0000000f00117213 */ /* 0x000fe20000000000 */
[----:B------:R-:W-:Y:S01]  /*e160*/  @!P4 IMAD.IADD R5, R5, 0x1, -R9 ;  /* 0x000000010505c824 */ /* 0x000fe200078e0a09 */
[C---:B------:R-:W-:Y:S01]  /*e170*/  ISETP.GT.U32.AND P3, PT, R9.reuse, R8, PT ;  /* 0x000000080900720c */ /* 0x040fe20003f64070 */
[----:B------:R-:W-:Y:S01]  /*e180*/  IMAD.MOV.U32 R81, RZ, RZ, R16 ;  /* 0x000000ffff517224 */ /* 0x000fe200078e0010 */
[----:B------:R-:W-:Y:S01]  /*e190*/  IABS R16, R20 ;  /* 0x0000001400107213 */ /* 0x000fe20000000000 */
[----:B------:R-:W-:Y:S01]  /*e1a0*/  IMAD.MOV.U32 R80, RZ, RZ, R14 ;  /* 0x000000ffff507224 */ /* 0x000fe200078e000e */
[----:B------:R-:W-:Y:S01]  /*e1b0*/  ISETP.GT.U32.AND P4, PT, R9, R5, PT ;  /* 0x000000050900720c */ /* 0x000fe20003f84070 */
[----:B------:R-:W-:-:S04]  /*e1c0*/  IMAD.HI.U32 R14, R10, R17, RZ ;  /* 0x000000110a0e7227 */ /* 0x000fc800078e00ff */
[----:B------:R-:W-:Y:S01]  /*e1d0*/  @!P6 IMAD.MOV R81, RZ, RZ, -R81 ;  /* 0x000000ffff51e224 */ /* 0x000fe200078e0a51 */
[----:B------:R-:W-:Y:S01]  /*e1e0*/  ISETP.GE.AND P6, PT, R21, RZ, PT ;  /* 0x000000ff1500720c */ /* 0x000fe20003fc6270 */
[----:B------:R-:W-:-:S04]  /*e1f0*/  IMAD.HI.U32 R21, R10, R16, RZ ;  /* 0x000000100a157227 */ /* 0x000fc800078e00ff */
[----:B------:R-:W-:Y:S02]  /*e200*/  IMAD.MOV R14, RZ, RZ, -R14 ;  /* 0x000000ffff0e7224 */ /* 0x000fe400078e0a0e */
[----:B------:R-:W-:Y:S02]  /*e210*/  IMAD.MOV R21, RZ, RZ, -R21 ;  /* 0x000000ffff157224 */ /* 0x000fe400078e0a15 */
[----:B------:R-:W-:Y:S02]  /*e220*/  @!P3 IMAD.IADD R8, R8, 0x1, -R9 ;  /* 0x000000010808b824 */ /* 0x000fe400078e0a09 */
[C---:B------:R-:W-:Y:S02]  /*e230*/  IMAD R17, R9.reuse, R14, R17 ;  /* 0x0000000e09117224 */ /* 0x040fe400078e0211 */
[----:B------:R-:W-:Y:S02]  /*e240*/  IMAD R16, R9, R21, R16 ;  /* 0x0000001509107224 */ /* 0x000fe400078e0210 */
[----:B------:R-:W-:Y:S01]  /*e250*/  @!P4 IMAD.IADD R5, R5, 0x1, -R9 ;  /* 0x000000010505c824 */ /* 0x000fe200078e0a09 */
[----:B------:R-:W-:Y:S01]  /*e260*/  ISETP.GT.U32.AND P4, PT, R9, R17, PT ;  /* 0x000000110900720c */ /* 0x000fe20003f84070 */
[----:B------:R-:W-:-:S02]  /*e270*/  IMAD.MOV.U32 R78, RZ, RZ, R8 ;  /* 0x000000ffff4e7224 */ /* 0x000fc400078e0008 */
[----:B------:R-:W-:Y:S02]  /*e280*/  VIADD R19, R11, 0x42 ;  /* 0x000000420b137836 */ /* 0x000fe40000000000 */
[----:B------:R-:W-:Y:S01]  /*e290*/  @!P6 IMAD.MOV R78, RZ, RZ, -R78 ;  /* 0x000000ffff4ee224 */ /* 0x000fe200078e0a4e */
[----:B------:R-:W-:Y:S01]  /*e2a0*/  ISETP.GT.U32.AND P6, PT, R9, R16, PT ;  /* 0x000000100900720c */ /* 0x000fe20003fc4070 */
[----:B------:R-:W-:Y:S01]  /*e2b0*/  IMAD.MOV.U32 R79, RZ, RZ, R12 ;  /* 0x000000ffff4f7224 */ /* 0x000fe200078e000c */
[----:B------:R-:W-:Y:S02]  /*e2c0*/  IABS R12, R19 ;  /* 0x00000013000c7213 */ /* 0x000fe40000000000 */
[----:B------:R-:W-:-:S03]  /*e2d0*/  ISETP.GE.AND P3, PT, R15, RZ, PT ;  /* 0x000000ff0f00720c */ /* 0x000fc60003f66270 */
[----:B------:R-:W-:Y:S02]  /*e2e0*/  IMAD.MOV.U32 R15, RZ, RZ, R12 ;  /* 0x000000ffff0f7224 */ /* 0x000fe400078e000c */
[----:B------:R-:W-:Y:S02]  /*e2f0*/  VIADD R27, R11, 0x43 ;  /* 0x000000430b1b7836 */ /* 0x000fe40000000000 */
[----:B------:R-:W-:Y:S02]  /*e300*/  @!P4 IMAD.IADD R17, R17, 0x1, -R9 ;  /* 0x000000011111c824 */ /* 0x000fe400078e0a09 */
[----:B------:R-:W-:Y:S01]  /*e310*/  IMAD.HI.U32 R12, R10, R15, RZ ;  /* 0x0000000f0a0c7227 */ /* 0x000fe200078e00ff */
[----:B------:R-:W-:Y:S02]  /*e320*/  IABS R14, R27 ;  /* 0x0000001b000e7213 */ /* 0x000fe40000000000 */
[----:B------:R-:W-:Y:S01]  /*e330*/  ISETP.GT.U32.AND P4, PT, R9, R17, PT ;  /* 0x000000110900720c */ /* 0x000fe20003f84070 */
[----:B------:R-:W-:-:S02]  /*e340*/  IMAD.MOV.U32 R77, RZ, RZ, R5 ;  /* 0x000000ffff4d7224 */ /* 0x000fc400078e0005 */
[----:B------:R-:W-:Y:S02]  /*e350*/  @!P6 IMAD.IADD R16, R16, 0x1, -R9 ;  /* 0x000000011010e824 */ /* 0x000fe400078e0a09 */
[----:B------:R-:W-:Y:S02]  /*e360*/  IMAD.MOV R5, RZ, RZ, -R12 ;  /* 0x000000ffff057224 */ /* 0x000fe400078e0a0c */
[----:B------:R-:W-:Y:S01]  /*e370*/  VIADD R23, R11, 0x44 ;  /* 0x000000440b177836 */ /* 0x000fe20000000000 */
[C---:B------:R-:W-:Y:S01]  /*e380*/  ISETP.GT.U32.AND P6, PT, R9.reuse, R16, PT ;  /* 0x000000100900720c */ /* 0x040fe20003fc4070 */
[----:B------:R-:W-:Y:S02]  /*e390*/  IMAD R15, R9, R5, R15 ;  /* 0x00000005090f7224 */ /* 0x000fe400078e020f */
[----:B------:R-:W-:Y:S01]  /*e3a0*/  IMAD.HI.U32 R5, R10, R14, RZ ;  /* 0x0000000e0a057227 */ /* 0x000fe200078e00ff */
[----:B------:R-:W-:-:S03]  /*e3b0*/  IABS R12, R23 ;  /* 0x00000017000c7213 */ /* 0x000fc60000000000 */
[----:B------:R-:W-:Y:S01]  /*e3c0*/  @!P0 IMAD.MOV R79, RZ, RZ, -R79 ;  /* 0x000000ffff4f8224 */ /* 0x000fe200078e0a4f */
[----:B------:R-:W-:Y:S01]  /*e3d0*/  ISETP.GE.AND P0, PT, R22, RZ, PT ;  /* 0x000000ff1600720c */ /* 0x000fe20003f06270 */
[----:B------:R-:W-:Y:S02]  /*e3e0*/  VIADD R22, R11, 0x45 ;  /* 0x000000450b167836 */ /* 0x000fe40000000000 */
[----:B------:R-:W-:Y:S02]  /*e3f0*/  IMAD.MOV R5, RZ, RZ, -R5 ;  /* 0x000000ffff057224 */ /* 0x000fe400078e0a05 */
[----:B------:R-:W-:Y:S01]  /*e400*/  @!P2 IMAD.MOV R80, RZ, RZ, -R80 ;  /* 0x000000ffff50a224 */ /* 0x000fe200078e0a50 */
[C---:B------:R-:W-:Y:S01]  /*e410*/  ISETP.GT.U32.AND P2, PT, R9.reuse, R18, PT ;  /* 0x000000120900720c */ /* 0x040fe20003f44070 */
[----:B------:R-:W-:Y:S01]  /*e420*/  @!P5 IMAD.MOV R77, RZ, RZ, -R77 ;  /* 0x000000ffff4dd224 */ /* 0x000fe200078e0a4d */
[----:B------:R-:W-:Y:S01]  /*e430*/  ISETP.GE.AND P5, PT, R20, RZ, PT ;  /* 0x000000ff1400720c */ /* 0x000fe20003fa6270 */
[----:B------:R-:W-:Y:S01]  /*e440*/  IMAD R14, R9, R5, R14 ;  /* 0x00000005090e7224 */ /* 0x000fe200078e020e */
[----:B------:R-:W-:Y:S01]  /*e450*/  IABS R8, R22 ;  /* 0x0000001600087213 */ /* 0x000fe20000000000 */
[----:B------:R-:W-:Y:S01]  /*e460*/  @!P4 IMAD.IADD R17, R17, 0x1, -R9 ;  /* 0x000000011111c824 */ /* 0x000fe200078e0a09 */
[----:B------:R-:W-:Y:S01]  /*e470*/  ISETP.GT.U32.AND P4, PT, R9, R15, PT ;  /* 0x0000000f0900720c */ /* 0x000fe20003f84070 */
[----:B------:R-:W-:-:S04]  /*e480*/  IMAD.HI.U32 R20, R10, R12, RZ ;  /* 0x0000000c0a147227 */ /* 0x000fc800078e00ff */
[----:B------:R-:W-:Y:S01]  /*e490*/  @!P6 IMAD.IADD R16, R16, 0x1, -R9 ;  /* 0x000000011010e824 */ /* 0x000fe200078e0a09 */
[----:B------:R-:W-:Y:S01]  /*e4a0*/  ISETP.GT.U32.AND P6, PT, R9, R14, PT ;  /* 0x0000000e0900720c */ /* 0x000fe20003fc4070 */
[----:B------:R-:W-:-:S04]  /*e4b0*/  IMAD.HI.U32 R21, R10, R8, RZ ;  /* 0x000000080a157227 */ /* 0x000fc800078e00ff */
[----:B------:R-:W-:Y:S02]  /*e4c0*/  IMAD.MOV R20, RZ, RZ, -R20 ;  /* 0x000000ffff147224 */ /* 0x000fe400078e0a14 */
[----:B------:R-:W-:Y:S02]  /*e4d0*/  IMAD.MOV R21, RZ, RZ, -R21 ;  /* 0x000000ffff157224 */ /* 0x000fe400078e0a15 */
[C---:B------:R-:W-:Y:S02]  /*e4e0*/  IMAD R12, R9.reuse, R20, R12 ;  /* 0x00000014090c7224 */ /* 0x040fe400078e020c */
[--C-:B------:R-:W-:Y:S02]  /*e4f0*/  @!P2 IMAD.IADD R18, R18, 0x1, -R9.reuse ;  /* 0x000000011212a824 */ /* 0x100fe400078e0a09 */
[----:B------:R-:W-:Y:S02]  /*e500*/  IMAD R8, R9, R21, R8 ;  /* 0x0000001509087224 */ /* 0x000fe400078e0208 */
[----:B------:R-:W-:Y:S01]  /*e510*/  @!P4 IMAD.IADD R15, R15, 0x1, -R9 ;  /* 0x000000010f0fc824 */ /* 0x000fe200078e0a09 */
[----:B------:R-:W-:-:S02]  /*e520*/  ISETP.GT.U32.AND P4, PT, R9, R12, PT ;  /* 0x0000000c0900720c */ /* 0x000fc40003f84070 */
[C---:B------:R-:W-:Y:S01]  /*e530*/  ISETP.GT.U32.AND P2, PT, R9.reuse, R18, PT ;  /* 0x000000120900720c */ /* 0x040fe20003f44070 */
[--C-:B------:R-:W-:Y:S01]  /*e540*/  @!P6 IMAD.IADD R14, R14, 0x1, -R9.reuse ;  /* 0x000000010e0ee824 */ /* 0x100fe200078e0a09 */
[----:B------:R-:W-:Y:S01]  /*e550*/  ISETP.GT.U32.AND P6, PT, R9, R8, PT ;  /* 0x000000080900720c */ /* 0x000fe20003fc4070 */
[----:B------:R-:W-:Y:S01]  /*e560*/  STL [R1+0x1264], R72 ;  /* 0x0012644801007387 */ /* 0x000fe20000100800 */
[C---:B------:R-:W-:Y:S02]  /*e570*/  VIADD R26, R11.reuse, 0x46 ;  /* 0x000000460b1a7836 */ /* 0x040fe40000000000 */
[----:B------:R-:W-:Y:S01]  /*e580*/  VIADD R21, R11, 0x49 ;  /* 0x000000490b157836 */ /* 0x000fe20000000000 */
[----:B------:R-:W-:Y:S04]  /*e590*/  STL [R1+0x1268], R69 ;  /* 0x0012684501007387 */ /* 0x000fe80000100800 */
[----:B------:R0:W-:Y:S01]  /*e5a0*/  STL [R1+0x150], R25 ;  /* 0x0001501901007387 */ /* 0x0001e20000100800 */
[----:B------:R-:W-:-:S03]  /*e5b0*/  @!P4 IMAD.IADD R12, R12, 0x1, -R9 ;  /* 0x000000010c0cc824 */ /* 0x000fc600078e0a09 */
[----:B------:R-:W-:Y:S01]  /*e5c0*/  STL [R1+0x126c], R88 ;  /* 0x00126c5801007387 */ /* 0x000fe20000100800 */
[----:B------:R-:W-:-:S03]  /*e5d0*/  @!P2 IMAD.IADD R18, R18, 0x1, -R9 ;  /* 0x000000011212a824 */ /* 0x000fc600078e0a09 */
[----:B------:R-:W-:Y:S01]  /*e5e0*/  STL [R1+0x1284], R88 ;  /* 0x0012845801007387 */ /* 0x000fe20000100800 */
[----:B------:R-:W-:-:S03]  /*e5f0*/  IABS R5, R26 ;  /* 0x0000001a00057213 */ /* 0x000fc60000000000 */
[----:B------:R-:W-:Y:S01]  /*e600*/  STL [R1+0x129c], R88 ;  /* 0x00129c5801007387 */ /* 0x000fe20000100800 */
[----:B------:R-:W-:-:S03]  /*e610*/  IABS R20, R21 ;  /* 0x0000001500147213 */ /* 0x000fc60000000000 */
[----:B------:R-:W-:Y:S01]  /*e620*/  STL [R1+0x12b4], R88 ;  /* 0x0012b45801007387 */ /* 0x000fe20000100800 */
[----:B------:R-:W-:-:S03]  /*e630*/  @!P6 IMAD.IADD R8, R8, 0x1, -R9 ;  /* 0x000000010808e824 */ /* 0x000fc600078e0a09 */
[----:B------:R-:W-:Y:S01]  /*e640*/  STL [R1+0x12cc], R88 ;  /* 0x0012cc5801007387 */ /* 0x000fe20000100800 */
[----:B------:R-:W-:-:S03]  /*e650*/  IMAD.MOV.U32 R30, RZ, RZ, R18 ;  /* 0x000000ffff1e7224 */ /* 0x000fc600078e0012 */
[----:B------:R-:W-:Y:S01]  /*e660*/  STL [R1+0x12e4], R88 ;  /* 0x0012e45801007387 */ /* 0x000fe20000100800 */
[----:B------:R-:W-:-:S03]  /*e670*/  ISETP.GT.U32.AND P6, PT, R9, R12, PT ;  /* 0x0000000c0900720c */ /* 0x000fc60003fc4070 */
[----:B------:R-:W-:Y:S01]  /*e680*/  STL [R1+0x12fc], R88 ;  /* 0x0012fc5801007387 */ /* 0x000fe20000100800 */
[----:B0-----:R-:W-:-:S03]  /*e690*/  VIADD R25, R11, 0x48 ;  /* 0x000000480b197836 */ /* 0x001fc60000000000 */
[----:B------:R-:W-:Y:S01]  /*e6a0*/  STL [R1+0x1314], R88 ;  /* 0x0013145801007387 */ /* 0x000fe20000100800 */
[----:B------:R-:W-:-:S03]  /*e6b0*/  IMAD.HI.U32 R29, R10, R5, RZ ;  /* 0x000000050a1d7227 */ /* 0x000fc600078e00ff */
[----:B------:R-:W-:Y:S01]  /*e6c0*/  STL [R1+0x132c], R88 ;  /* 0x00132c5801007387 */ /* 0x000fe20000100800 */
[----:B------:R-:W-:-:S03]  /*e6d0*/  IMAD.HI.U32 R18, R10, R20, RZ ;  /* 0x000000140a127227 */ /* 0x000fc600078e00ff */
[----:B------:R-:W-:Y:S01]  /*e6e0*/  STL [R1+0x1344], R88 ;  /* 0x0013445801007387 */ /* 0x000fe20000100800 */
[----:B------:R-:W-:-:S03]  /*e6f0*/  ISETP.GE.AND P2, PT, R19, RZ, PT ;  /* 0x000000ff1300720c */ /* 0x000fc60003f46270 */
[----:B------:R-:W-:Y:S01]  /*e700*/  STL [R1+0x135c], R88 ;  /* 0x00135c5801007387 */ /* 0x000fe20000100800 */
[----:B------:R-:W-:-:S03]  /*e710*/  IMAD.MOV R29, RZ, RZ, -R29 ;  /* 0x000000ffff1d7224 */ /* 0x000fc600078e0a1d */
[----:B------:R-:W-:Y:S01]  /*e720*/  STL [R1+0x1374], R88 ;  /* 0x0013745801007387 */ /* 0x000fe20000100800 */
[----:B------:R-:W-:Y:S01]  /*e730*/  IMAD.MOV R18, RZ, RZ, -R18 ;  /* 0x000000ffff127224 */ /* 0x000fe200078e0a12 */
[----:B------:R-:W-:Y:S02]  /*e740*/  IABS R19, R25 ;  /* 0x0000001900137213 */ /* 0x000fe40000000000 */
[----:B------:R-:W-:Y:S04]  /*e750*/  STL [R1+0x138c], R88 ;  /* 0x00138c5801007387 */ /* 0x000fe80000100800 */
[----:B------:R-:W-:Y:S01]  /*e760*/  STL [R1+0x13a4], R88 ;  /* 0x0013a45801007387 */ /* 0x000fe20000100800 */
[----:B------:R-:W-:-:S03]  /*e770*/  IMAD R5, R9, R29, R5 ;  /* 0x0000001d09057224 */ /* 0x000fc600078e0205 */
[----:B------:R-:W-:Y:S01]  /*e780*/  STL [R1+0x13bc], R88 ;  /* 0x0013bc5801007387 */ /* 0x000fe20000100800 */
[----:B------:R-:W-:-:S03]  /*e790*/  IMAD.MOV.U32 R73, RZ, RZ, R16 ;  /* 0x000000ffff497224 */ /* 0x000fc600078e0010 */
[----:B------:R-:W-:Y:S01]  /*e7a0*/  STL [R1+0x13d4], R88 ;  /* 0x0013d45801007387 */ /* 0x000fe20000100800 */
[----:B------:R-:W-:-:S03]  /*e7b0*/  IMAD R18, R9, R18, R20 ;  /* 0x0000001209127224 */ /* 0x000fc600078e0214 */
[----:B------:R-:W-:Y:S01]  /*e7c0*/  STL [R1+0x1270], R87 ;  /* 0x0012705701007387 */ /* 0x000fe20000100800 */
[----:B------:R-:W-:-:S03]  /*e7d0*/  IMAD.HI.U32 R28, R10, R19, RZ ;  /* 0x000000130a1c7227 */ /* 0x000fc600078e00ff */
[----:B------:R-:W-:Y:S01]  /*e7e0*/  STL [R1+0x1274], R86 ;  /* 0x0012745601007387 */ /* 0x000fe20000100800 */
[----:B------:R-:W-:Y:S01]  /*e7f0*/  @!P0 IMAD.MOV R30, RZ, RZ, -R30 ;  /* 0x000000ffff1e8224 */ /* 0x000fe200078e0a1e */
[----:B------:R-:W-:Y:S02]  /*e800*/  ISETP.GT.U32.AND P0, PT, R9, R15, PT ;  /* 0x0000000f0900720c */ /* 0x000fe40003f04070 */
[----:B------:R-:W-:Y:S01]  /*e810*/  STL [R1+0x1278], R85 ;  /* 0x0012785501007387 */ /* 0x000fe20000100800 */
[----:B------:R-:W-:-:S03]  /*e820*/  IMAD.MOV.U32 R75, RZ, RZ, R17 ;  /* 0x000000ffff4b7224 */ /* 0x000fc600078e0011 */
[----:B------:R-:W-:Y:S01]  /*e830*/  STL [R1+0x1294], R85 ;  /* 0x0012945501007387 */ /* 0x000fe20000100800 */
[----:B------:R-:W-:Y:S01]  /*e840*/  @!P5 IMAD.MOV R73, RZ, RZ, -R73 ;  /* 0x000000ffff49d224 */ /* 0x000fe200078e0a49 */
[C---:B------:R-:W-:Y:S01]  /*e850*/  ISETP.GT.U32.AND P4, PT, R9.reuse, R14, PT ;  /* 0x0000000e0900720c */ /* 0x040fe20003f84070 */
[----:B------:R-:W-:Y:S01]  /*e860*/  @!P6 IMAD.IADD R12, R12, 0x1, -R9 ;  /* 0x000000010c0ce824 */ /* 0x000fe200078e0a09 */
[----:B------:R-:W-:Y:S01]  /*e870*/  STL [R1+0x127c], R84 ;  /* 0x00127c5401007387 */ /* 0x000fe20000100800 */
[C---:B------:R-:W-:Y:S01]  /*e880*/  ISETP.GT.U32.AND P5, PT, R9.reuse, R5, PT ;  /* 0x000000050900720c */ /* 0x040fe20003fa4070 */
[----:B------:R-:W-:Y:S01]  /*e890*/  IMAD.MOV R28, RZ, RZ, -R28 ;  /* 0x000000ffff1c7224 */ /* 0x000fe200078e0a1c */
[----:B------:R-:W-:Y:S01]  /*e8a0*/  ISETP.GT.U32.AND P6, PT, R9, R18, PT ;  /* 0x000000120900720c */ /* 0x000fe20003fc4070 */
[----:B------:R-:W-:Y:S01]  /*e8b0*/  STL [R1+0x1280], R83 ;  /* 0x0012805301007387 */ /* 0x000fe20000100800 */
[----:B------:R-:W-:-:S03]  /*e8c0*/  @!P3 IMAD.MOV R75, RZ, RZ, -R75 ;  /* 0x000000ffff4bb224 */ /* 0x000fc600078e0a4b */
[----:B------:R0:W-:Y:S01]  /*e8d0*/  STL [R1+0x144], R24 ;  /* 0x0001441801007387 */ /* 0x0001e20000100800 */
[C---:B------:R-:W-:Y:S01]  /*e8e0*/  ISETP.GT.U32.AND P3, PT, R9.reuse, R8, PT ;  /* 0x000000080900720c */ /* 0x040fe20003f64070 */
[----:B------:R-:W-:Y:S02]  /*e8f0*/  IMAD R19, R9, R28, R19 ;  /* 0x0000001c09137224 */ /* 0x000fe400078e0213 */
[C---:B0-----:R-:W-:Y:S02]  /*e900*/  VIADD R24, R11.reuse, 0x4a ;  /* 0x0000004a0b187836 */ /* 0x041fe40000000000 */
[----:B------:R-:W-:-:S03]  /*e910*/  VIADD R20, R11, 0x4b ;  /* 0x0000004b0b147836 */ /* 0x000fc60000000000 */
[----:B------:R-:W-:Y:S01]  /*e920*/  IABS R28, R24 ;  /* 0x00000018001c7213 */ /* 0x000fe20000000000 */
[--C-:B------:R-:W-:Y:S01]  /*e930*/  @!P0 IMAD.IADD R15, R15, 0x1, -R9.reuse ;  /* 0x000000010f0f8824 */ /* 0x100fe200078e0a09 */
[----:B------:R-:W-:Y:S01]  /*e940*/  ISETP.GT.U32.AND P0, PT, R9, R19, PT ;  /* 0x000000130900720c */ /* 0x000fe20003f04070 */
[--C-:B------:R-:W-:Y:S02]  /*e950*/  @!P4 IMAD.IADD R14, R14, 0x1, -R9.reuse ;  /* 0x000000010e0ec824 */ /* 0x100fe400078e0a09 */
[----:B------:R-:W-:Y:S01]  /*e960*/  IMAD.MOV.U32 R17, RZ, RZ, R28 ;  /* 0x000000ffff117224 */ /* 0x000fe200078e001c */
[----:B------:R-:W-:Y:S01]  /*e970*/  ISETP.GE.AND P4, PT, R27, RZ, PT ;  /* 0x000000ff1b00720c */ /* 0x000fe20003f86270 */
[--C-:B------:R-:W-:Y:S01]  /*e980*/  @!P5 IMAD.IADD R5, R5, 0x1, -R9.reuse ;  /* 0x000000010505d824 */ /* 0x100fe200078e0a09 */
[----:B------:R-:W-:Y:S01]  /*e990*/  IABS R16, R20 ;  /* 0x0000001400107213 */ /* 0x000fe20000000000 */
[----:B------:R-:W-:Y:S01]  /*e9a0*/  @!P6 IMAD.IADD R18, R18, 0x1, -R9 ;  /* 0x000000011212e824 */ /* 0x000fe200078e0a09 */
[----:B------:R-:W-:Y:S01]  /*e9b0*/  ISETP.GE.AND P5, PT, R22, RZ, PT ;  /* 0x000000ff1600720c */ /* 0x000fe20003fa6270 */
[----:B------:R-:W-:-:S03]  /*e9c0*/  IMAD.HI.U32 R27, R10, R17, RZ ;  /* 0x000000110a1b7227 */ /* 0x000fc600078e00ff */
[----:B------:R-:W-:Y:S01]  /*e9d0*/  ISETP.GT.U32.AND P6, PT, R9, R18, PT ;  /* 0x000000120900720c */ /* 0x000fe20003fc4070 */
[----:B------:R-:W-:Y:S01]  /*e9e0*/  @!P3 IMAD.IADD R8, R8, 0x1, -R9 ;  /* 0x000000010808b824 */ /* 0x000fe200078e0a09 */
[----:B------:R-:W-:Y:S01]  /*e9f0*/  ISETP.GE.AND P3, PT, R23, RZ, PT ;  /* 0x000000ff1700720c */ /* 0x000fe20003f66270 */
[----:B------:R-:W-:Y:S02]  /*ea00*/  IMAD.MOV.U32 R71, RZ, RZ, R15 ;  /* 0x000000ffff477224 */ /* 0x000fe400078e000f */
[----:B------:R-:W-:Y:S02]  /*ea10*/  IMAD.MOV R23, RZ, RZ, -R27 ;  /* 0x000000ffff177224 */ /* 0x000fe400078e0a1b */
[----:B------:R-:W-:-:S04]  /*ea20*/  IMAD.HI.U32 R15, R10, R16, RZ ;  /* 0x000000100a0f7227 */ /* 0x000fc800078e00ff */
[----:B------:R-:W-:Y:S01]  /*ea30*/  @!P2 IMAD.MOV R71, RZ, RZ, -R71 ;  /* 0x000000ffff47a224 */ /* 0x000fe200078e0a47 */
[C---:B------:R-:W-:Y:S01]  /*ea40*/  ISETP.GT.U32.AND P2, PT, R9.reuse, R5, PT ;  /* 0x000000050900720c */ /* 0x040fe20003f44070 */
[----:B------:R-:W-:Y:S02]  /*ea50*/  IMAD.MOV.U32 R68, RZ, RZ, R12 ;  /* 0x000000ffff447224 */ /* 0x000fe400078e000c */
[----:B------:R-:W-:Y:S02]  /*ea60*/  IMAD R17, R9, R23, R17 ;  /* 0x0000001709117224 */ /* 0x000fe400078e0211 */
[----:B------:R-:W-:Y:S02]  /*ea70*/  IMAD.MOV.U32 R67, RZ, RZ, R8 ;  /* 0x000000ffff437224 */ /* 0x000fe400078e0008 */
[----:B------:R-:W-:Y:S02]  /*ea80*/  IMAD.MOV R12, RZ, RZ, -R15 ;  /* 0x000000ffff0c7224 */ /* 0x000fe400078e0a0f */
[----:B------:R-:W-:Y:S01]  /*ea90*/  @!P0 IMAD.IADD R19, R19, 0x1, -R9 ;  /* 0x0000000113138824 */ /* 0x000fe200078e0a09 */
[----:B------:R-:W-:Y:S01]  /*eaa0*/  ISETP.GE.AND P0, PT, R26, RZ, PT ;  /* 0x000000ff1a00720c */ /* 0x000fe20003f06270 */
[----:B------:R-:W-:-:S02]  /*eab0*/  VIADD R26, R11, 0x4c ;  /* 0x0000004c0b1a7836 */ /* 0x000fc40000000000 */
[----:B------:R-:W-:Y:S01]  /*eac0*/  @!P5 IMAD.MOV R67, RZ, RZ, -R67 ;  /* 0x000000ffff43d224 */ /* 0x000fe200078e0a43 */
[C---:B------:R-:W-:Y:S01]  /*ead0*/  ISETP.GT.U32.AND P5, PT, R9.reuse, R17, PT ;  /* 0x000000110900720c */ /* 0x040fe20003fa4070 */
[----:B------:R-:W-:Y:S01]  /*eae0*/  IMAD R16, R9, R12, R16 ;  /* 0x0000000c09107224 */ /* 0x000fe200078e0210 */
[----:B------:R-:W-:Y:S01]  /*eaf0*/  IABS R8, R26 ;  /* 0x0000001a00087213 */ /* 0x000fe20000000000 */
[----:B------:R-:W-:-:S03]  /*eb00*/  @!P6 IMAD.IADD R18, R18, 0x1, -R9 ;  /* 0x000000011212e824 */ /* 0x000fc600078e0a09 */
[----:B------:R-:W-:Y:S01]  /*eb10*/  ISETP.GT.U32.AND P6, PT, R9, R16, PT ;  /* 0x000000100900720c */ /* 0x000fe20003fc4070 */
[----:B------:R-:W-:Y:S02]  /*eb20*/  IMAD.MOV.U32 R70, RZ, RZ, R14 ;  /* 0x000000ffff467224 */ /* 0x000fe400078e000e */
[----:B------:R-:W-:Y:S01]  /*eb30*/  @!P2 IMAD.IADD R5, R5, 0x1, -R9 ;  /* 0x000000010505a824 */ /* 0x000fe200078e0a09 */
[----:B------:R-:W-:Y:S01]  /*eb40*/  ISETP.GE.AND P2, PT, R21, RZ, PT ;  /* 0x000000ff1500720c */ /* 0x000fe20003f46270 */
[----:B------:R-:W-:-:S04]  /*eb50*/  IMAD.HI.U32 R12, R10, R8, RZ ;  /* 0x000000080a0c7227 */ /* 0x000fc800078e00ff */
[----:B------:R-:W-:Y:S02]  /*eb60*/  VIADD R21, R11, 0x4d ;  /* 0x0000004d0b157836 */ /* 0x000fe40000000000 */
[----:B------:R-:W-:Y:S01]  /*eb70*/  @!P4 IMAD.MOV R70, RZ, RZ, -R70 ;  /* 0x000000ffff46c224 */ /* 0x000fe200078e0a46 */
[----:B------:R-:W-:Y:S01]  /*eb80*/  ISETP.GT.U32.AND P4, PT, R9, R19, PT ;  /* 0x000000130900720c */ /* 0x000fe20003f84070 */
[----:B------:R-:W-:Y:S02]  /*eb90*/  IMAD.MOV.U32 R29, RZ, RZ, R5 ;  /* 0x000000ffff1d7224 */ /* 0x000fe400078e0005 */
[----:B------:R-:W-:Y:S01]  /*eba0*/  IMAD.MOV R5, RZ, RZ, -R12 ;  /* 0x000000ffff057224 */ /* 0x000fe200078e0a0c */
[----:B------:R-:W-:Y:S01]  /*ebb0*/  IABS R12, R21 ;  /* 0x00000015000c7213 */ /* 0x000fe20000000000 */
[----:B------:R-:W-:Y:S02]  /*ebc0*/  @!P5 IMAD.IADD R17, R17, 0x1, -R9 ;  /* 0x000000011111d824 */ /* 0x000fe400078e0a09 */
[----:B------:R-:W-:-:S02]  /*ebd0*/  @!P0 IMAD.MOV R29, RZ, RZ, -R29 ;  /* 0x000000ffff1d8224 */ /* 0x000fc400078e0a1d */
[--C-:B------:R-:W-:Y:S01]  /*ebe0*/  @!P6 IMAD.IADD R16, R16, 0x1, -R9.reuse ;  /* 0x000000011010e824 */ /* 0x100fe200078e0a09 */
[C---:B------:R-:W-:Y:S01]  /*ebf0*/  ISETP.GT.U32.AND P0, PT, R9.reuse, R17, PT ;  /* 0x000000110900720c */ /* 0x040fe20003f04070 */
[C---:B------:R-:W-:Y:S02]  /*ec00*/  IMAD R8, R9.reuse, R5, R8 ;  /* 0x0000000509087224 */ /* 0x040fe400078e0208 */
[----:B------:R-:W-:Y:S01]  /*ec10*/  IMAD.MOV.U32 R5, RZ, RZ, R12 ;  /* 0x000000ffff057224 */ /* 0x000fe200078e000c */
[----:B------:R-:W-:Y:S01]  /*ec20*/  ISETP.GT.U32.AND P6, PT, R9, R16, PT ;  /* 0x000000100900720c */ /* 0x000fe20003fc4070 */
[----:B------:R-:W-:Y:S02]  /*ec30*/  @!P4 IMAD.IADD R19, R19, 0x1, -R9 ;  /* 0x000000011313c824 */ /* 0x000fe400078e0a09 */
[----:B------:R-:W-:Y:S01]  /*ec40*/  IMAD.HI.U32 R12, R10, R5, RZ ;  /* 0x000000050a0c7227 */ /* 0x000fe200078e00ff */
[----:B------:R-:W-:-:S03]  /*ec50*/  ISETP.GE.AND P4, PT, R24, RZ, PT ;  /* 0x000000ff1800720c */ /* 0x000fc60003f86270 */
[----:B------:R-:W-:Y:S02]  /*ec60*/  IMAD.MOV R24, RZ, RZ, -R12 ;  /* 0x000000ffff187224 */ /* 0x000fe400078e0a0c */
[C---:B------:R-:W-:Y:S02]  /*ec70*/  VIADD R23, R11.reuse, 0x51 ;  /* 0x000000510b177836 */ /* 0x040fe40000000000 */
[----:B------:R-:W-:Y:S01]  /*ec80*/  VIADD R22, R11, 0x4e ;  /* 0x0000004e0b167836 */ /* 0x000fe20000000000 */
[----:B------:R-:W-:Y:S01]  /*ec90*/  ISETP.GE.AND P5, PT, R20, RZ, PT ;  /* 0x000000ff1400720c */ /* 0x000fe20003fa6270 */
[----:B------:R-:W-:Y:S01]  /*eca0*/  @!P3 IMAD.MOV R68, RZ, RZ, -R68 ;  /* 0x000000ffff44b224 */ /* 0x000fe200078e0a44 */
[----:B------:R-:W-:Y:S01]  /*ecb0*/  ISETP.GE.AND P3, PT, R25, RZ, PT ;  /* 0x000000ff1900720c */ /* 0x000fe20003f66270 */
[----:B------:R-:W-:Y:S01]  /*ecc0*/  @!P0 IMAD.IADD R17, R17, 0x1, -R9 ;  /* 0x0000000111118824 */ /* 0x000fe200078e0a09 */
[C---:B------:R-:W-:Y:S01]  /*ecd0*/  ISETP.GT.U32.AND P0, PT, R9.reuse, R8, PT ;  /* 0x000000080900720c */ /* 0x040fe20003f04070 */
[----:B------:R-:W-:Y:S01]  /*ece0*/  IMAD R5, R9, R24, R5 ;  /* 0x0000001809057224 */ /* 0x000fe200078e0205 */
[----:B------:R-:W-:Y:S01]  /*ecf0*/  IABS R25, R23 ;  /* 0x0000001700197213 */ /* 0x000fe20000000000 */
[----:B------:R-:W-:Y:S01]  /*ed00*/  VIADD R20, R11, 0x50 ;  /* 0x000000500b147836 */ /* 0x000fe20000000000 */
[----:B------:R-:W-:Y:S01]  /*ed10*/  IABS R15, R22 ;  /* 0x00000016000f7213 */ /* 0x000fe20000000000 */
[----:B------:R-:W-:Y:S01]  /*ed20*/  @!P6 IMAD.IADD R16, R16, 0x1, -R9 ;  /* 0x000000011010e824 */ /* 0x000fe200078e0a09 */
[----:B------:R-:W-:Y:S01]  /*ed30*/  ISETP.GT.U32.AND P6, PT, R9, R5, PT ;  /* 0x000000050900720c */ /* 0x000fe20003fc4070 */
[----:B------:R-:W-:Y:S01]  /*ed40*/  IMAD.MOV.U32 R12, RZ, RZ, R25 ;  /* 0x000000ffff0c7224 */ /* 0x000fe200078e0019 */
[----:B------:R-:W-:Y:S01]  /*ed50*/  IABS R14, R20 ;  /* 0x00000014000e7213 */ /* 0x000fe20000000000 */
[----:B------:R-:W-:-:S04]  /*ed60*/  IMAD.HI.U32 R25, R10, R15, RZ ;  /* 0x0000000f0a197227 */ /* 0x000fc800078e00ff */
[----:B------:R-:W-:-:S04]  /*ed70*/  IMAD.HI.U32 R28, R10, R14, RZ ;  /* 0x0000000e0a1c7227 */ /* 0x000fc800078e00ff */
[----:B------:R-:W-:Y:S02]  /*ed80*/  IMAD.MOV R25, RZ, RZ, -R25 ;  /* 0x000000ffff197224 */ /* 0x000fe400078e0a19 */
[----:B------:R-:W-:Y:S02]  /*ed90*/  @!P0 IMAD.IADD R8, R8, 0x1, -R9 ;  /* 0x0000000108088824 */ /* 0x000fe400078e0a09 */
[----:B------:R-:W-:Y:S02]  /*eda0*/  IMAD.MOV R28, RZ, RZ, -R28 ;  /* 0x000000ffff1c7224 */ /* 0x000fe400078e0a1c */
[----:B------:R-:W-:Y:S02]  /*edb0*/  IMAD R15, R9, R25, R15 ;  /* 0x00000019090f7224 */ /* 0x000fe400078e020f */
[----:B------:R-:W-:Y:S02]  /*edc0*/  IMAD.MOV.U32 R64, RZ, RZ, R18 ;  /* 0x000000ffff407224 */ /* 0x000fe400078e0012 */
[----:B------:R-:W-:Y:S01]  /*edd0*/  @!P6 IMAD.IADD R5, R5, 0x1, -R9 ;  /* 0x000000010505e824 */ /* 0x000fe200078e0a09 */
[----:B------:R-:W-:Y:S01]  /*ede0*/  ISETP.GT.U32.AND P6, PT, R9, R8, PT ;  /* 0x000000080900720c */ /* 0x000fe20003fc4070 */
[----:B------:R-:W-:-:S04]  /*edf0*/  IMAD.HI.U32 R27, R10, R12, RZ ;  /* 0x0000000c0a1b7227 */ /* 0x000fc800078e00ff */
[C---:B------:R-:W-:Y:S02]  /*ee00*/  IMAD R14, R9.reuse, R28, R14 ;  /* 0x0000001c090e7224 */ /* 0x040fe400078e020e */
[----:B------:R-:W-:Y:S01]  /*ee10*/  @!P2 IMAD.MOV R64, RZ, RZ, -R64 ;  /* 0x000000ffff40a224 */ /* 0x000fe200078e0a40 */
[C---:B------:R-:W-:Y:S01]  /*ee20*/  ISETP.GT.U32.AND P2, PT, R9.reuse, R15, PT ;  /* 0x0000000f0900720c */ /* 0x040fe20003f44070 */
[----:B------:R-:W-:Y:S02]  /*ee30*/  IMAD.MOV.U32 R63, RZ, RZ, R17 ;  /* 0x000000ffff3f7224 */ /* 0x000fe400078e0011 */
[----:B------:R-:W-:Y:S02]  /*ee40*/  IMAD.MOV R27, RZ, RZ, -R27 ;  /* 0x000000ffff1b7224 */ /* 0x000fe400078e0a1b */
[----:B------:R-:W-:Y:S01]  /*ee50*/  @!P4 IMAD.MOV R63, RZ, RZ, -R63 ;  /* 0x000000ffff3fc224 */ /* 0x000fe200078e0a3f */
[----:B------:R-:W-:Y:S01]  /*ee60*/  ISETP.GT.U32.AND P4, PT, R9, R14, PT ;  /* 0x0000000e0900720c */ /* 0x000fe20003f84070 */
[----:B------:R-:W-:-:S02]  /*ee70*/  VIADD R24, R11, 0x52 ;  /* 0x000000520b187836 */ /* 0x000fc40000000000 */
[C---:B------:R-:W-:Y:S02]  /*ee80*/  IMAD R12, R9.reuse, R27, R12 ;  /* 0x0000001b090c7224 */ /* 0x040fe400078e020c */
[----:B------:R-:W-:Y:S01]  /*ee90*/  IMAD.MOV.U32 R65, RZ, RZ, R19 ;  /* 0x000000ffff417224 */ /* 0x000fe200078e0013 */
[----:B------:R-:W-:Y:S01]  /*eea0*/  IABS R25, R24 ;  /* 0x0000001800197213 */ /* 0x000fe20000000000 */
[----:B------:R-:W-:Y:S02]  /*eeb0*/  IMAD.MOV.U32 R62, RZ, RZ, R16 ;  /* 0x000000ffff3e7224 */ /* 0x000fe400078e0010 */
[----:B------:R-:W-:Y:S01]  /*eec0*/  @!P6 IMAD.IADD R8, R8, 0x1, -R9 ;  /* 0x000000010808e824 */ /* 0x000fe200078e0a09 */
[C---:B------:R-:W-:Y:S01]  /*eed0*/  ISETP.GT.U32.AND P6, PT, R9.reuse, R12, PT ;  /* 0x0000000c0900720c */ /* 0x040fe20003fc4070 */
[----:B------:R-:W-:Y:S01]  /*eee0*/  @!P3 IMAD.MOV R65, RZ, RZ, -R65 ;  /* 0x000000ffff41b224 */ /* 0x000fe200078e0a41 */
[----:B------:R-:W-:Y:S01]  /*eef0*/  ISETP.GT.U32.AND P3, PT, R9, R5, PT ;  /* 0x000000050900720c */ /* 0x000fe20003f64070 */
[----:B------:R-:W-:-:S02]  /*ef00*/  @!P2 IMAD.IADD R15, R15, 0x1, -R9 ;  /* 0x000000010f0fa824 */ /* 0x000fc400078e0a09 */
[----:B------:R-:W-:Y:S02]  /*ef10*/  IMAD.MOV.U32 R19, RZ, RZ, R25 ;  /* 0x000000ffff137224 */ /* 0x000fe400078e0019 */
[----:B------:R-:W-:Y:S01]  /*ef20*/  @!P5 IMAD.MOV R62, RZ, RZ, -R62 ;  /* 0x000000ffff3ed224 */ /* 0x000fe200078e0a3e */
[----:B------:R-:W-:Y:S01]  /*ef30*/  ISETP.GE.AND P5, PT, R21, RZ, PT ;  /* 0x000000ff1500720c */ /* 0x000fe20003fa6270 */
[----:B------:R-:W-:Y:S02]  /*ef40*/  VIADD R21, R11, 0x53 ;  /* 0x000000530b157836 */ /* 0x000fe40000000000 */
[----:B------:R-:W-:Y:S01]  /*ef50*/  @!P4 IMAD.IADD R14, R14, 0x1, -R9 ;  /* 0x000000010e0ec824 */ /* 0x000fe200078e0a09 */
[----:B------:R-:W-:Y:S01]  /*ef60*/  ISETP.GT.U32.AND P4, PT, R9, R15, PT ;  /* 0x0000000f0900720c */ /* 0x000fe20003f84070 */
[----:B------:R-:W-:Y:S01]  /*ef70*/  IMAD.HI.U32 R17, R10, R19, RZ ;  /* 0x000000130a117227 */ /* 0x000fe200078e00ff */
[----:B------:R-:W-:Y:S02]  /*ef80*/  ISETP.GE.AND P0, PT, R26, RZ, PT ;  /* 0x000000ff1a00720c */ /* 0x000fe40003f06270 */
[----:B------:R-:W-:Y:S01]  /*ef90*/  IABS R18, R21 ;  /* 0x0000001500127213 */ /* 0x000fe20000000000 */
[----:B------:R-:W-:-:S02]  /*efa0*/  IMAD.MOV R17, RZ, RZ, -R17 ;  /* 0x000000ffff117224 */ /* 0x000fc400078e0a11 */
[--C-:B------:R-:W-:Y:S01]  /*efb0*/  @!P6 IMAD.IADD R12, R12, 0x1, -R9.reuse ;  /* 0x000000010c0ce824 */ /* 0x100fe200078e0a09 */
[----:B------:R-:W-:Y:S01]  /*efc0*/  ISETP.GT.U32.AND P6, PT, R9, R14, PT ;  /* 0x0000000e0900720c */ /* 0x000fe20003fc4070 */
[----:B------:R-:W-:Y:S02]  /*efd0*/  @!P3 IMAD.IADD R5, R5, 0x1, -R9 ;  /* 0x000000010505b824 */ /* 0x000fe400078e0a09 */
[----:B------:R-:W-:Y:S01]  /*efe0*/  IMAD.MOV.U32 R61, RZ, RZ, R8 ;  /* 0x000000ffff3d7224 */ /* 0x000fe200078e0008 */
[----:B------:R-:W-:Y:S01]  /*eff0*/  STL [R1+0x1288], R82 ;  /* 0x0012885201007387 */ /* 0x000fe20000100800 */
[----:B------:R-:W-:Y:S02]  /*f000*/  IMAD R17, R9, R17, R19 ;  /* 0x0000001109117224 */ /* 0x000fe400078e0213 */
[----:B------:R-:W-:Y:S01]  /*f010*/  IMAD.HI.U32 R8, R10, R18, RZ ;  /* 0x000000120a087227 */ /* 0x000fe200078e00ff */
[----:B------:R-:W-:Y:S03]  /*f020*/  STL [R1+0x128c], R81 ;  /* 0x00128c5101007387 */ /* 0x000fe60000100800 */
[----:B------:R-:W-:Y:S01]  /*f030*/  IMAD.MOV.U32 R60, RZ, RZ, R5 ;  /* 0x000000ffff3c7224 */ /* 0x000fe200078e0005 */
[----:B------:R-:W-:Y:S01]  /*f040*/  STL [R1+0x1290], R80 ;  /* 0x0012905001007387 */ /* 0x000fe20000100800 */
[----:B------:R-:W-:-:S02]  /*f050*/  IMAD.MOV R5, RZ, RZ, -R8 ;  /* 0x000000ffff057224 */ /* 0x000fc400078e0a08 */
[----:B------:R-:W-:Y:S01]  /*f060*/  @!P4 IMAD.IADD R15, R15, 0x1, -R9 ;  /* 0x000000010f0fc824 */ /* 0x000fe200078e0a09 */
[----:B------:R-:W-:Y:S01]  /*f070*/  STL [R1+0x12ac], R80 ;  /* 0x0012ac5001007387 */ /* 0x000fe20000100800 */
[----:B------:R-:W-:-:S03]  /*f080*/  ISETP.GT.U32.AND P4, PT, R9, R17, PT ;  /* 0x000000110900720c */ /* 0x000fc60003f84070 */
[----:B------:R-:W-:Y:S01]  /*f090*/  STL [R1+0x1298], R79 ;  /* 0x0012984f01007387 */ /* 0x000fe20000100800 */
[----:B------:R-:W-:Y:S01]  /*f0a0*/  ISETP.GE.AND P2, PT, R20, RZ, PT ;  /* 0x000000ff1400720c */ /* 0x000fe20003f46270 */
[----:B------:R-:W-:Y:S02]  /*f0b0*/  VIADD R20, R11, 0x54 ;  /* 0x000000540b147836 */ /* 0x000fe40000000000 */
[----:B------:R-:W-:Y:S01]  /*f0c0*/  STL [R1+0x12a0], R78 ;  /* 0x0012a04e01007387 */ /* 0x000fe20000100800 */
[----:B------:R-:W-:Y:S01]  /*f0d0*/  @!P0 IMAD.MOV R61, RZ, RZ, -R61 ;  /* 0x000000ffff3d8224 */ /* 0x000fe200078e0a3d */
[----:B------:R-:W-:Y:S01]  /*f0e0*/  ISETP.GE.AND P3, PT, R22, RZ, PT ;  /* 0x000000ff1600720c */ /* 0x000fe20003f66270 */
[C---:B------:R-:W-:Y:S01]  /*f0f0*/  IMAD R5, R9.reuse, R5, R18 ;  /* 0x0000000509057224 */ /* 0x040fe200078e0212 */
[----:B------:R-:W-:Y:S01]  /*f100*/  STL [R1+0x12a4], R77 ;  /* 0x0012a44d01007387 */ /* 0x000fe20000100800 */
[----:B------:R-:W-:-:S03]  /*f110*/  ISETP.GT.U32.AND P0, PT, R9, R12, PT ;  /* 0x0000000c0900720c */ /* 0x000fc60003f04070 */
[----:B------:R-:W-:Y:S01]  /*f120*/  STL [R1+0x13c], R30 ;  /* 0x00013c1e01007387 */ /* 0x000fe20000100800 */
[----:B------:R-:W-:-:S03]  /*f130*/  @!P6 IMAD.IADD R14, R14, 0x1, -R9 ;  /* 0x000000010e0ee824 */ /* 0x000fc600078e0a09 */
[----:B------:R-:W-:Y:S01]  /*f140*/  STL [R1+0x12a8], R75 ;  /* 0x0012a84b01007387 */ /* 0x000fe20000100800 */
[----:B------:R-:W-:-:S03]  /*f150*/  IABS R16, R20 ;  /* 0x0000001400107213 */ /* 0x000fc60000000000 */
[----:B------:R-:W-:Y:S01]  /*f160*/  STL [R1+0x12c4], R75 ;  /* 0x0012c44b01007387 */ /* 0x000fe20000100800 */
[----:B------:R-:W-:-:S03]  /*f170*/  ISETP.GT.U32.AND P6, PT, R9, R5, PT ;  /* 0x000000050900720c */ /* 0x000fc60003fc4070 */
[----:B------:R-:W-:Y:S01]  /*f180*/  STL [R1+0x12b0], R73 ;  /* 0x0012b04901007387 */ /* 0x000fe20000100800 */
[----:B------:R-:W-:-:S03]  /*f190*/  VIADD R19, R11, 0x55 ;  /* 0x000000550b137836 */ /* 0x000fc60000000000 */
[----:B------:R-:W-:Y:S01]  /*f1a0*/  STL [R1+0x12b8], R71 ;  /* 0x0012b84701007387 */ /* 0x000fe20000100800 */
[----:B------:R-:W-:-:S03]  /*f1b0*/  @!P5 IMAD.MOV R60, RZ, RZ, -R60 ;  /* 0x000000ffff3cd224 */ /* 0x000fc600078e0a3c */
[----:B------:R-:W-:Y:S01]  /*f1c0*/  STL [R1+0x12bc], R70 ;  /* 0x0012bc4601007387 */ /* 0x000fe20000100800 */
[----:B------:R-:W-:-:S03]  /*f1d0*/  ISETP.GE.AND P5, PT, R23, RZ, PT ;  /* 0x000000ff1700720c */ /* 0x000fc60003fa6270 */
[----:B------:R-:W-:Y:S01]  /*f1e0*/  STL [R1+0x12c0], R68 ;  /* 0x0012c04401007387 */ /* 0x000fe20000100800 */
[----:B------:R-:W-:-:S03]  /*f1f0*/  IMAD.HI.U32 R8, R10, R16, RZ ;  /* 0x000000100a087227 */ /* 0x000fc600078e00ff */
[----:B------:R-:W-:Y:S01]  /*f200*/  STL [R1+0x12dc], R68 ;  /* 0x0012dc4401007387 */ /* 0x000fe20000100800 */
[----:B------:R-:W-:-:S03]  /*f210*/  @!P4 IMAD.IADD R17, R17, 0x1, -R9 ;  /* 0x000000011111c824 */ /* 0x000fc600078e0a09 */
[----:B------:R-:W-:Y:S01]  /*f220*/  STL [R1+0x12c8], R67 ;  /* 0x0012c84301007387 */ /* 0x000fe20000100800 */
[----:B------:R-:W-:-:S03]  /*f230*/  IABS R18, R19 ;  /* 0x0000001300127213 */ /* 0x000fc60000000000 */
[----:B------:R0:W-:Y:S01]  /*f240*/  STL [R1+0x138], R29 ;  /* 0x0001381d01007387 */ /* 0x0001e20000100800 */
[----:B------:R-:W-:Y:S02]  /*f250*/  VIADD R22, R11, 0x56 ;  /* 0x000000560b167836 */ /* 0x000fe40000000000 */
[----:B------:R-:W-:Y:S02]  /*f260*/  @!P0 IMAD.IADD R12, R12, 0x1, -R9 ;  /* 0x000000010c0c8824 */ /* 0x000fe400078e0a09 */
[----:B------:R-:W-:Y:S02]  /*f270*/  IMAD.MOV R8, RZ, RZ, -R8 ;  /* 0x000000ffff087224 */ /* 0x000fe400078e0a08 */
[----:B0-----:R-:W-:Y:S01]  /*f280*/  IMAD.MOV.U32 R29, RZ, RZ, R15 ;  /* 0x000000ffff1d7224 */ /* 0x001fe200078e000f */
[----:B------:R-:W-:Y:S01]  /*f290*/  IABS R23, R22 ;  /* 0x0000001600177213 */ /* 0x000fe20000000000 */
[----:B------:R-:W-:-:S04]  /*f2a0*/  IMAD.HI.U32 R15, R10, R18, RZ ;  /* 0x000000120a0f7227 */ /* 0x000fc800078e00ff */
[----:B------:R-:W-:Y:S01]  /*f2b0*/  @!P3 IMAD.MOV R29, RZ, RZ, -R29 ;  /* 0x000000ffff1db224 */ /* 0x000fe200078e0a1d */
[C---:B------:R-:W-:Y:S01]  /*f2c0*/  ISETP.GT.U32.AND P3, PT, R9.reuse, R17, PT ;  /* 0x000000110900720c */ /* 0x040fe20003f64070 */
[----:B------:R-:W-:Y:S02]  /*f2d0*/  IMAD R16, R9, R8, R16 ;  /* 0x0000000809107224 */ /* 0x000fe400078e0210 */
[----:B------:R-:W-:Y:S02]  /*f2e0*/  @!P6 IMAD.IADD R5, R5, 0x1, -R9 ;  /* 0x000000010505e824 */ /* 0x000fe400078e0a09 */
[----:B------:R-:W-:Y:S02]  /*f2f0*/  IMAD.MOV.U32 R57, RZ, RZ, R12 ;  /* 0x000000ffff397224 */ /* 0x000fe400078e000c */
[----:B------:R-:W-:Y:S02]  /*f300*/  IMAD.MOV.U32 R58, RZ, RZ, R14 ;  /* 0x000000ffff3a7224 */ /* 0x000fe400078e000e */
[----:B------:R-:W-:Y:S01]  /*f310*/  IMAD.MOV R14, RZ, RZ, -R15 ;  /* 0x000000ffff0e7224 */ /* 0x000fe200078e0a0f */
[----:B------:R-:W-:Y:S01]  /*f320*/  ISETP.GT.U32.AND P6, PT, R9, R5, PT ;  /* 0x000000050900720c */ /* 0x000fe20003fc4070 */
[----:B------:R-:W-:-:S02]  /*f330*/  IMAD.MOV.U32 R8, RZ, RZ, R23 ;  /* 0x000000ffff087224 */ /* 0x000fc400078e0017 */
[----:B------:R-:W-:Y:S01]  /*f340*/  @!P5 IMAD.MOV R57, RZ, RZ, -R57 ;  /* 0x000000ffff39d224 */ /* 0x000fe200078e0a39 */
[C---:B------:R-:W-:Y:S01]  /*f350*/  ISETP.GT.U32.AND P5, PT, R9.reuse, R16, PT ;  /* 0x000000100900720c */ /* 0x040fe20003fa4070 */
[----:B------:R-:W-:Y:S01]  /*f360*/  IMAD R12, R9, R14, R18 ;  /* 0x0000000e090c7224 */ /* 0x000fe200078e0212 */
[----:B------:R-:W-:Y:S01]  /*f370*/  ISETP.GE.AND P0, PT, R24, RZ, PT ;  /* 0x000000ff1800720c */ /* 0x000fe20003f06270 */
[----:B------:R-:W-:Y:S01]  /*f380*/  @!P2 IMAD.MOV R58, RZ, RZ, -R58 ;  /* 0x000000ffff3aa224 */ /* 0x000fe200078e0a3a */
[----:B------:R-:W-:Y:S01]  /*f390*/  ISETP.GE.AND P2, PT, R20, RZ, PT ;  /* 0x000000ff1400720c */ /* 0x000fe20003f46270 */
[----:B------:R-:W-:-:S04]  /*f3a0*/  IMAD.HI.U32 R15, R10, R8, RZ ;  /* 0x000000080a0f7227 */ /* 0x000fc800078e00ff */
[----:B------:R-:W-:Y:S02]  /*f3b0*/  VIADD R20, R11, 0x58 ;  /* 0x000000580b147836 */ /* 0x000fe40000000000 */
[----:B------:R-:W-:Y:S01]  /*f3c0*/  @!P3 IMAD.IADD R17, R17, 0x1, -R9 ;  /* 0x000000011111b824 */ /* 0x000fe200078e0a09 */
[----:B------:R-:W-:Y:S01]  /*f3d0*/  ISETP.GT.U32.AND P3, PT, R9, R12, PT ;  /* 0x0000000c0900720c */ /* 0x000fe20003f64070 */
[----:B------:R-:W-:Y:S01]  /*f3e0*/  IMAD.MOV R14, RZ, RZ, -R15 ;  /* 0x000000ffff0e7224 */ /* 0x000fe200078e0a0f */
[----:B------:R-:W-:Y:S02]  /*f3f0*/  ISETP.GE.AND P4, PT, R21, RZ, PT ;  /* 0x000000ff1500720c */ /* 0x000fe40003f86270 */
[----:B------:R-:W-:Y:S01]  /*f400*/  IABS R21, R20 ;  /* 0x0000001400157213 */ /* 0x000fe20000000000 */
[----:B------:R-:W-:Y:S02]  /*f410*/  IMAD R8, R9, R14, R8 ;  /* 0x0000000e09087224 */ /* 0x000fe400078e0208 */
[--C-:B------:R-:W-:Y:S01]  /*f420*/  @!P6 IMAD.IADD R5, R5, 0x1, -R9.reuse ;  /* 0x000000010505e824 */ /* 0x100fe200078e0a09 */
[----:B------:R-:W-:Y:S01]  /*f430*/  ISETP.GE.AND P6, PT, R19, RZ, PT ;  /* 0x000000ff1300720c */ /* 0x000fe20003fc6270 */
[----:B------:R-:W-:-:S02]  /*f440*/  @!P5 IMAD.IADD R16, R16, 0x1, -R9 ;  /* 0x000000011010d824 */ /* 0x000fc400078e0a09 */
[----:B------:R-:W-:Y:S01]  /*f450*/  IMAD.MOV.U32 R56, RZ, RZ, R17 ;  /* 0x000000ffff387224 */ /* 0x000fe200078e0011 */
[----:B------:R-:W-:Y:S01]  /*f460*/  ISETP.GT.U32.AND P5, PT, R9, R8, PT ;  /* 0x000000080900720c */ /* 0x000fe20003fa4070 */
[----:B------:R-:W-:Y:S02]  /*f470*/  VIADD R19, R11, 0x59 ;  /* 0x000000590b137836 */ /* 0x000fe40000000000 */
[----:B------:R-:W-:Y:S02]  /*f480*/  IMAD.MOV.U32 R14, RZ, RZ, R21 ;  /* 0x000000ffff0e7224 */ /* 0x000fe400078e0015 */
[----:B------:R-:W-:Y:S01]  /*f490*/  @!P0 IMAD.MOV R56, RZ, RZ, -R56 ;  /* 0x000000ffff388224 */ /* 0x000fe200078e0a38 */
[----:B------:R-:W-:Y:S01]  /*f4a0*/  ISETP.GT.U32.AND P0, PT, R9, R16, PT ;  /* 0x000000100900720c */ /* 0x000fe20003f04070 */
[----:B------:R-:W-:Y:S01]  /*f4b0*/  IMAD.HI.U32 R17, R10, R14, RZ ;  /* 0x0000000e0a117227 */ /* 0x000fe200078e00ff */
[----:B------:R-:W-:-:S03]  /*f4c0*/  IABS R15, R19 ;  /* 0x00000013000f7213 */ /* 0x000fc60000000000 */
[----:B------:R-:W-:Y:S02]  /*f4d0*/  @!P3 IMAD.IADD R12, R12, 0x1, -R9 ;  /* 0x000000010c0cb824 */ /* 0x000fe400078e0a09 */
[----:B------:R-:W-:Y:S02]  /*f4e0*/  IMAD.MOV.U32 R55, RZ, RZ, R5 ;  /* 0x000000ffff377224 */ /* 0x000fe400078e0005 */
[----:B------:R-:W-:Y:S01]  /*f4f0*/  IMAD.MOV R5, RZ, RZ, -R17 ;  /* 0x000000ffff057224 */ /* 0x000fe200078e0a11 */
[----:B------:R-:W-:Y:S01]  /*f500*/  ISETP.GT.U32.AND P3, PT, R9, R12, PT ;  /* 0x0000000c0900720c */ /* 0x000fe20003f64070 */
[----:B------:R-:W-:-:S04]  /*f510*/  IMAD.HI.U32 R21, R10, R15, RZ ;  /* 0x0000000f0a157227 */ /* 0x000fc800078e00ff */
[----:B------:R-:W-:Y:S02]  /*f520*/  IMAD R5, R9, R5, R14 ;  /* 0x0000000509057224 */ /* 0x000fe400078e020e */
[----:B------:R-:W-:Y:S02]  /*f530*/  VIADD R18, R11, 0x5a ;  /* 0x0000005a0b127836 */ /* 0x000fe40000000000 */
[----:B------:R-:W-:Y:S02]  /*f540*/  @!P5 IMAD.IADD R8, R8, 0x1, -R9 ;  /* 0x000000010808d824 */ /* 0x000fe400078e0a09 */
[----:B------:R-:W-:Y:S02]  /*f550*/  IMAD.MOV R21, RZ, RZ, -R21 ;  /* 0x000000ffff157224 */ /* 0x000fe400078e0a15 */
[----:B------:R-:W-:Y:S01]  /*f560*/  @!P0 IMAD.IADD R16, R16, 0x1, -R9 ;  /* 0x0000000110108824 */ /* 0x000fe200078e0a09 */
[C---:B------:R-:W-:Y:S01]  /*f570*/  ISETP.GT.U32.AND P0, PT, R9.reuse, R5, PT ;  /* 0x000000050900720c */ /* 0x040fe20003f04070 */
[----:B------:R-:W-:Y:S01]  /*f580*/  IMAD R15, R9, R21, R15 ;  /* 0x00000015090f7224 */ /* 0x000fe200078e020f */
[----:B------:R-:W-:-:S02]  /*f590*/  IABS R17, R18 ;  /* 0x0000001200117213 */ /* 0x000fc40000000000 */
[C---:B------:R-:W-:Y:S01]  /*f5a0*/  ISETP.GT.U32.AND P5, PT, R9.reuse, R8, PT ;  /* 0x000000080900720c */ /* 0x040fe20003fa4070 */
[----:B------:R-:W-:Y:S01]  /*f5b0*/  @!P3 IMAD.IADD R12, R12, 0x1, -R9 ;  /* 0x000000010c0cb824 */ /* 0x000fe200078e0a09 */
[----:B------:R-:W-:Y:S01]  /*f5c0*/  ISETP.GT.U32.AND P3, PT, R9, R15, PT ;  /* 0x0000000f0900720c */ /* 0x000fe20003f64070 */
[----:B------:R-:W-:Y:S02]  /*f5d0*/  IMAD.MOV.U32 R14, RZ, RZ, R17 ;  /* 0x000000ffff0e7224 */ /* 0x000fe400078e0011 */
[----:B------:R-:W-:Y:S01]  /*f5e0*/  @!P4 IMAD.MOV R55, RZ, RZ, -R55 ;  /* 0x000000ffff37c224 */ /* 0x000fe200078e0a37 */
[----:B------:R-:W-:Y:S01]  /*f5f0*/  ISETP.GE.AND P4, PT, R22, RZ, PT ;  /* 0x000000ff1600720c */ /* 0x000fe20003f86270 */
[----:B------:R-:W-:Y:S02]  /*f600*/  IMAD.MOV.U32 R52, RZ, RZ, R16 ;  /* 0x000000ffff347224 */ /* 0x000fe400078e0010 */
[----:B------:R-:W-:-:S04]  /*f610*/  IMAD.HI.U32 R16, R10, R14, RZ ;  /* 0x0000000e0a107227 */ /* 0x000fc800078e00ff */
[--C-:B------:R-:W-:Y:S02]  /*f620*/  @!P0 IMAD.IADD R5, R5, 0x1, -R9.reuse ;  /* 0x0000000105058824 */ /* 0x100fe400078e0a09 */
[----:B------:R-:W-:Y:S02]  /*f630*/  IMAD.MOV.U32 R51, RZ, RZ, R12 ;  /* 0x000000ffff337224 */ /* 0x000fe400078e000c */
[----:B------:R-:W-:Y:S02]  /*f640*/  IMAD.MOV R12, RZ, RZ, -R16 ;  /* 0x000000ffff0c7224 */ /* 0x000fe400078e0a10 */
[--C-:B------:R-:W-:Y:S01]  /*f650*/  @!P5 IMAD.IADD R8, R8, 0x1, -R9.reuse ;  /* 0x000000010808d824 */ /* 0x100fe200078e0a09 */
[C---:B------:R-:W-:Y:S01]  /*f660*/  ISETP.GT.U32.AND P0, PT, R9.reuse, R5, PT ;  /* 0x000000050900720c */ /* 0x040fe20003f04070 */
[----:B------:R-:W-:Y:S02]  /*f670*/  IMAD R14, R9, R12, R14 ;  /* 0x0000000c090e7224 */ /* 0x000fe400078e020e */
[----:B------:R-:W-:-:S02]  /*f680*/  @!P3 IMAD.IADD R15, R15, 0x1, -R9 ;  /* 0x000000010f0fb824 */ /* 0x000fc400078e0a09 */
[----:B------:R-:W-:Y:S01]  /*f690*/  IMAD.MOV.U32 R23, RZ, RZ, R8 ;  /* 0x000000ffff177224 */ /* 0x000fe200078e0008 */
[----:B------:R-:W-:Y:S01]  /*f6a0*/  ISETP.GE.AND P5, PT, R18, RZ, PT ;  /* 0x000000ff1200720c */ /* 0x000fe20003fa6270 */
[----:B------:R-:W-:Y:S01]  /*f6b0*/  VIADD R18, R11, 0x5b ;  /* 0x0000005b0b127836 */ /* 0x000fe20000000000 */
[C---:B------:R-:W-:Y:S01]  /*f6c0*/  ISETP.GT.U32.AND P3, PT, R9.reuse, R15, PT ;  /* 0x0000000f0900720c */ /* 0x040fe20003f64070 */
[----:B------:R-:W-:Y:S01]  /*f6d0*/  @!P4 IMAD.MOV R23, RZ, RZ, -R23 ;  /* 0x000000ffff17c224 */ /* 0x000fe200078e0a17 */
[----:B------:R-:W-:Y:S01]  /*f6e0*/  ISETP.GT.U32.AND P4, PT, R9, R14, PT ;  /* 0x0000000e0900720c */ /* 0x000fe20003f84070 */
[----:B------:R-:W-:Y:S01]  /*f6f0*/  @!P2 IMAD.MOV R52, RZ, RZ, -R52 ;  /* 0x000000ffff34a224 */ /* 0x000fe200078e0a34 */
[----:B------:R-:W-:Y:S01]  /*f700*/  ISETP.GE.AND P2, PT, R20, RZ, PT ;  /* 0x000000ff1400720c */ /* 0x000fe20003f46270 */
[----:B------:R-:W-:Y:S01]  /*f710*/  VIADD R17, R11, 0x5c ;  /* 0x0000005c0b117836 */ /* 0x000fe20000000000 */
[----:B------:R-:W-:Y:S01]  /*f720*/  IABS R12, R18 ;  /* 0x00000012000c7213 */ /* 0x000fe20000000000 */
[----:B------:R-:W-:Y:S01]  /*f730*/  @!P6 IMAD.MOV R51, RZ, RZ, -R51 ;  /* 0x000000ffff33e224 */ /* 0x000fe200078e0a33 */
[----:B------:R-:W-:Y:S01]  /*f740*/  ISETP.GE.AND P6, PT, R19, RZ, PT ;  /* 0x000000ff1300720c */ /* 0x000fe20003fc6270 */
[----:B------:R-:W-:Y:S01]  /*f750*/  @!P0 IMAD.IADD R5, R5, 0x1, -R9 ;  /* 0x0000000105058824 */ /* 0x000fe200078e0a09 */
[----:B------:R-:W-:Y:S01]  /*f760*/  ISETP.GE.AND P0, PT, R18, RZ, PT ;  /* 0x000000ff1200720c */ /* 0x000fe20003f06270 */
[----:B------:R-:W-:Y:S01]  /*f770*/  IMAD.HI.U32 R18, R10, R12, RZ ;  /* 0x0000000c0a127227 */ /* 0x000fe200078e00ff */
[----:B------:R-:W-:-:S03]  /*f780*/  IABS R20, R17 ;  /* 0x0000001100147213 */ /* 0x000fc60000000000 */
[----:B------:R-:W-:Y:S02]  /*f790*/  VIADD R16, R11, 0x5d ;  /* 0x0000005d0b107836 */ /* 0x000fe40000000000 */
[----:B------:R-:W-:Y:S02]  /*f7a0*/  @!P3 IMAD.IADD R15, R15, 0x1, -R9 ;  /* 0x000000010f0fb824 */ /* 0x000fe400078e0a09 */
[----:B------:R-:W-:Y:S02]  /*f7b0*/  IMAD.MOV R18, RZ, RZ, -R18 ;  /* 0x000000ffff127224 */ /* 0x000fe400078e0a12 */
[----:B------:R-:W-:Y:S02]  /*f7c0*/  IMAD.MOV.U32 R46, RZ, RZ, R5 ;  /* 0x000000ffff2e7224 */ /* 0x000fe400078e0005 */
[----:B------:R-:W-:Y:S02]  /*f7d0*/  @!P4 IMAD.IADD R14, R14, 0x1, -R9 ;  /* 0x000000010e0ec824 */ /* 0x000fe400078e0a09 */
[----:B------:R-:W-:Y:S01]  /*f7e0*/  IMAD.MOV.U32 R8, RZ, RZ, R20 ;  /* 0x000000ffff087224 */ /* 0x000fe200078e0014 */
[----:B------:R-:W-:Y:S01]  /*f7f0*/  IABS R19, R16 ;  /* 0x0000001000137213 */ /* 0x000fe20000000000 */
[----:B------:R-:W-:Y:S01]  /*f800*/  @!P2 IMAD.MOV R46, RZ, RZ, -R46 ;  /* 0x000000ffff2ea224 */ /* 0x000fe200078e0a2e */
[C---:B------:R-:W-:Y:S01]  /*f810*/  ISETP.GT.U32.AND P2, PT, R9.reuse, R14, PT ;  /* 0x0000000e0900720c */ /* 0x040fe20003f44070 */
[----:B------:R-:W-:-:S02]  /*f820*/  IMAD R12, R9, R18, R12 ;  /* 0x00000012090c7224 */ /* 0x000fc400078e020c */
[----:B------:R-:W-:Y:S02]  /*f830*/  IMAD.MOV.U32 R44, RZ, RZ, R15 ;  /* 0x000000ffff2c7224 */ /* 0x000fe400078e000f */
[C---:B------:R-:W-:Y:S01]  /*f840*/  IMAD.HI.U32 R20, R10.reuse, R8, RZ ;  /* 0x000000080a147227 */ /* 0x040fe200078e00ff */
[----:B------:R-:W-:Y:S03]  /*f850*/  STL [R1+0x12d0], R65 ;  /* 0x0012d04101007387 */ /* 0x000fe60000100800 */
[----:B------:R-:W-:Y:S01]  /*f860*/  @!P6 IMAD.MOV R44, RZ, RZ, -R44 ;  /* 0x000000ffff2ce224 */ /* 0x000fe200078e0a2c */
[----:B------:R-:W-:Y:S01]  /*f870*/  ISETP.GT.U32.AND P6, PT, R9, R12, PT ;  /* 0x0000000c0900720c */ /* 0x000fe20003fc4070 */
[----:B------:R-:W-:Y:S01]  /*f880*/  IMAD.HI.U32 R21, R10, R19, RZ ;  /* 0x000000130a157227 */ /* 0x000fe200078e00ff */
[----:B------:R-:W-:Y:S03]  /*f890*/  STL [R1+0x12d4], R64 ;  /* 0x0012d44001007387 */ /* 0x000fe60000100800 */
[----:B------:R-:W-:Y:S01]  /*f8a0*/  IMAD.MOV R5, RZ, RZ, -R20 ;  /* 0x000000ffff057224 */ /* 0x000fe200078e0a14 */
[----:B------:R-:W-:Y:S01]  /*f8b0*/  STL [R1+0x12d8], R63 ;  /* 0x0012d83f01007387 */ /* 0x000fe20000100800 */
[----:B------:R-:W-:Y:S01]  /*f8c0*/  ISETP.GE.AND P3, PT, R17, RZ, PT ;  /* 0x000000ff1100720c */ /* 0x000fe20003f66270 */
[----:B------:R-:W-:-:S02]  /*f8d0*/  IMAD.MOV R17, RZ, RZ, -R21 ;  /* 0x000000ffff117224 */ /* 0x000fc400078e0a15 */
[----:B------:R-:W-:Y:S01]  /*f8e0*/  STL [R1+0x12f4], R63 ;  /* 0x0012f43f01007387 */ /* 0x000fe20000100800 */
[----:B------:R-:W-:-:S03]  /*f8f0*/  IMAD R8, R9, R5, R8 ;  /* 0x0000000509087224 */ /* 0x000fc600078e0208 */
[----:B------:R-:W-:Y:S01]  /*f900*/  STL [R1+0x12e0], R62 ;  /* 0x0012e03e01007387 */ /* 0x000fe20000100800 */
[----:B------:R-:W-:-:S03]  /*f910*/  IMAD R5, R9, R17, R19 ;  /* 0x0000001109057224 */ /* 0x000fc600078e0213 */
[----:B------:R-:W-:Y:S01]  /*f920*/  STL [R1+0x12e8], R61 ;  /* 0x0012e83d01007387 */ /* 0x000fe20000100800 */
[----:B------:R-:W-:Y:S01]  /*f930*/  @!P2 IMAD.IADD R14, R14, 0x1, -R9 ;  /* 0x000000010e0ea824 */ /* 0x000fe200078e0a09 */
[----:B------:R-:W-:Y:S02]  /*f940*/  ISETP.GT.U32.AND P2, PT, R9, R8, PT ;  /* 0x000000080900720c */ /* 0x000fe40003f44070 */
[----:B------:R-:W-:Y:S01]  /*f950*/  STL [R1+0x12ec], R60 ;  /* 0x0012ec3c01007387 */ /* 0x000fe20000100800 */
[----:B------:R-:W-:-:S03]  /*f960*/  VIADD R76, R11, 0x5e ;  /* 0x0000005e0b4c7836 */ /* 0x000fc60000000000 */
[----:B------:R-:W-:Y:S01]  /*f970*/  STL [R1+0x134], R29 ;  /* 0x0001341d01007387 */ /* 0x000fe20000100800 */
[----:B------:R-:W-:-:S03]  /*f980*/  @!P6 IMAD.IADD R12, R12, 0x1, -R9 ;  /* 0x000000010c0ce824 */ /* 0x000fc600078e0a09 */
[----:B------:R-:W-:Y:S01]  /*f990*/  STL [R1+0x12f0], R58 ;  /* 0x0012f03a01007387 */ /* 0x000fe20000100800 */
[----:B------:R-:W-:-:S03]  /*f9a0*/  ISETP.GT.U32.AND P6, PT, R9, R5, PT ;  /* 0x000000050900720c */ /* 0x000fc60003fc4070 */
[----:B------:R-:W-:Y:S01]  /*f9b0*/  STL [R1+0x130c], R58 ;  /* 0x00130c3a01007387 */ /* 0x000fe20000100800 */
[----:B------:R-:W-:-:S03]  /*f9c0*/  IABS R25, R76 ;  /* 0x0000004c00197213 */ /* 0x000fc60000000000 */
[----:B------:R-:W-:Y:S04]  /*f9d0*/  STL [R1+0x12f8], R57 ;  /* 0x0012f83901007387 */ /* 0x000fe80000100800 */
[----:B------:R-:W-:Y:S04]  /*f9e0*/  STL [R1+0x1300], R56 ;  /* 0x0013003801007387 */ /* 0x000fe80000100800 */
[----:B------:R-:W-:Y:S04]  /*f9f0*/  STL [R1+0x1304], R55 ;  /* 0x0013043701007387 */ /* 0x000fe80000100800 */
[----:B------:R-:W-:Y:S01]  /*fa00*/  STL [R1+0x1308], R52 ;  /* 0x0013083401007387 */ /* 0x000fe20000100800 */
[----:B------:R-:W-:-:S03]  /*fa10*/  VIADD R21, R11, 0x61 ;  /* 0x000000610b157836 */ /* 0x000fc60000000000 */
[----:B------:R-:W-:Y:S01]  /*fa20*/  STL [R1+0x1324], R52 ;  /* 0x0013243401007387 */ /* 0x000fe20000100800 */
[----:B------:R-:W-:-:S03]  /*fa30*/  IMAD.HI.U32 R17, R10, R25, RZ ;  /* 0x000000190a117227 */ /* 0x000fc600078e00ff */
[----:B------:R-:W-:Y:S04]  /*fa40*/  STL [R1+0x1310], R51 ;  /* 0x0013103301007387 */ /* 0x000fe80000100800 */
[----:B------:R0:W-:Y:S01]  /*fa50*/  STL [R1+0x12c], R23 ;  /* 0x00012c1701007387 */ /* 0x0001e20000100800 */
[----:B------:R-:W-:Y:S01]  /*fa60*/  @!P2 IMAD.IADD R8, R8, 0x1, -R9 ;  /* 0x000000010808a824 */ /* 0x000fe200078e0a09 */
[----:B------:R-:W-:Y:S01]  /*fa70*/  IABS R15, R21 ;  /* 0x00000015000f7213 */ /* 0x000fe20000000000 */
[----:B------:R-:W-:Y:S02]  /*fa80*/  IMAD.MOV.U32 R43, RZ, RZ, R14 ;  /* 0x000000ffff2b7224 */ /* 0x000fe400078e000e */
[----:B------:R-:W-:Y:S02]  /*fa90*/  IMAD.MOV R17, RZ, RZ, -R17 ;  /* 0x000000ffff117224 */ /* 0x000fe400078e0a11 */
[----:B0-----:R-:W-:-:S02]  /*faa0*/  VIADD R23, R11, 0x62 ;  /* 0x000000620b177836 */ /* 0x001fc40000000000 */
[----:B------:R-:W-:-:S03]  /*fab0*/  @!P6 IMAD.IADD R5, R5, 0x1, -R9 ;  /* 0x000000010505e824 */ /* 0x000fc600078e0a09 */
[----:B------:R-:W-:Y:S01]  /*fac0*/  IABS R24, R23 ;  /* 0x0000001700187213 */ /* 0x000fe20000000000 */
[----:B------:R-:W-:Y:S01]  /*fad0*/  @!P5 IMAD.MOV R43, RZ, RZ, -R43 ;  /* 0x000000ffff2bd224 */ /* 0x000fe200078e0a2b */
[C---:B------:R-:W-:Y:S01]  /*fae0*/  ISETP.GT.U32.AND P5, PT, R9.reuse, R8, PT ;  /* 0x000000080900720c */ /* 0x040fe20003fa4070 */
[C---:B------:R-:W-:Y:S02]  /*faf0*/  IMAD R25, R9.reuse, R17, R25 ;  /* 0x0000001109197224 */ /* 0x040fe400078e0219 */
[----:B------:R-:W-:Y:S01]  /*fb00*/  IMAD.HI.U32 R19, R10, R15, RZ ;  /* 0x0000000f0a137227 */ /* 0x000fe200078e00ff */
[----:B------:R-:W-:-:S03]  /*fb10*/  ISETP.GT.U32.AND P2, PT, R9, R12, PT ;  /* 0x0000000c0900720c */ /* 0x000fc60003f44070 */
[----:B------:R-:W-:Y:S01]  /*fb20*/  IMAD.MOV.U32 R17, RZ, RZ, R24 ;  /* 0x000000ffff117224 */ /* 0x000fe200078e0018 */
[----:B------:R-:W-:Y:S01]  /*fb30*/  ISETP.GT.U32.AND P6, PT, R9, R5, PT ;  /* 0x000000050900720c */ /* 0x000fe20003fc4070 */
[----:B------:R-:W-:Y:S02]  /*fb40*/  IMAD.MOV R19, RZ, RZ, -R19 ;  /* 0x000000ffff137224 */ /* 0x000fe400078e0a13 */
[----:B------:R-:W-:-:S04]  /*fb50*/  IMAD.HI.U32 R14, R10, R17, RZ ;  /* 0x000000110a0e7227 */ /* 0x000fc800078e00ff */
[----:B------:R-:W-:Y:S01]  /*fb60*/  VIADD R20, R11, 0x60 ;  /* 0x000000600b147836 */ /* 0x000fe20000000000 */
[----:B------:R-:W-:Y:S01]  /*fb70*/  ISETP.GE.AND P4, PT, R16, RZ, PT ;  /* 0x000000ff1000720c */ /* 0x000fe20003f86270 */
[C---:B------:R-:W-:Y:S02]  /*fb80*/  IMAD R15, R9.reuse, R19, R15 ;  /* 0x00000013090f7224 */ /* 0x040fe400078e020f */
[----:B------:R-:W-:Y:S01]  /*fb90*/  IMAD.MOV R14, RZ, RZ, -R14 ;  /* 0x000000ffff0e7224 */ /* 0x000fe200078e0a0e */
[----:B------:R-:W-:Y:S01]  /*fba0*/  IABS R16, R20 ;  /* 0x0000001400107213 */ /* 0x000fe20000000000 */
[----:B------:R-:W-:Y:S01]  /*fbb0*/  @!P5 IMAD.IADD R8, R8, 0x1, -R9 ;  /* 0x000000010808d824 */ /* 0x000fe200078e0a09 */
[C---:B------:R-:W-:Y:S01]  /*fbc0*/  ISETP.GT.U32.AND P5, PT, R9.reuse, R15, PT ;  /* 0x0000000f0900720c */ /* 0x040fe20003fa4070 */
[----:B------:R-:W-:Y:S02]  /*fbd0*/  IMAD R14, R9, R14, R17 ;  /* 0x0000000e090e7224 */ /* 0x000fe400078e0211 */
[----:B------:R-:W-:-:S04]  /*fbe0*/  IMAD.HI.U32 R18, R10, R16, RZ ;  /* 0x000000100a127227 */ /* 0x000fc800078e00ff */
[--C-:B------:R-:W-:Y:S01]  /*fbf0*/  @!P2 IMAD.IADD R12, R12, 0x1, -R9.reuse ;  /* 0x000000010c0ca824 */ /* 0x100fe200078e0a09 */
[----:B------:R-:W-:Y:S01]  /*fc00*/  ISETP.GT.U32.AND P2, PT, R9, R25, PT ;  /* 0x000000190900720c */ /* 0x000fe20003f44070 */
[----:B------:R-:W-:Y:S01]  /*fc10*/  @!P6 IMAD.IADD R5, R5, 0x1, -R9 ;  /* 0x000000010505e824 */ /* 0x000fe200078e0a09 */
[----:B------:R-:W-:Y:S01]  /*fc20*/  ISETP.GT.U32.AND P6, PT, R9, R14, PT ;  /* 0x0000000e0900720c */ /* 0x000fe20003fc4070 */
[----:B------:R-:W-:Y:S02]  /*fc30*/  IMAD.MOV R18, RZ, RZ, -R18 ;  /* 0x000000ffff127224 */ /* 0x000fe400078e0a12 */
[----:B------:R-:W-:Y:S02]  /*fc40*/  VIADD R19, R11, 0x64 ;  /* 0x000000640b137836 */ /* 0x000fe40000000000 */
[----:B------:R-:W-:Y:S02]  /*fc50*/  IMAD R16, R9, R18, R16 ;  /* 0x0000001209107224 */ /* 0x000fe400078e0210 */
[----:B------:R-:W-:-:S02]  /*fc60*/  IMAD.MOV.U32 R42, RZ, RZ, R12 ;  /* 0x000000ffff2a7224 */ /* 0x000fc400078e000c */
[----:B------:R-:W-:Y:S01]  /*fc70*/  VIADD R22, R11, 0x63 ;  /* 0x000000630b167836 */ /* 0x000fe20000000000 */
[----:B------:R-:W-:Y:S01]  /*fc80*/  IABS R17, R19 ;  /* 0x0000001300117213 */ /* 0x000fe20000000000 */
[--C-:B------:R-:W-:Y:S02]  /*fc90*/  @!P5 IMAD.IADD R15, R15, 0x1, -R9.reuse ;  /* 0x000000010f0fd824 */ /* 0x100fe400078e0a09 */
[----:B------:R-:W-:Y:S01]  /*fca0*/  @!P0 IMAD.MOV R42, RZ, RZ, -R42 ;  /* 0x000000ffff2a8224 */ /* 0x000fe200078e0a2a */
[----:B------:R-:W-:Y:S01]  /*fcb0*/  ISETP.GT.U32.AND P0, PT, R9, R16, PT ;  /* 0x000000100900720c */ /* 0x000fe20003f04070 */
[--C-:B------:R-:W-:Y:S01]  /*fcc0*/  @!P2 IMAD.IADD R25, R25, 0x1, -R9.reuse ;  /* 0x000000011919a824 */ /* 0x100fe200078e0a09 */
[----:B------:R-:W-:Y:S01]  /*fcd0*/  IABS R18, R22 ;  /* 0x0000001600127213 */ /* 0x000fe20000000000 */
[----:B------:R-:W-:Y:S01]  /*fce0*/  @!P6 IMAD.IADD R14, R14, 0x1, -R9 ;  /* 0x000000010e0ee824 */ /* 0x000fe200078e0a09 */
[----:B------:R-:W-:Y:S01]  /*fcf0*/  ISETP.GE.AND P2, PT, R20, RZ, PT ;  /* 0x000000ff1400720c */ /* 0x000fe20003f46270 */
[----:B------:R-:W-:Y:S01]  /*fd00*/  IMAD.HI.U32 R20, R10, R17, RZ ;  /* 0x000000110a147227 */ /* 0x000fe200078e00ff */
[----:B------:R-:W-:-:S03]  /*fd10*/  ISETP.GT.U32.AND P6, PT, R9, R15, PT ;  /* 0x0000000f0900720c */ /* 0x000fc60003fc4070 */
[----:B------:R-:W-:-:S04]  /*fd20*/  IMAD.HI.U32 R12, R10, R18, RZ ;  /* 0x000000120a0c7227 */ /* 0x000fc800078e00ff */
[----:B------:R-:W-:Y:S02]  /*fd30*/  IMAD.MOV.U32 R39, RZ, RZ, R5 ;  /* 0x000000ffff277224 */ /* 0x000fe400078e0005 */
[----:B------:R-:W-:Y:S02]  /*fd40*/  IMAD.MOV R5, RZ, RZ, -R20 ;  /* 0x000000ffff057224 */ /* 0x000fe400078e0a14 */
[----:B------:R-:W-:Y:S02]  /*fd50*/  IMAD.MOV R12, RZ, RZ, -R12 ;  /* 0x000000ffff0c7224 */ /* 0x000fe400078e0a0c */
[C---:B------:R-:W-:Y:S02]  /*fd60*/  IMAD R5, R9.reuse, R5, R17 ;  /* 0x0000000509057224 */ /* 0x040fe400078e0211 */
[----:B------:R-:W-:Y:S01]  /*fd70*/  @!P0 IMAD.IADD R16, R16, 0x1, -R9 ;  /* 0x0000000110108824 */ /* 0x000fe200078e0a09 */
[C---:B------:R-:W-:Y:S01]  /*fd80*/  ISETP.GT.U32.AND P0, PT, R9.reuse, R25, PT ;  /* 0x000000190900720c */ /* 0x040fe20003f04070 */
[----:B------:R-:W-:-:S02]  /*fd90*/  IMAD R12, R9, R12, R18 ;  /* 0x0000000c090c7224 */ /* 0x000fc400078e0212 */
[----:B------:R-:W-:Y:S01]  /*fda0*/  @!P6 IMAD.IADD R15, R15, 0x1, -R9 ;  /* 0x000000010f0fe824 */ /* 0x000fe200078e0a09 */
[----:B------:R-:W-:Y:S01]  /*fdb0*/  ISETP.GT.U32.AND P6, PT, R9, R5, PT ;  /* 0x000000050900720c */ /* 0x000fe20003fc4070 */
[----:B------:R-:W-:Y:S01]  /*fdc0*/  VIADD R24, R11, 0x65 ;  /* 0x000000650b187836 */ /* 0x000fe20000000000 */
[C---:B------:R-:W-:Y:S01]  /*fdd0*/  ISETP.GT.U32.AND P5, PT, R9.reuse, R16, PT ;  /* 0x000000100900720c */ /* 0x040fe20003fa4070 */
[----:B------:R-:W-:Y:S02]  /*fde0*/  IMAD.MOV.U32 R41, RZ, RZ, R8 ;  /* 0x000000ffff297224 */ /* 0x000fe400078e0008 */
[----:B------:R-:W-:Y:S01]  /*fdf0*/  @!P4 IMAD.MOV R39, RZ, RZ, -R39 ;  /* 0x000000ffff27c224 */ /* 0x000fe200078e0a27 */
[C---:B------:R-:W-:Y:S01]  /*fe00*/  ISETP.GT.U32.AND P4, PT, R9.reuse, R12, PT ;  /* 0x0000000c0900720c */ /* 0x040fe20003f84070 */
[----:B------:R-:W-:Y:S01]  /*fe10*/  @!P3 IMAD.MOV R41, RZ, RZ, -R41 ;  /* 0x000000ffff29b224 */ /* 0x000fe200078e0a29 */
[----:B------:R-:W-:Y:S02]  /*fe20*/  IABS R18, R24 ;  /* 0x0000001800127213 */ /* 0x000fe40000000000 */
[----:B------:R-:W-:Y:S01]  /*fe30*/  ISETP.GT.U32.AND P3, PT, R9, R14, PT ;  /* 0x0000000e0900720c */ /* 0x000fe20003f64070 */
[----:B------:R-:W-:-:S02]  /*fe40*/  VIADD R66, R11, 0x66 ;  /* 0x000000660b427836 */ /* 0x000fc40000000000 */
[----:B------:R-:W-:Y:S02]  /*fe50*/  IMAD.MOV.U32 R8, RZ, RZ, R18 ;  /* 0x000000ffff087224 */ /* 0x000fe400078e0012 */
[--C-:B------:R-:W-:Y:S01]  /*fe60*/  @!P0 IMAD.IADD R25, R25, 0x1, -R9.reuse ;  /* 0x0000000119198824 */ /* 0x100fe200078e0a09 */
[----:B------:R-:W-:Y:S01]  /*fe70*/  ISETP.GE.AND P0, PT, R21, RZ, PT ;  /* 0x000000ff1500720c */ /* 0x000fe20003f06270 */
[----:B------:R-:W-:Y:S01]  /*fe80*/  VIADD R17, R11, 0x68 ;  /* 0x000000680b117836 */ /* 0x000fe20000000000 */
[----:B------:R-:W-:Y:S01]  /*fe90*/  IABS R26, R66 ;  /* 0x00000042001a7213 */ /* 0x000fe20000000000 */
[--C-:B------:R-:W-:Y:S02]  /*fea0*/  @!P6 IMAD.IADD R5, R5, 0x1, -R9.reuse ;  /* 0x000000010505e824 */ /* 0x100fe400078e0a09 */
[----:B------:R-:W-:Y:S02]  /*feb0*/  @!P5 IMAD.IADD R16, R16, 0x1, -R9 ;  /* 0x000000011010d824 */ /* 0x000fe400078e0a09 */
[----:B------:R-:W-:Y:S01]  /*fec0*/  IMAD.HI.U32 R18, R10, R8, RZ ;  /* 0x000000080a127227 */ /* 0x000fe200078e00ff */
[----:B------:R-:W-:-:S03]  /*fed0*/  ISETP.GT.U32.AND P6, PT, R9, R5, PT ;  /* 0x000000050900720c */ /* 0x000fc60003fc4070 */
[--C-:B------:R-:W-:Y:S01]  /*fee0*/  @!P4 IMAD.IADD R12, R12, 0x1, -R9.reuse ;  /* 0x000000010c0cc824 */ /* 0x100fe200078e0a09 */
[----:B------:R-:W-:Y:S01]  /*fef0*/  ISETP.GE.AND P4, PT, R19, RZ, PT ;  /* 0x000000ff1300720c */ /* 0x000fe20003f86270 */
[----:B------:R-:W-:Y:S01]  /*ff00*/  @!P3 IMAD.IADD R14, R14, 0x1, -R9 ;  /* 0x000000010e0eb824 */ /* 0x000fe200078e0a09 */
[----:B------:R-:W-:Y:S01]  /*ff10*/  IABS R19, R17 ;  /* 0x0000001100137213 */ /* 0x000fe20000000000 */
[----:B------:R-:W-:Y:S02]  /*ff20*/  IMAD.MOV R18, RZ, RZ, -R18 ;  /* 0x000000ffff127224 */ /* 0x000fe400078e0a12 */
[----:B------:R-:W-:Y:S02]  /*ff30*/  IMAD.MOV.U32 R38, RZ, RZ, R16 ;  /* 0x000000ffff267224 */ /* 0x000fe400078e0010 */
[----:B------:R-:W-:-:S04]  /*ff40*/  IMAD.HI.U32 R16, R10, R26, RZ ;  /* 0x0000001a0a107227 */ /* 0x000fc800078e00ff */
[C---:B------:R-:W-:Y:S02]  /*ff50*/  IMAD R8, R9.reuse, R18, R8 ;  /* 0x0000001209087224 */ /* 0x040fe400078e0208 */
[----:B------:R-:W-:Y:S02]  /*ff60*/  IMAD.MOV.U32 R37, RZ, RZ, R15 ;  /* 0x000000ffff257224 */ /* 0x000fe400078e000f */
[----:B------:R-:W-:Y:S02]  /*ff70*/  IMAD.MOV.U32 R36, RZ, RZ, R14 ;  /* 0x000000ffff247224 */ /* 0x000fe400078e000e */
[----:B------:R-:W-:Y:S02]  /*ff80*/  IMAD.MOV.U32 R18, RZ, RZ, R19 ;  /* 0x000000ffff127224 */ /* 0x000fe400078e0013 */
[----:B------:R-:W-:Y:S02]  /*ff90*/  IMAD.MOV R14, RZ, RZ, -R16 ;  /* 0x000000ffff0e7224 */ /* 0x000fe400078e0a10 */
[----:B------:R-:W-:Y:S01]  /*ffa0*/  @!P0 IMAD.MOV R37, RZ, RZ, -R37 ;  /* 0x000000ffff258224 */ /* 0x000fe200078e0a25 */
[----:B------:R-:W-:Y:S01]  /*ffb0*/  ISETP.GT.U32.AND P0, PT, R9, R8, PT ;  /* 0x000000080900720c */ /* 0x000fe20003f04070 */
[----:B------:R-:W-:-:S04]  /*ffc0*/  IMAD.HI.U32 R15, R10, R18, RZ ;  /* 0x000000120a0f7227 */ /* 0x000fc800078e00ff */
[C---:B------:R-:W-:Y:S02]  /*ffd0*/  IMAD R26, R9.reuse, R14, R26 ;  /* 0x0000000e091a7224 */ /* 0x040fe400078e021a */
[----:B------:R-:W-:Y:S01]  /*ffe0*/  @!P2 IMAD.MOV R38, RZ, RZ, -R38 ;  /* 0x000000ffff26a224 */ /* 0x000fe200078e0a26 */
[----:B------:R-:W-:Y:S01]  /*fff0*/  ISETP.GT.U32.AND P2, PT, R9, R12, PT ;  /* 0x0000000c0900720c */ /* 0x000fe20003f44070 */
[----:B------:R-:W-:Y:S02]  /*10000*/  IMAD.MOV R14, RZ, RZ, -R15 ;  /* 0x000000ffff0e7224 */ /* 0x000fe400078e0a0f */
[----:B------:R-:W-:Y:S01]  /*10010*/  @!P6 IMAD.IADD R5, R5, 0x1, -R9 ;  /* 0x000000010505e824 */ /* 0x000fe200078e0a09 */
[C---:B------:R-:W-:Y:S01]  /*10020*/  ISETP.GT.U32.AND P6, PT, R9.reuse, R26, PT ;  /* 0x0000001a0900720c */ /* 0x040fe20003fc4070 */
[----:B------:R-:W-:Y:S02]  /*10030*/  IMAD R18, R9, R14, R18 ;  /* 0x0000000e09127224 */ /* 0x000fe400078e0212 */
[----:B------:R-:W-:-:S02]  /*10040*/  VIADD R14, R11, 0x69 ;  /* 0x000000690b0e7836 */ /* 0x000fc40000000000 */
[----:B------:R-:W-:-:S03]  /*10050*/  @!P0 IMAD.IADD R8, R8, 0x1, -R9 ;  /* 0x0000000108088824 */ /* 0x000fc600078e0a09 */
[----:B------:R-:W-:Y:S01]  /*10060*/  ISETP.GE.AND P0, PT, R14, RZ, PT ;  /* 0x000000ff0e00720c */ /* 0x000fe20003f06270 */
[----:B------:R-:W-:Y:S01]  /*10070*/  @!P2 IMAD.IADD R12, R12, 0x1, -R9 ;  /* 0x000000010c0ca824 */ /* 0x000fe200078e0a09 */
[----:B------:R-:W-:-:S03]  /*10080*/  IABS R14, R14 ;  /* 0x0000000e000e7213 */ /* 0x000fc60000000000 */
[----:B------:R-:W-:Y:S02]  /*10090*/  @!P6 IMAD.IADD R26, R26, 0x1, -R9 ;  /* 0x000000011a1ae824 */ /* 0x000fe400078e0a09 */
[----:B------:R-:W-:Y:S02]  /*100a0*/  IMAD.MOV.U32 R35, RZ, RZ, R12 ;  /* 0x000000ffff237224 */ /* 0x000fe400078e000c */
[----:B------:R-:W-:Y:S01]  /*100b0*/  IMAD.MOV.U32 R12, RZ, RZ, R14 ;  /* 0x000000ffff0c7224 */ /* 0x000fe200078e000e */
[----:B------:R-:W-:-:S03]  /*100c0*/  ISETP.GT.U32.AND P6, PT, R9, R26, PT ;  /* 0x0000001a0900720c */ /* 0x000fc60003fc4070 */
[----:B------:R-:W-:Y:S01]  /*100d0*/  IMAD.HI.U32 R16, R10, R12, RZ ;  /* 0x0000000c0a107227 */ /* 0x000fe200078e00ff */
[----:B------:R-:W-:-:S03]  /*100e0*/  ISETP.GE.AND P3, PT, R22, RZ, PT ;  /* 0x000000ff1600720c */ /* 0x000fc60003f66270 */
[----:B------:R-:W-:Y:S02]  /*100f0*/  IMAD.MOV.U32 R34, RZ, RZ, R5 ;  /* 0x000000ffff227224 */ /* 0x000fe400078e0005 */
[----:B------:R-:W-:Y:S02]  /*10100*/  IMAD.MOV R5, RZ, RZ, -R16 ;  /* 0x000000ffff057224 */ /* 0x000fe400078e0a10 */
[----:B------:R-:W-:Y:S01]  /*10110*/  @!P4 IMAD.MOV R34, RZ, RZ, -R34 ;  /* 0x000000ffff22c224 */ /* 0x000fe200078e0a22 */
[C---:B------:R-:W-:Y:S01]  /*10120*/  ISETP.GT.U32.AND P4, PT, R9.reuse, R18, PT ;  /* 0x000000120900720c */ /* 0x040fe20003f84070 */
[----:B------:R-:W-:Y:S02]  /*10130*/  IMAD R5, R9, R5, R12 ;  /* 0x0000000509057224 */ /* 0x000fe400078e020c */
[----:B------:R-:W-:-:S03]  /*10140*/  @!P6 IMAD.IADD R26, R26, 0x1, -R9 ;  /* 0x000000011a1ae824 */ /* 0x000fc600078e0a09 */
[----:B------:R-:W-:Y:S01]  /*10150*/  ISETP.GT.U32.AND P6, PT, R9, R5, PT ;  /* 0x000000050900720c */ /* 0x000fe20003fc4070 */
[----:B------:R-:W-:Y:S01]  /*10160*/  VIADD R21, R11, 0x6b ;  /* 0x0000006b0b157836 */ /* 0x000fe20000000000 */
[----:B------:R-:W-:Y:S01]  /*10170*/  ISETP.GE.AND P5, PT, R23, RZ, PT ;  /* 0x000000ff1700720c */ /* 0x000fe20003fa6270 */
[----:B------:R-:W-:Y:S01]  /*10180*/  @!P3 IMAD.MOV R35, RZ, RZ, -R35 ;  /* 0x000000ffff23b224 */ /* 0x000fe200078e0a23 */
[----:B------:R-:W-:Y:S02]  /*10190*/  ISETP.GT.U32.AND P3, PT, R9, R8, PT ;  /* 0x000000080900720c */ /* 0x000fe40003f64070 */
[----:B------:R-:W-:Y:S01]  /*101a0*/  IABS R19, R21 ;  /* 0x0000001500137213 */ /* 0x000fe20000000000 */
[----:B------:R-:W-:Y:S02]  /*101b0*/  @!P4 IMAD.IADD R18, R18, 0x1, -R9 ;  /* 0x000000011212c824 */ /* 0x000fe400078e0a09 */
[C---:B------:R-:W-:Y:S02]  /*101c0*/  VIADD R15, R11.reuse, 0x6a ;  /* 0x0000006a0b0f7836 */ /* 0x040fe40000000000 */
[----:B------:R-:W-:-:S02]  /*101d0*/  VIADD R22, R11, 0x6c ;  /* 0x0000006c0b167836 */ /* 0x000fc40000000000 */
[----:B------:R-:W-:Y:S01]  /*101e0*/  @!P6 IMAD.IADD R5, R5, 0x1, -R9 ;  /* 0x000000010505e824 */ /* 0x000fe200078e0a09 */
[----:B------:R-:W-:Y:S01]  /*101f0*/  ISETP.GT.U32.AND P6, PT, R9, R18, PT ;  /* 0x000000120900720c */ /* 0x000fe20003fc4070 */
[----:B------:R-:W-:Y:S01]  /*10200*/  IMAD.HI.U32 R16, R10, R19, RZ ;  /* 0x000000130a107227 */ /* 0x000fe200078e00ff */
[----:B------:R-:W-:-:S03]  /*10210*/  ISETP.GE.AND P2, PT, R17, RZ, PT ;  /* 0x000000ff1100720c */ /* 0x000fc60003f46270 */
[----:B------:R-:W-:Y:S01]  /*10220*/  @!P5 IMAD.MOV R36, RZ, RZ, -R36 ;  /* 0x000000ffff24d224 */ /* 0x000fe200078e0a24 */
[----:B------:R-:W-:Y:S01]  /*10230*/  ISETP.GE.AND P5, PT, R24, RZ, PT ;  /* 0x000000ff1800720c */ /* 0x000fe20003fa6270 */
[----:B------:R-:W-:Y:S01]  /*10240*/  IMAD.MOV R12, RZ, RZ, -R16 ;  /* 0x000000ffff0c7224 */ /* 0x000fe200078e0a10 */
[----:B------:R-:W-:Y:S01]  /*10250*/  IABS R20, R15 ;  /* 0x0000000f00147213 */ /* 0x000fe20000000000 */
[----:B------:R-:W-:Y:S01]  /*10260*/  @!P3 IMAD.IADD R8, R8, 0x1, -R9 ;  /* 0x000000010808b824 */ /* 0x000fe200078e0a09 */
[----:B------:R-:W-:Y:S01]  /*10270*/  IABS R17, R22 ;  /* 0x0000001600117213 */ /* 0x000fe20000000000 */
[----:B------:R-:W-:Y:S02]  /*10280*/  VIADD R24, R11, 0x6d ;  /* 0x0000006d0b187836 */ /* 0x000fe40000000000 */
[----:B------:R-:W-:Y:S02]  /*10290*/  IMAD R19, R9, R12, R19 ;  /* 0x0000000c09137224 */ /* 0x000fe400078e0213 */
[----:B------:R-:W-:Y:S01]  /*102a0*/  IMAD.MOV.U32 R33, RZ, RZ, R8 ;  /* 0x000000ffff217224 */ /* 0x000fe200078e0008 */
[----:B------:R-:W-:Y:S01]  /*102b0*/  IABS R16, R24 ;  /* 0x0000001800107213 */ /* 0x000fe20000000000 */
[----:B------:R-:W-:-:S04]  /*102c0*/  IMAD.HI.U32 R14, R10, R20, RZ ;  /* 0x000000140a0e7227 */ /* 0x000fc800078e00ff */
[----:B------:R-:W-:-:S04]  /*102d0*/  IMAD.HI.U32 R8, R10, R17, RZ ;  /* 0x000000110a087227 */ /* 0x000fc800078e00ff */
[----:B------:R-:W-:Y:S01]  /*102e0*/  @!P6 IMAD.IADD R18, R18, 0x1, -R9 ;  /* 0x000000011212e824 */ /* 0x000fe200078e0a09 */
[----:B------:R-:W-:Y:S01]  /*102f0*/  ISETP.GT.U32.AND P6, PT, R9, R19, PT ;  /* 0x000000130900720c */ /* 0x000fe20003fc4070 */
[----:B------:R-:W-:Y:S02]  /*10300*/  IMAD.MOV R14, RZ, RZ, -R14 ;  /* 0x000000ffff0e7224 */ /* 0x000fe400078e0a0e */
[----:B------:R-:W-:Y:S02]  /*10310*/  IMAD.MOV R8, RZ, RZ, -R8 ;  /* 0x000000ffff087224 */ /* 0x000fe400078e0a08 */
[----:B------:R-:W-:-:S04]  /*10320*/  IMAD.HI.U32 R12, R10, R16, RZ ;  /* 0x000000100a0c7227 */ /* 0x000fc800078e00ff */
[C---:B------:R-:W-:Y:S02]  /*10330*/  IMAD R20, R9.reuse, R14, R20 ;  /* 0x0000000e09147224 */ /* 0x040fe400078e0214 */
[C---:B------:R-:W-:Y:S02]  /*10340*/  IMAD R17, R9.reuse, R8, R17 ;  /* 0x0000000809117224 */ /* 0x040fe400078e0211 */
[----:B------:R-:W-:Y:S01]  /*10350*/  IMAD.MOV R8, RZ, RZ, -R12 ;  /* 0x000000ffff087224 */ /* 0x000fe200078e0a0c */
[----:B------:R-:W-:Y:S01]  /*10360*/  ISETP.GT.U32.AND P4, PT, R9, R20, PT ;  /* 0x000000140900720c */ /* 0x000fe20003f84070 */
[----:B------:R-:W-:Y:S02]  /*10370*/  VIADD R23, R11, 0x70 ;  /* 0x000000700b177836 */ /* 0x000fe40000000000 */
[----:B------:R-:W-:Y:S01]  /*10380*/  IMAD R16, R9, R8, R16 ;  /* 0x0000000809107224 */ /* 0x000fe200078e0210 */
[----:B------:R-:W-:Y:S01]  /*10390*/  ISETP.GE.AND P3, PT, R15, RZ, PT ;  /* 0x000000ff0f00720c */ /* 0x000fe20003f66270 */
[----:B------:R-:W-:Y:S01]  /*103a0*/  @!P6 IMAD.IADD R19, R19, 0x1, -R9 ;  /* 0x000000011313e824 */ /* 0x000fe200078e0a09 */
[----:B------:R-:W-:-:S02]  /*103b0*/  IABS R15, R23 ;  /* 0x00000017000f7213 */ /* 0x000fc40000000000 */
[C---:B------:R-:W-:Y:S01]  /*103c0*/  ISETP.GT.U32.AND P6, PT, R9.reuse, R16, PT ;  /* 0x000000100900720c */ /* 0x040fe20003fc4070 */
[----:B------:R-:W-:Y:S01]  /*103d0*/  @!P5 IMAD.MOV R33, RZ, RZ, -R33 ;  /* 0x000000ffff21d224 */ /* 0x000fe200078e0a21 */
[----:B------:R-:W-:Y:S01]  /*103e0*/  ISETP.GT.U32.AND P5, PT, R9, R5, PT ;  /* 0x000000050900720c */ /* 0x000fe20003fa4070 */
[----:B------:R-:W-:Y:S02]  /*103f0*/  VIADD R54, R11, 0x71 ;  /* 0x000000710b367836 */ /* 0x000fe40000000000 */
[----:B------:R-:W-:-:S04]  /*10400*/  IMAD.HI.U32 R27, R10, R15, RZ ;  /* 0x0000000f0a1b7227 */ /* 0x000fc800078e00ff */
[----:B------:R-:W-:Y:S01]  /*10410*/  @!P4 IMAD.IADD R20, R20, 0x1, -R9 ;  /* 0x000000011414c824 */ /* 0x000fe200078e0a09 */
[----:B------:R-:W-:Y:S01]  /*10420*/  IABS R14, R54 ;  /* 0x00000036000e7213 */ /* 0x000fe20000000000 */
[----:B------:R-:W-:Y:S02]  /*10430*/  IMAD.MOV R12, RZ, RZ, -R27 ;  /* 0x000000ffff0c7224 */ /* 0x000fe400078e0a1b */
[----:B------:R-:W-:Y:S01]  /*10440*/  VIADD R47, R11, 0x72 ;  /* 0x000000720b2f7836 */ /* 0x000fe20000000000 */
[C---:B------:R-:W-:Y:S01]  /*10450*/  ISETP.GT.U32.AND P4, PT, R9.reuse, R20, PT ;  /* 0x000000140900720c */ /* 0x040fe20003f84070 */
[----:B------:R-:W-:Y:S01]  /*10460*/  @!P6 IMAD.IADD R16, R16, 0x1, -R9 ;  /* 0x000000011010e824 */ /* 0x000fe200078e0a09 */
[C---:B------:R-:W-:Y:S01]  /*10470*/  ISETP.GT.U32.AND P6, PT, R9.reuse, R19, PT ;  /* 0x000000130900720c */ /* 0x040fe20003fc4070 */
[----:B------:R-:W-:Y:S01]  /*10480*/  IMAD R15, R9, R12, R15 ;  /* 0x0000000c090f7224 */ /* 0x000fe200078e020f */
[----:B------:R-:W-:Y:S01]  /*10490*/  IABS R12, R47 ;  /* 0x0000002f000c7213 */ /* 0x000fe20000000000 */
[----:B------:R-:W-:-:S04]  /*104a0*/  IMAD.HI.U32 R28, R10, R14, RZ ;  /* 0x0000000e0a1c7227 */ /* 0x000fc800078e00ff */
[----:B------:R-:W-:Y:S02]  /*104b0*/  VIADD R49, R11, 0x73 ;  /* 0x000000730b317836 */ /* 0x000fe40000000000 */
[----:B------:R-:W-:Y:S01]  /*104c0*/  @!P5 IMAD.IADD R5, R5, 0x1, -R9 ;  /* 0x000000010505d824 */ /* 0x000fe200078e0a09 */
[----:B------:R-:W-:Y:S01]  /*104d0*/  ISETP.GE.AND P5, PT, R21, RZ, PT ;  /* 0x000000ff1500720c */ /* 0x000fe20003fa6270 */
[----:B------:R-:W-:Y:S01]  /*104e0*/  IMAD.MOV R21, RZ, RZ, -R28 ;  /* 0x000000ffff157224 */ /* 0x000fe200078e0a1c */
[----:B------:R-:W-:Y:S01]  /*104f0*/  IABS R27, R49 ;  /* 0x00000031001b7213 */ /* 0x000fe20000000000 */
[----:B------:R-:W-:-:S04]  /*10500*/  IMAD.HI.U32 R8, R10, R12, RZ ;  /* 0x0000000c0a087227 */ /* 0x000fc800078e00ff */
[C---:B------:R-:W-:Y:S02]  /*10510*/  IMAD R14, R9.reuse, R21, R14 ;  /* 0x00000015090e7224 */ /* 0x040fe400078e020e */
[----:B------:R-:W-:Y:S02]  /*10520*/  IMAD.MOV.U32 R31, RZ, RZ, R5 ;  /* 0x000000ffff1f7224 */ /* 0x000fe400078e0005 */
[----:B------:R-:W-:Y:S02]  /*10530*/  IMAD.MOV R5, RZ, RZ, -R8 ;  /* 0x000000ffff057224 */ /* 0x000fe400078e0a08 */
[----:B------:R-:W-:Y:S02]  /*10540*/  IMAD.MOV.U32 R8, RZ, RZ, R27 ;  /* 0x000000ffff087224 */ /* 0x000fe400078e001b */
[----:B------:R-:W-:Y:S01]  /*10550*/  @!P4 IMAD.IADD R20, R20, 0x1, -R9 ;  /* 0x000000011414c824 */ /* 0x000fe200078e0a09 */
[C---:B------:R-:W-:Y:S01]  /*10560*/  ISETP.GT.U32.AND P4, PT, R9.reuse, R17, PT ;  /* 0x000000110900720c */ /* 0x040fe20003f84070 */
[----:B------:R-:W-:Y:S01]  /*10570*/  @!P0 IMAD.MOV R31, RZ, RZ, -R31 ;  /* 0x000000ffff1f8224 */ /* 0x000fe200078e0a1f */
[----:B------:R-:W-:Y:S01]  /*10580*/  ISETP.GT.U32.AND P0, PT, R9, R16, PT ;  /* 0x000000100900720c */ /* 0x000fe20003f04070 */
[----:B------:R-:W-:Y:S01]  /*10590*/  @!P6 IMAD.IADD R19, R19, 0x1, -R9 ;  /* 0x000000011313e824 */ /* 0x000fe200078e0a09 */
[----:B------:R-:W-:Y:S01]  /*105a0*/  ISETP.GT.U32.AND P6, PT, R9, R14, PT ;  /* 0x0000000e0900720c */ /* 0x000fe20003fc4070 */
[----:B------:R-:W-:-:S02]  /*105b0*/  IMAD.MOV.U32 R32, RZ, RZ, R18 ;  /* 0x000000ffff207224 */ /* 0x000fc400078e0012 */
[----:B------:R-:W-:Y:S02]  /*105c0*/  VIADD R50, R11, 0x74 ;  /* 0x000000740b327836 */ /* 0x000fe40000000000 */
[----:B------:R-:W-:-:S03]  /*105d0*/  IMAD.HI.U32 R18, R10, R8, RZ ;  /* 0x000000080a127227 */ /* 0x000fc600078e00ff */
[----:B------:R-:W-:Y:S01]  /*105e0*/  IABS R28, R50 ;  /* 0x00000032001c7213 */ /* 0x000fe20000000000 */
[----:B------:R-:W-:Y:S02]  /*105f0*/  IMAD.MOV R18, RZ, RZ, -R18 ;  /* 0x000000ffff127224 */ /* 0x000fe400078e0a12 */
[C---:B------:R-:W-:Y:S02]  /*10600*/  IMAD R12, R9.reuse, R5, R12 ;  /* 0x00000005090c7224 */ /* 0x040fe400078e020c */
[----:B------:R-:W-:Y:S02]  /*10610*/  IMAD R8, R9, R18, R8 ;  /* 0x0000001209087224 */ /* 0x000fe400078e0208 */
[----:B------:R-:W-:Y:S02]  /*10620*/  IMAD.MOV.U32 R5, RZ, RZ, R28 ;  /* 0x000000ffff057224 */ /* 0x000fe400078e001c */
[--C-:B------:R-:W-:Y:S01]  /*10630*/  @!P4 IMAD.IADD R17, R17, 0x1, -R9.reuse ;  /* 0x000000011111c824 */ /* 0x100fe200078e0a09 */
[C---:B------:R-:W-:Y:S01]  /*10640*/  ISETP.GT.U32.AND P4, PT, R9.reuse, R15, PT ;  /* 0x0000000f0900720c */ /* 0x040fe20003f84070 */
[--C-:B------:R-:W-:Y:S01]  /*10650*/  @!P0 IMAD.IADD R16, R16, 0x1, -R9.reuse ;  /* 0x0000000110108824 */ /* 0x100fe200078e0a09 */
[----:B------:R-:W-:Y:S01]  /*10660*/  ISETP.GE.AND P0, PT, R22, RZ, PT ;  /* 0x000000ff1600720c */ /* 0x000fe20003f06270 */
[----:B------:R-:W-:Y:S01]  /*10670*/  @!P6 IMAD.IADD R14, R14, 0x1, -R9 ;  /* 0x000000010e0ee824 */ /* 0x000fe200078e0a09 */
[----:B------:R-:W-:Y:S01]  /*10680*/  ISETP.GT.U32.AND P6, PT, R9, R8, PT ;  /* 0x000000080900720c */ /* 0x000fe20003fc4070 */
[----:B------:R-:W-:-:S04]  /*10690*/  IMAD.HI.U32 R22, R10, R5, RZ ;  /* 0x000000050a167227 */ /* 0x000fc800078e00ff */
[----:B------:R-:W-:Y:S01]  /*106a0*/  @!P2 IMAD.MOV R32, RZ, RZ, -R32 ;  /* 0x000000ffff20a224 */ /* 0x000fe200078e0a20 */
[----:B------:R-:W-:Y:S01]  /*106b0*/  ISETP.GT.U32.AND P2, PT, R9, R17, PT ;  /* 0x000000110900720c */ /* 0x000fe20003f44070 */
[----:B------:R-:W-:Y:S02]  /*106c0*/  VIADD R53, R11, 0x75 ;  /* 0x000000750b357836 */ /* 0x000fe40000000000 */
[----:B------:R-:W-:-:S03]  /*106d0*/  IMAD.MOV R18, RZ, RZ, -R22 ;  /* 0x000000ffff127224 */ /* 0x000fc600078e0a16 */
[----:B------:R-:W-:Y:S01]  /*106e0*/  IABS R21, R53 ;  /* 0x0000003500157213 */ /* 0x000fe20000000000 */
[----:B------:R-:W-:Y:S02]  /*106f0*/  IMAD R5, R9, R18, R5 ;  /* 0x0000001209057224 */ /* 0x000fe400078e0205 */
[--C-:B------:R-:W-:Y:S02]  /*10700*/  @!P4 IMAD.IADD R15, R15, 0x1, -R9.reuse ;  /* 0x000000010f0fc824 */ /* 0x100fe400078e0a09 */
[----:B------:R-:W-:Y:S01]  /*10710*/  @!P6 IMAD.IADD R8, R8, 0x1, -R9 ;  /* 0x000000010808e824 */ /* 0x000fe200078e0a09 */
[C---:B------:R-:W-:Y:S01]  /*10720*/  ISETP.GT.U32.AND P6, PT, R9.reuse, R5, PT ;  /* 0x000000050900720c */ /* 0x040fe20003fc4070 */
[----:B------:R-:W-:Y:S01]  /*10730*/  IMAD.HI.U32 R27, R10, R21, RZ ;  /* 0x000000150a1b7227 */ /* 0x000fe200078e00ff */
[----:B------:R-:W-:-:S03]  /*10740*/  ISETP.GT.U32.AND P4, PT, R9, R15, PT ;  /* 0x0000000f0900720c */ /* 0x000fc60003f84070 */
[----:B------:R-:W-:Y:S01]  /*10750*/  @!P2 IMAD.IADD R17, R17, 0x1, -R9 ;  /* 0x000000011111a824 */ /* 0x000fe200078e0a09 */
[----:B------:R-:W-:Y:S01]  /*10760*/  ISETP.GT.U32.AND P2, PT, R9, R12, PT ;  /* 0x0000000c0900720c */ /* 0x000fe20003f44070 */
[----:B------:R-:W-:Y:S02]  /*10770*/  IMAD.MOV R22, RZ, RZ, -R27 ;  /* 0x000000ffff167224 */ /* 0x000fe400078e0a1b */
[----:B------:R-:W-:Y:S02]  /*10780*/  VIADD R45, R11, 0x78 ;  /* 0x000000780b2d7836 */ /* 0x000fe40000000000 */
[----:B------:R-:W-:Y:S02]  /*10790*/  IMAD R21, R9, R22, R21 ;  /* 0x0000001609157224 */ /* 0x000fe400078e0215 */
[----:B------:R-:W-:Y:S01]  /*107a0*/  VIADD R48, R11, 0x79 ;  /* 0x000000790b307836 */ /* 0x000fe20000000000 */
[----:B------:R-:W-:Y:S01]  /*107b0*/  IABS R18, R45 ;  /* 0x0000002d00127213 */ /* 0x000fe20000000000 */
[----:B------:R-:W-:Y:S01]  /*107c0*/  @!P6 IMAD.IADD R5, R5, 0x1, -R9 ;  /* 0x000000010505e824 */ /* 0x000fe200078e0a09 */
[----:B------:R-:W-:Y:S01]  /*107d0*/  ISETP.GT.U32.AND P6, PT, R9, R21, PT ;  /* 0x000000150900720c */ /* 0x000fe20003fc4070 */
[----:B------:R-:W-:-:S02]  /*107e0*/  VIADD R59, R11, 0x7a ;  /* 0x0000007a0b3b7836 */ /* 0x000fc40000000000 */
[----:B------:R-:W-:Y:S02]  /*107f0*/  VIADD R90, R11, 0x7b ;  /* 0x0000007b0b5a7836 */ /* 0x000fe40000000000 */
[--C-:B------:R-:W-:Y:S01]  /*10800*/  @!P2 IMAD.IADD R12, R12, 0x1, -R9.reuse ;  /* 0x000000010c0ca824 */ /* 0x100fe200078e0a09 */
[----:B------:R-:W-:Y:S01]  /*10810*/  ISETP.GE.AND P2, PT, R23, RZ, PT ;  /* 0x000000ff1700720c */ /* 0x000fe20003f46270 */
[----:B------:R-:W-:Y:S01]  /*10820*/  @!P4 IMAD.IADD R15, R15, 0x1, -R9 ;  /* 0x000000010f0fc824 */ /* 0x000fe200078e0a09 */
[----:B------:R-:W-:Y:S01]  /*10830*/  ISETP.GE.AND P4, PT, R24, RZ, PT ;  /* 0x000000ff1800720c */ /* 0x000fe20003f86270 */
[C---:B------:R-:W-:Y:S01]  /*10840*/  IMAD.HI.U32 R27, R10.reuse, R18, RZ ;  /* 0x000000120a1b7227 */ /* 0x040fe200078e00ff */
[----:B------:R-:W-:Y:S02]  /*10850*/  IABS R23, R48 ;  /* 0x0000003000177213 */ /* 0x000fe40000000000 */
[----:B------:R-:W-:Y:S02]  /*10860*/  IABS R22, R59 ;  /* 0x0000003b00167213 */ /* 0x000fe40000000000 */
[----:B------:R-:W-:Y:S01]  /*10870*/  IABS R24, R90 ;  /* 0x0000005a00187213 */ /* 0x000fe20000000000 */
[----:B------:R-:W-:-:S04]  /*10880*/  IMAD.HI.U32 R28, R10, R23, RZ ;  /* 0x000000170a1c7227 */ /* 0x000fc800078e00ff */
[----:B------:R-:W-:Y:S02]  /*10890*/  IMAD.MOV R27, RZ, RZ, -R27 ;  /* 0x000000ffff1b7224 */ /* 0x000fe400078e0a1b */
[----:B------:R-:W-:-:S04]  /*108a0*/  IMAD.HI.U32 R89, R10, R22, RZ ;  /* 0x000000160a597227 */ /* 0x000fc800078e00ff */
[----:B------:R-:W-:-:S04]  /*108b0*/  IMAD.HI.U32 R30, R10, R24, RZ ;  /* 0x000000180a1e7227 */ /* 0x000fc800078e00ff */
[----:B------:R-:W-:Y:S02]  /*108c0*/  IMAD.MOV R29, RZ, RZ, -R28 ;  /* 0x000000ffff1d7224 */ /* 0x000fe400078e0a1c */
[----:B------:R-:W-:Y:S02]  /*108d0*/  IMAD R18, R9, R27, R18 ;  /* 0x0000001b09127224 */ /* 0x000fe400078e0212 */
[----:B------:R-:W-:Y:S01]  /*108e0*/  @!P6 IMAD.IADD R21, R21, 0x1, -R9 ;  /* 0x000000011515e824 */ /* 0x000fe200078e0a09 */
[----:B------:R-:W-:Y:S01]  /*108f0*/  ISETP.GT.U32.AND P6, PT, R9, R12, PT ;  /* 0x0000000c0900720c */ /* 0x000fe20003fc4070 */
[----:B------:R-:W-:Y:S02]  /*10900*/  IMAD.MOV R27, RZ, RZ, -R89 ;  /* 0x000000ffff1b7224 */ /* 0x000fe400078e0a59 */
[----:B------:R-:W-:Y:S02]  /*10910*/  IMAD.MOV R28, RZ, RZ, -R30 ;  /* 0x000000ffff1c7224 */ /* 0x000fe400078e0a1e */
[----:B------:R-:W-:-:S02]  /*10920*/  VIADD R89, R11, 0x7d ;  /* 0x0000007d0b597836 */ /* 0x000fc40000000000 */
[C---:B------:R-:W-:Y:S02]  /*10930*/  IMAD R24, R9.reuse, R28, R24 ;  /* 0x0000001c09187224 */ /* 0x040fe400078e0218 */
[----:B------:R-:W-:Y:S01]  /*10940*/  IMAD.MOV.U32 R30, RZ, RZ, R20 ;  /* 0x000000ffff1e7224 */ /* 0x000fe200078e0014 */
[----:B------:R-:W-:Y:S01]  /*10950*/  IABS R93, R89 ;  /* 0x00000059005d7213 */ /* 0x000fe20000000000 */
[----:B------:R-:W-:Y:S02]  /*10960*/  IMAD.MOV.U32 R28, RZ, RZ, R17 ;  /* 0x000000ffff1c7224 */ /* 0x000fe400078e0011 */
[----:B------:R-:W-:Y:S02]  /*10970*/  IMAD.MOV.U32 R20, RZ, RZ, R15 ;  /* 0x000000ffff147224 */ /* 0x000fe400078e000f */
[C---:B------:R-:W-:Y:S02]  /*10980*/  IMAD R22, R9.reuse, R27, R22 ;  /* 0x0000001b09167224 */ /* 0x040fe400078e0216 */
[----:B------:R-:W-:Y:S01]  /*10990*/  @!P0 IMAD.MOV R28, RZ, RZ, -R28 ;  /* 0x000000ffff1c8224 */ /* 0x000fe200078e0a1c */
[C---:B------:R-:W-:Y:S01]  /*109a0*/  ISETP.GT.U32.AND P0, PT, R9.reuse, R8, PT ;  /* 0x000000080900720c */ /* 0x040fe20003f04070 */
[----:B------:R-:W-:Y:S01]  /*109b0*/  @!P2 IMAD.MOV R20, RZ, RZ, -R20 ;  /* 0x000000ffff14a224 */ /* 0x000fe200078e0a14 */
[----:B------:R-:W-:Y:S01]  /*109c0*/  ISETP.GT.U32.AND P2, PT, R9, R18, PT ;  /* 0x000000120900720c */ /* 0x000fe20003f44070 */
[----:B------:R-:W-:-:S02]  /*109d0*/  IMAD.MOV.U32 R15, RZ, RZ, R93 ;  /* 0x000000ffff0f7224 */ /* 0x000fc400078e005d */
[----:B------:R-:W-:Y:S01]  /*109e0*/  @!P6 IMAD.IADD R12, R12, 0x1, -R9 ;  /* 0x000000010c0ce824 */ /* 0x000fe200078e0a09 */
[----:B------:R-:W-:Y:S01]  /*109f0*/  ISETP.GT.U32.AND P6, PT, R9, R22, PT ;  /* 0x000000160900720c */ /* 0x000fe20003fc4070 */
[----:B------:R-:W-:-:S04]  /*10a00*/  IMAD.HI.U32 R17, R10, R15, RZ ;  /* 0x0000000f0a117227 */ /* 0x000fc800078e00ff */
[----:B------:R-:W-:Y:S01]  /*10a10*/  @!P3 IMAD.MOV R30, RZ, RZ, -R30 ;  /* 0x000000ffff1eb224 */ /* 0x000fe200078e0a1e */
[C---:B------:R-:W-:Y:S01]  /*10a20*/  ISETP.GT.U32.AND P3, PT, R9.reuse, R14, PT ;  /* 0x0000000e0900720c */ /* 0x040fe20003f64070 */
[----:B------:R-:W-:Y:S02]  /*10a30*/  IMAD.MOV.U32 R27, RZ, RZ, R16 ;  /* 0x000000ffff1b7224 */ /* 0x000fe400078e0010 */
[----:B------:R-:W-:Y:S02]  /*10a40*/  IMAD.MOV R17, RZ, RZ, -R17 ;  /* 0x000000ffff117224 */ /* 0x000fe400078e0a11 */
[----:B------:R-:W-:Y:S01]  /*10a50*/  @!P4 IMAD.MOV R27, RZ, RZ, -R27 ;  /* 0x000000ffff1bc224 */ /* 0x000fe200078e0a1b */
[C---:B------:R-:W-:Y:S01]  /*10a60*/  ISETP.GT.U32.AND P4, PT, R9.reuse, R5, PT ;  /* 0x000000050900720c */ /* 0x040fe20003f84070 */
[--C-:B------:R-:W-:Y:S01]  /*10a70*/  @!P0 IMAD.IADD R8, R8, 0x1, -R9.reuse ;  /* 0x0000000108088824 */ /* 0x100fe200078e0a09 */
[----:B------:R-:W-:Y:S01]  /*10a80*/  ISETP.GT.U32.AND P0, PT, R9, R24, PT ;  /* 0x000000180900720c */ /* 0x000fe20003f04070 */
[----:B------:R-:W-:Y:S01]  /*10a90*/  @!P2 IMAD.IADD R18, R18, 0x1, -R9 ;  /* 0x000000011212a824 */ /* 0x000fe200078e0a09 */
[----:B------:R-:W-:Y:S01]  /*10aa0*/  ISETP.GE.AND P2, PT, R47, RZ, PT ;  /* 0x000000ff2f00720c */ /* 0x000fe20003f46270 */
[----:B------:R-:W-:-:S02]  /*10ab0*/  IMAD R15, R9, R17, R15 ;  /* 0x00000011090f7224 */ /* 0x000fc400078e020f */
[C---:B------:R-:W-:Y:S02]  /*10ac0*/  IMAD R23, R9.reuse, R29, R23 ;  /* 0x0000001d09177224 */ /* 0x040fe400078e0217 */
[--C-:B------:R-:W-:Y:S01]  /*10ad0*/  @!P6 IMAD.IADD R22, R22, 0x1, -R9.reuse ;  /* 0x000000011616e824 */ /* 0x100fe200078e0a09 */
[C---:B------:R-:W-:Y:S01]  /*10ae0*/  ISETP.GT.U32.AND P6, PT, R9.reuse, R15, PT ;  /* 0x0000000f0900720c */ /* 0x040fe20003fc4070 */
[--C-:B------:R-:W-:Y:S01]  /*10af0*/  @!P3 IMAD.IADD R14, R14, 0x1, -R9.reuse ;  /* 0x000000010e0eb824 */ /* 0x100fe200078e0a09 */
[----:B------:R-:W-:Y:S01]  /*10b00*/  ISETP.GT.U32.AND P3, PT, R9, R23, PT ;  /* 0x000000170900720c */ /* 0x000fe20003f64070 */
[----:B------:R-:W-:Y:S02]  /*10b10*/  IMAD.MOV.U32 R17, RZ, RZ, R12 ;  /* 0x000000ffff117224 */ /* 0x000fe400078e000c */
[--C-:B------:R-:W-:Y:S01]  /*10b20*/  @!P4 IMAD.IADD R5, R5, 0x1, -R9.reuse ;  /* 0x000000010505c824 */ /* 0x100fe200078e0a09 */
[----:B------:R-:W-:Y:S01]  /*10b30*/  ISETP.GE.AND P4, PT, R54, RZ, PT ;  /* 0x000000ff3600720c */ /* 0x000fe20003f86270 */
[----:B------:R-:W-:-:S02]  /*10b40*/  @!P0 IMAD.IADD R24, R24, 0x1, -R9 ;  /* 0x0000000118188824 */ /* 0x000fc400078e0a09 */
[----:B------:R-:W-:Y:S01]  /*10b50*/  @!P2 IMAD.MOV R17, RZ, RZ, -R17 ;  /* 0x000000ffff11a224 */ /* 0x000fe200078e0a11 */
[----:B------:R-:W-:Y:S01]  /*10b60*/  ISETP.GT.U32.AND P2, PT, R9, R22, PT ;  /* 0x000000160900720c */ /* 0x000fe20003f44070 */
[----:B------:R-:W-:Y:S02]  /*10b70*/  IMAD.MOV.U32 R29, RZ, RZ, R19 ;  /* 0x000000ffff1d7224 */ /* 0x000fe400078e0013 */
[--C-:B------:R-:W-:Y:S01]  /*10b80*/  @!P6 IMAD.IADD R15, R15, 0x1, -R9.reuse ;  /* 0x000000010f0fe824 */ /* 0x100fe200078e0a09 */
[----:B------:R-:W-:Y:S01]  /*10b90*/  ISETP.GT.U32.AND P6, PT, R9, R24, PT ;  /* 0x000000180900720c */ /* 0x000fe20003fc4070 */
[----:B------:R-:W-:Y:S02]  /*10ba0*/  @!P3 IMAD.IADD R23, R23, 0x1, -R9 ;  /* 0x000000011717b824 */ /* 0x000fe400078e0a09 */
[----:B------:R-:W-:Y:S02]  /*10bb0*/  IMAD.MOV.U32 R19, RZ, RZ, R14 ;  /* 0x000000ffff137224 */ /* 0x000fe400078e000e */
[----:B------:R-:W-:-:S02]  /*10bc0*/  VIADD R91, R11, 0x7c ;  /* 0x0000007c0b5b7836 */ /* 0x000fc40000000000 */
[----:B------:R-:W-:Y:S02]  /*10bd0*/  IMAD.MOV.U32 R12, RZ, RZ, R5 ;  /* 0x000000ffff0c7224 */ /* 0x000fe400078e0005 */
[----:B------:R-:W-:Y:S02]  /*10be0*/  VIADD R5, R13, 0xfffffffe ;  /* 0xfffffffe0d057836 */ /* 0x000fe40000000000 */
[----:B------:R-:W-:Y:S01]  /*10bf0*/  @!P4 IMAD.MOV R19, RZ, RZ, -R19 ;  /* 0x000000ffff13c224 */ /* 0x000fe200078e0a13 */
[----:B------:R-:W-:Y:S01]  /*10c00*/  ISETP.GT.U32.AND P4, PT, R9, R23, PT ;  /* 0x000000170900720c */ /* 0x000fe20003f84070 */
[--C-:B------:R-:W-:Y:S01]  /*10c10*/  @!P2 IMAD.IADD R22, R22, 0x1, -R9.reuse ;  /* 0x000000011616a824 */ /* 0x100fe200078e0a09 */
[----:B------:R-:W-:Y:S02]  /*10c20*/  IABS R40, R91 ;  /* 0x0000005b00287213 */ /* 0x000fe40000000000 */
[----:B------:R-:W-:Y:S01]  /*10c30*/  ISETP.GE.U32.AND P2, PT, R5, 0x7fffff7f, PT ;  /* 0x7fffff7f0500780c */ /* 0x000fe20003f46070 */
[----:B------:R-:W-:Y:S01]  /*10c40*/  @!P6 IMAD.IADD R24, R24, 0x1, -R9 ;  /* 0x000000011818e824 */ /* 0x000fe200078e0a09 */
[----:B------:R-:W-:Y:S01]  /*10c50*/  SHF.R.S32.HI R5, RZ, 0x1f, R6 ;  /* 0x0000001fff057819 */ /* 0x000fe20000011406 */
[----:B------:R-:W-:Y:S01]  /*10c60*/  IMAD.HI.U32 R92, R10, R40, RZ ;  /* 0x000000280a5c7227 */ /* 0x000fe200078e00ff */
[----:B------:R-:W-:-:S03]  /*10c70*/  IADD3 R52, P6, PT, R0, R6, RZ ;  /* 0x0000000600347210 */ /* 0x000fc60007fde0ff */
[----:B------:R-:W-:Y:S02]  /*10c80*/  IMAD.MOV R92, RZ, RZ, -R92 ;  /* 0x000000ffff5c7224 */ /* 0x000fe400078e0a5c */
[----:B------:R-:W-:Y:S02]  /*10c90*/  IMAD.X R55, R5, 0x1, R2, P6 ;  /* 0x0000000105377824 */ /* 0x000fe400030e0602 */
[----:B------:R-:W-:Y:S01]  /*10ca0*/  @!P4 IMAD.IADD R23, R23, 0x1, -R9 ;  /* 0x000000011717c824 */ /* 0x000fe200078e0a09 */
[----:B------:R-:W-:Y:S01]  /*10cb0*/  ISETP.GE.AND P4, PT, R66, RZ, PT ;  /* 0x000000ff4200720c */ /* 0x000fe20003f86270 */
[----:B------:R-:W-:Y:S01]  /*10cc0*/  IMAD R16, R9, R92, R40 ;  /* 0x0000005c09107224 */ /* 0x000fe200078e0228 */
[----:B------:R-:W-:Y:S01]  /*10cd0*/  PRMT R66, RZ, 0x7610, R66 ;  /* 0x00007610ff427816 */ /* 0x000fe20000000042 */
[----:B------:R-:W-:Y:S02]  /*10ce0*/  @!P2 IMAD.MOV.U32 R92, RZ, RZ, R52 ;  /* 0x000000ffff5ca224 */ /* 0x000fe400078e0034 */
[----:B------:R-:W-:-:S05]  /*10cf0*/  @!P2 IMAD.MOV.U32 R93, RZ, RZ, R55 ;  /* 0x000000ffff5da224 */ /* 0x000fca00078e0037 */
[----:B------:R0:W2:Y:S01]  /*10d00*/  @!P2 LDG.E.U8 R66, desc[UR14][R92.64] ;  /* 0x0000000e5c42a981 */ /* 0x0000a2000c1e1100 */
[----:B------:R-:W-:Y:S01]  /*10d10*/  @!P5 IMAD.MOV R29, RZ, RZ, -R29 ;  /* 0x000000ffff1dd224 */ /* 0x000fe200078e0a1d */
[----:B------:R-:W-:Y:S02]  /*10d20*/  ISETP.GT.U32.AND P5, PT, R9, R21, PT ;  /* 0x000000150900720c */ /* 0x000fe40003fa4070 */
[----:B------:R-:W-:Y:S01]  /*10d30*/  STL [R1+0x1318], R46 ;  /* 0x0013182e01007387 */ /* 0x000fe20000100800 */
[----:B------:R-:W-:Y:S01]  /*10d40*/  ISETP.GE.AND P3, PT, R49, RZ, PT ;  /* 0x000000ff3100720c */ /* 0x000fe20003f66270 */
[----:B------:R-:W1:Y:S02]  /*10d50*/  S2R R74, SR_TID.X ;  /* 0x00000000004a7919 */ /* 0x000e640000002100 */
[----:B------:R-:W-:Y:S07]  /*10d60*/  STL [R1+0x131c], R44 ;  /* 0x00131c2c01007387 */ /* 0x000fee0000100800 */
[----:B------:R-:W-:Y:S01]  /*10d70*/  @!P5 IMAD.IADD R21, R21, 0x1, -R9 ;  /* 0x000000011515d824 */ /* 0x000fe200078e0a09 */
[----:B------:R-:W-:Y:S01]  /*10d80*/  ISETP.GT.U32.AND P5, PT, R9, R16, PT ;  /* 0x000000100900720c */ /* 0x000fe20003fa4070 */
[----:B------:R-:W-:Y:S01]  /*10d90*/  STL [R1+0x1320], R43 ;  /* 0x0013202b01007387 */ /* 0x000fe20000100800 */
[----:B------:R-:W-:-:S03]  /*10da0*/  ISETP.GE.AND P0, PT, R50, RZ, PT ;  /* 0x000000ff3200720c */ /* 0x000fc60003f06270 */
[----:B------:R-:W-:Y:S04]  /*10db0*/  STL [R1+0x133c], R43 ;  /* 0x00133c2b01007387 */ /* 0x000fe80000100800 */
[----:B------:R-:W-:Y:S04]  /*10dc0*/  STL [R1+0x1328], R42 ;  /* 0x0013282a01007387 */ /* 0x000fe80000100800 */
[----:B------:R-:W-:Y:S04]  /*10dd0*/  STL [R1+0x1330], R41 ;  /* 0x0013302901007387 */ /* 0x000fe80000100800 */
[----:B------:R3:W-:Y:S04]  /*10de0*/  STL [R1+0x1334], R39 ;  /* 0x0013342701007387 */ /* 0x0007e80000100800 */
[----:B------:R-:W-:Y:S04]  /*10df0*/  STL [R1+0xfe4], R25 ;  /* 0x000fe41901007387 */ /* 0x000fe80000100800 */
[----:B------:R-:W-:Y:S01]  /*10e00*/  STL [R1+0x1338], R38 ;  /* 0x0013382601007387 */ /* 0x000fe20000100800 */
[----:B------:R-:W-:-:S03]  /*10e10*/  @!P5 IMAD.IADD R16, R16, 0x1, -R9 ;  /* 0x000000011010d824 */ /* 0x000fc600078e0a09 */
[----:B------:R-:W-:Y:S01]  /*10e20*/  STL [R1+0x1354], R38 ;  /* 0x0013542601007387 */ /* 0x000fe20000100800 */
[----:B------:R-:W-:-:S03]  /*10e30*/  IMAD.MOV.U32 R14, RZ, RZ, R8 ;  /* 0x000000ffff0e7224 */ /* 0x000fc600078e0008 */
[----:B------:R-:W-:Y:S04]  /*10e40*/  STL [R1+0x1340], R37 ;  /* 0x0013402501007387 */ /* 0x000fe80000100800 */
[----:B------:R-:W-:Y:S04]  /*10e50*/  STL [R1+0x1348], R36 ;  /* 0x0013482401007387 */ /* 0x000fe80000100800 */
[----:B------:R-:W-:Y:S01]  /*10e60*/  STL [R1+0x134c], R35 ;  /* 0x00134c2301007387 */ /* 0x000fe20000100800 */
[----:B------:R-:W-:-:S03]  /*10e70*/  @!P3 IMAD.MOV R14, RZ, RZ, -R14 ;  /* 0x000000ffff0eb224 */ /* 0x000fc600078e0a0e */
[----:B------:R-:W-:Y:S01]  /*10e80*/  STL [R1+0x1350], R34 ;  /* 0x0013502201007387 */ /* 0x000fe20000100800 */
[----:B------:R-:W-:-:S03]  /*10e90*/  ISETP.GT.U32.AND P3, PT, R9, R16, PT ;  /* 0x000000100900720c */ /* 0x000fc60003f64070 */
[----:B------:R-:W-:Y:S01]  /*10ea0*/  STL [R1+0x136c], R34 ;  /* 0x00136c2201007387 */ /* 0x000fe20000100800 */
[----:B------:R-:W-:-:S03]  /*10eb0*/  @!P0 IMAD.MOV R12, RZ, RZ, -R12 ;  /* 0x000000ffff0c8224 */ /* 0x000fc600078e0a0c */
[----:B------:R-:W-:Y:S01]  /*10ec0*/  STL [R1+0xfe0], R26 ;  /* 0x000fe01a01007387 */ /* 0x000fe20000100800 */
[----:B------:R-:W-:-:S03]  /*10ed0*/  ISETP.GT.U32.AND P0, PT, R9, R15, PT ;  /* 0x0000000f0900720c */ /* 0x000fc60003f04070 */
        /* <DEDUP_REMOVED lines=10> */
[----:B------:R-:W-:Y:S01]  /*10f80*/  STL [R1+0x139c], R27 ;  /* 0x00139c1b01007387 */ /* 0x000fe20000100800 */
[----:B------:R-:W-:-:S03]  /*10f90*/  @!P3 IMAD.IADD R16, R16, 0x1, -R9 ;  /* 0x000000011010b824 */ /* 0x000fc600078e0a09 */
[----:B------:R-:W-:Y:S04]  /*10fa0*/  STL [R1+0x1388], R20 ;  /* 0x0013881401007387 */ /* 0x000fe80000100800 */
[----:B------:R-:W-:Y:S01]  /*10fb0*/  STL [R1+0x117c], R10 ;  /* 0x00117c0a01007387 */ /* 0x000fe20000100800 */
[----:B------:R-:W-:-:S03]  /*10fc0*/  @!P0 IMAD.IADD R15, R15, 0x1, -R9 ;  /* 0x000000010f0f8824 */ /* 0x000fc600078e0a09 */
[----:B------:R-:W-:Y:S01]  /*10fd0*/  STL [R1+0x1390], R19 ;  /* 0x0013901301007387 */ /* 0x000fe20000100800 */
[----:B-1----:R-:W-:-:S03]  /*10fe0*/  LOP3.LUT R74, R74, 0x7f, RZ, 0xc0, !PT ;  /* 0x0000007f4a4a7812 */ /* 0x002fc600078ec0ff */
[----:B------:R-:W-:Y:S04]  /*10ff0*/  STL [R1+0x1394], R17 ;  /* 0x0013941101007387 */ /* 0x000fe80000100800 */
[----:B------:R-:W-:Y:S01]  /*11000*/  STL [R1+0x1398], R14 ;  /* 0x0013980e01007387 */ /* 0x000fe20000100800 */
[----:B------:R-:W-:-:S03]  /*11010*/  IADD3 R51, P6, PT, R3, R6, RZ ;  /* 0x0000000603337210 */ /* 0x000fc60007fde0ff */
[----:B------:R-:W-:Y:S04]  /*11020*/  STL [R1+0x13b4], R14 ;  /* 0x0013b40e01007387 */ /* 0x000fe80000100800 */
[----:B------:R-:W-:Y:S01]  /*11030*/  STL [R1+0x13a0], R12 ;  /* 0x0013a00c01007387 */ /* 0x000fe20000100800 */
[----:B------:R-:W-:-:S03]  /*11040*/  IMAD R40, R74, R7, RZ ;  /* 0x000000074a287224 */ /* 0x000fc600078e02ff */
[----:B------:R-:W-:Y:S01]  /*11050*/  STL [R1+0x13a8], R24 ;  /* 0x0013a81801007387 */ /* 0x000fe20000100800 */
[----:B------:R-:W-:-:S03]  /*11060*/  ISETP.GE.AND P3, PT, R53, RZ, PT ;  /* 0x000000ff3500720c */ /* 0x000fc60003f66270 */
[----:B------:R-:W-:Y:S04]  /*11070*/  STL [R1+0x13ac], R16 ;  /* 0x0013ac1001007387 */ /* 0x000fe80000100800 */
[----:B------:R-:W-:Y:S01]  /*11080*/  STL [R1+0x2d0], R52 ;  /* 0x0002d03401007387 */ /* 0x000fe20000100800 */
[----:B------:R-:W-:-:S03]  /*11090*/  ISETP.GT.U32.AND P5, PT, R9, R18, PT ;  /* 0x000000120900720c */ /* 0x000fc60003fa4070 */
[----:B------:R-:W-:Y:S01]  /*110a0*/  STL [R1+0x13b0], R15 ;  /* 0x0013b00f01007387 */ /* 0x000fe20000100800 */
[----:B------:R-:W-:-:S03]  /*110b0*/  IMAD.X R5, R5, 0x1, R4, P6 ;  /* 0x0000000105057824 */ /* 0x000fc600030e0604 */
[----:B------:R-:W-:Y:S01]  /*110c0*/  STL [R1+0x13cc], R15 ;  /* 0x0013cc0f01007387 */ /* 0x000fe20000100800 */
[----:B------:R-:W-:Y:S01]  /*110d0*/  IADD3 R8, P6, PT, R40, UR22, RZ ;  /* 0x0000001628087c10 */ /* 0x000fe2000ffde0ff */
[----:B0-----:R-:W-:Y:S01]  /*110e0*/  @!P2 IMAD.MOV.U32 R93, RZ, RZ, R5 ;  /* 0x000000ffff5da224 */ /* 0x001fe200078e0005 */
[----:B------:R-:W-:Y:S01]  /*110f0*/  ISETP.GE.AND P0, PT, R45, RZ, PT ;  /* 0x000000ff2d00720c */ /* 0x000fe20003f06270 */
[----:B------:R-:W-:Y:S01]  /*11100*/  STL [R1+0x1160], R9 ;  /* 0x0011600901007387 */ /* 0x000fe20000100800 */
[----:B------:R-:W-:Y:S01]  /*11110*/  PRMT R54, RZ, 0x7610, R54 ;  /* 0x00007610ff367816 */ /* 0x000fe20000000036 */
[----:B------:R-:W-:Y:S02]  /*11120*/  @!P2 IMAD.MOV.U32 R92, RZ, RZ, R51 ;  /* 0x000000ffff5ca224 */ /* 0x000fe400078e0033 */
[----:B------:R-:W-:Y:S01]  /*11130*/  IMAD R47, R6, 0x78, RZ ;  /* 0x00000078062f7824 */ /* 0x000fe200078e02ff */
[----:B------:R-:W-:Y:S01]  /*11140*/  STL [R1+0x1180], R9 ;  /* 0x0011800901007387 */ /* 0x000fe20000100800 */
[----:B------:R-:W-:Y:S01]  /*11150*/  @!P3 IMAD.MOV R21, RZ, RZ, -R21 ;  /* 0x000000ffff15b224 */ /* 0x000fe200078e0a15 */
[----:B------:R-:W-:Y:S01]  /*11160*/  PRMT R50, RZ, 0x7610, R50 ;  /* 0x00007610ff327816 */ /* 0x000fe20000000032 */
[----:B------:R-:W-:Y:S01]  /*11170*/  @!P5 IMAD.IADD R18, R18, 0x1, -R9 ;  /* 0x000000011212d824 */ /* 0x000fe200078e0a09 */
[----:B------:R-:W-:Y:S01]  /*11180*/  STL [R1+0x2cc], R55 ;  /* 0x0002cc3701007387 */ /* 0x000fe20000100800 */
[----:B------:R-:W-:Y:S01]  /*11190*/  PRMT R49, RZ, 0x7610, R49 ;  /* 0x00007610ff317816 */ /* 0x000fe20000000031 */
[C---:B---3--:R-:W-:Y:S01]  /*111a0*/  IMAD R39, R6.reuse, 0x64, RZ ;  /* 0x0000006406277824 */ /* 0x048fe200078e02ff */
[----:B------:R-:W-:Y:S01]  /*111b0*/  PRMT R53, RZ, 0x7610, R53 ;  /* 0x00007610ff357816 */ /* 0x000fe20000000035 */
[----:B------:R-:W-:Y:S01]  /*111c0*/  STL [R1+0x2d8], R51 ;  /* 0x0002d83301007387 */ /* 0x000fe20000100800 */
[C---:B----4-:R-:W-:Y:S01]  /*111d0*/  IMAD R29, R6.reuse, 0x6a, RZ ;  /* 0x0000006a061d7824 */ /* 0x050fe200078e02ff */
[----:B------:R-:W-:Y:S01]  /*111e0*/  PRMT R88, RZ, 0x7610, R88 ;  /* 0x00007610ff587816 */ /* 0x000fe20000000058 */
[C---:B------:R-:W-:Y:S01]  /*111f0*/  IMAD R46, R6.reuse, 0x6b, RZ ;  /* 0x0000006b062e7824 */ /* 0x040fe200078e02ff */
[----:B------:R-:W-:Y:S01]  /*11200*/  STL [R1+0xf68], R7 ;  /* 0x000f680701007387 */ /* 0x000fe20000100800 */
[C---:B------:R-:W-:Y:S01]  /*11210*/  IMAD R71, R6.reuse, 0x6c, RZ ;  /* 0x0000006c06477824 */ /* 0x040fe200078e02ff */
[----:B------:R-:W0:Y:S02]  /*11220*/  LDCU UR22, c[0x0][0x3b0] ;  /* 0x00007600ff1677ac */ /* 0x000e240008000800 */
[----:B------:R-:W-:Y:S01]  /*11230*/  STL [R1+0x1000], R7 ;  /* 0x0010000701007387 */ /* 0x000fe20000100800 */
[----:B------:R-:W-:-:S03]  /*11240*/  IMAD R45, R6, 0x68, RZ ;  /* 0x00000068062d7824 */ /* 0x000fc600078e02ff */
[----:B------:R1:W-:Y:S04]  /*11250*/  STL [R1+0x2d4], R5 ;  /* 0x0002d40501007387 */ /* 0x0003e80000100800 */
[----:B------:R3:W4:Y:S01]  /*11260*/  @!P2 LDG.E.U8 R54, desc[UR14][R92.64] ;  /* 0x0000000e5c36a981 */ /* 0x000722000c1e1100 */
[----:B-1----:R-:W-:Y:S01]  /*11270*/  LEA.HI.X.SX32 R5, R40, UR23, 0x1, P6 ;  /* 0x0000001728057c11 */ /* 0x002fe2000b0f0eff */
[----:B------:R-:W-:Y:S01]  /*11280*/  VIADD R40, R13, 0xffffff97 ;  /* 0xffffff970d287836 */ /* 0x000fe20000000000 */
[----:B------:R-:W-:Y:S01]  /*11290*/  ISETP.GE.AND P2, PT, R48, RZ, PT ;  /* 0x000000ff3000720c */ /* 0x000fe20003f46270 */
[----:B------:R-:W-:Y:S01]  /*112a0*/  IMAD R48, R6, 0x70, RZ ;  /* 0x0000007006307824 */ /* 0x000fe200078e02ff */
[CC--:B------:R-:W-:Y:S01]  /*112b0*/  IADD3 R19, P6, PT, R45.reuse, R0.reuse, RZ ;  /* 0x000000002d137210 */ /* 0x0c0fe20007fde0ff */
[----:B------:R-:W-:Y:S01]  /*112c0*/  @!P0 IMAD.MOV R18, RZ, RZ, -R18 ;  /* 0x000000ffff128224 */ /* 0x000fe200078e0a12 */
[----:B------:R-:W-:Y:S01]  /*112d0*/  ISETP.GE.U32.AND P3, PT, R40, 0x7fffff18, PT ;  /* 0x7fffff182800780c */ /* 0x000fe20003f66070 */
[C---:B------:R-:W-:Y:S01]  /*112e0*/  IMAD R32, R6.reuse, 0x72, RZ ;  /* 0x0000007206207824 */ /* 0x040fe200078e02ff */
[----:B------:R-:W-:Y:S01]  /*112f0*/  SHF.R.S32.HI R40, RZ, 0x1f, R45 ;  /* 0x0000001fff287819 */ /* 0x000fe2000001142d */
[C---:B------:R-:W-:Y:S01]  /*11300*/  IMAD R56, R6.reuse, 0x73, RZ ;  /* 0x0000007306387824 */ /* 0x040fe200078e02ff */
[-C--:B------:R-:W-:Y:S01]  /*11310*/  IADD3 R16, P0, PT, R45, R3.reuse, RZ ;  /* 0x000000032d107210 */ /* 0x080fe20007f1e0ff */
[----:B------:R-:W-:Y:S01]  /*11320*/  IMAD R78, R6, 0x74, RZ ;  /* 0x00000074064e7824 */ /* 0x000fe200078e02ff */
[----:B------:R-:W-:Y:S01]  /*11330*/  SHF.R.S32.HI R45, RZ, 0x1f, R48 ;  /* 0x0000001fff2d7819 */ /* 0x000fe20000011430 */
[----:B------:R-:W-:Y:S01]  /*11340*/  IMAD.X R20, R40, 0x1, R2, P6 ;  /* 0x0000000128147824 */ /* 0x000fe200030e0602 */
[-C--:B------:R-:W-:Y:S01]  /*11350*/  IADD3 R14, P6, PT, R48, R0.reuse, RZ ;  /* 0x00000000300e7210 */ /* 0x080fe20007fde0ff */
[----:B------:R-:W-:Y:S01]  /*11360*/  IMAD.X R17, R40, 0x1, R4, P0 ;  /* 0x0000000128117824 */ /* 0x000fe200000e0604 */
[----:B------:R-:W-:Y:S01]  /*11370*/  SHF.R.S32.HI R40, RZ, 0x1f, R47 ;  /* 0x0000001fff287819 */ /* 0x000fe2000001142f */
[----:B------:R-:W-:Y:S01]  /*11380*/  IMAD R24, R6, 0x79, RZ ;  /* 0x0000007906187824 */ /* 0x000fe200078e02ff */
[----:B------:R-:W-:Y:S01]  /*11390*/  ISETP.GE.AND P5, PT, R76, RZ, PT ;  /* 0x000000ff4c00720c */ /* 0x000fe20003fa6270 */
[--C-:B------:R-:W-:Y:S01]  /*113a0*/  IMAD.X R15, R45, 0x1, R2.reuse, P6 ;  /* 0x000000012d0f7824 */ /* 0x100fe200030e0602 */
[C---:B------:R-:W-:Y:S01]  /*113b0*/  IADD3 R9, P6, PT, R47.reuse, R0, RZ ;  /* 0x000000002f097210 */ /* 0x040fe20007fde0ff */
[----:B------:R-:W-:Y:S01]  /*113c0*/  IMAD R36, R6, 0x7a, RZ ;  /* 0x0000007a06247824 */ /* 0x000fe200078e02ff */
[-C--:B------:R-:W-:Y:S01]  /*113d0*/  IADD3 R11, P0, PT, R48, R3.reuse, RZ ;  /* 0x00000003300b7210 */ /* 0x080fe20007f1e0ff */
[----:B------:R-:W-:Y:S01]  /*113e0*/  IMAD R61, R6, 0x7b, RZ ;  /* 0x0000007b063d7824 */ /* 0x000fe200078e02ff */
[----:B------:R-:W-:Y:S01]  /*113f0*/  SHF.R.S32.HI R28, RZ, 0x1f, R29 ;  /* 0x0000001fff1c7819 */ /* 0x000fe2000001141d */
[----:B------:R-:W-:Y:S01]  /*11400*/  IMAD.X R10, R40, 0x1, R2, P6 ;  /* 0x00000001280a7824 */ /* 0x000fe200030e0602 */
[----:B------:R-:W-:Y:S01]  /*11410*/  IADD3 R7, P6, PT, R47, R3, RZ ;  /* 0x000000032f077210 */ /* 0x000fe20007fde0ff */
[----:B------:R-:W-:Y:S01]  /*11420*/  IMAD.X R12, R45, 0x1, R4, P0 ;  /* 0x000000012d0c7824 */ /* 0x000fe200000e0604 */
[----:B------:R-:W-:Y:S01]  /*11430*/  SHF.R.S32.HI R44, RZ, 0x1f, R46 ;  /* 0x0000001fff2c7819 */ /* 0x000fe2000001142e */
[----:B------:R-:W-:Y:S01]  /*11440*/  VIADD R45, R13, 0xffffff8f ;  /* 0xffffff8f0d2d7836 */ /* 0x000fe20000000000 */
[----:B------:R-:W-:Y:S01]  /*11450*/  SHF.R.S32.HI R70, RZ, 0x1f, R71 ;  /* 0x0000001fff467819 */ /* 0x000fe20000011447 */
[----:B---3--:R-:W-:Y:S01]  /*11460*/  @!P3 IMAD.MOV.U32 R92, RZ, RZ, R19 ;  /* 0x000000ffff5cb224 */ /* 0x008fe200078e0013 */
[----:B------:R-:W1:Y:S01]  /*11470*/  LDCU UR23, c[0x0][0x3b0] ;  /* 0x00007600ff1777ac */ /* 0x000e620008000800 */
[----:B------:R-:W-:-:S05]  /*11480*/  @!P3 IMAD.MOV.U32 R93, RZ, RZ, R20 ;  /* 0x000000ffff5db224 */ /* 0x000fca00078e0014 */
[----:B------:R3:W4:Y:S01]  /*11490*/  @!P3 LDG.E.U8 R50, desc[UR14][R92.64] ;  /* 0x0000000e5c32b981 */ /* 0x000722000c1e1100 */
[----:B------:R-:W-:Y:S01]  /*114a0*/  PRMT R48, RZ, 0x7610, R48 ;  /* 0x00007610ff307816 */ /* 0x000fe20000000030 */
[----:B---3--:R-:W-:Y:S02]  /*114b0*/  @!P3 IMAD.MOV.U32 R92, RZ, RZ, R16 ;  /* 0x000000ffff5cb224 */ /* 0x008fe400078e0010 */
[----:B------:R-:W-:-:S05]  /*114c0*/  @!P3 IMAD.MOV.U32 R93, RZ, RZ, R17 ;  /* 0x000000ffff5db224 */ /* 0x000fca00078e0011 */
[----:B------:R3:W4:Y:S04]  /*114d0*/  @!P3 LDG.E.U8 R49, desc[UR14][R92.64] ;  /* 0x0000000e5c31b981 */ /* 0x000728000c1e1100 */
[----:B--2---:R-:W-:Y:S04]  /*114e0*/  STL [R1+0x13b8], R66 ;  /* 0x0013b84201007387 */ /* 0x004fe80000100800 */
[----:B------:R2:W-:Y:S02]  /*114f0*/  STL [R1+0x13c0], R8 ;  /* 0x0013c00801007387 */ /* 0x0005e40000100800 */
[----:B--2---:R-:W-:Y:S01]  /*11500*/  IMAD.X R8, R40, 0x1, R4, P6 ;  /* 0x0000000128087824 */ /* 0x004fe200030e0604 */
[----:B------:R-:W-:-:S13]  /*11510*/  ISETP.GE.U32.AND P6, PT, R45, 0x7fffff10, PT ;  /* 0x7fffff102d00780c */ /* 0x000fda0003fc6070 */
[----:B---3--:R-:W-:Y:S02]  /*11520*/  @!P6 IMAD.MOV.U32 R92, RZ, RZ, R14 ;  /* 0x000000ffff5ce224 */ /* 0x008fe400078e000e */
[----:B------:R-:W-:-:S05]  /*11530*/  @!P6 IMAD.MOV.U32 R93, RZ, RZ, R15 ;  /* 0x000000ffff5de224 */ /* 0x000fca00078e000f */
[----:B------:R2:W3:Y:S01]  /*11540*/  @!P6 LDG.E.U8 R48, desc[UR14][R92.64] ;  /* 0x0000000e5c30e981 */ /* 0x0004e2000c1e1100 */
[----:B------:R-:W-:-:S05]  /*11550*/  VIADD R40, R13, 0xffffff87 ;  /* 0xffffff870d287836 */ /* 0x000fca0000000000 */
[----:B------:R-:W-:Y:S02]  /*11560*/  ISETP.GE.U32.AND P3, PT, R40, 0x7fffff08, PT ;  /* 0x7fffff082800780c */ /* 0x000fe40003f66070 */
[----:B------:R-:W-:Y:S02]  /*11570*/  ISETP.GE.AND P0, PT, R59, RZ, PT ;  /* 0x000000ff3b00720c */ /* 0x000fe40003f06270 */
[----:B------:R-:W-:Y:S01]  /*11580*/  PRMT R47, RZ, 0x7610, R47 ;  /* 0x00007610ff2f7816 */ /* 0x000fe2000000002f */
[----:B--2---:R-:W-:Y:S02]  /*11590*/  @!P6 IMAD.MOV.U32 R92, RZ, RZ, R11 ;  /* 0x000000ffff5ce224 */ /* 0x004fe400078e000b */
[----:B------:R-:W-:Y:S01]  /*115a0*/  @!P6 IMAD.MOV.U32 R93, RZ, RZ, R12 ;  /* 0x000000ffff5de224 */ /* 0x000fe200078e000c */
[----:B------:R-:W-:Y:S01]  /*115b0*/  PRMT R45, RZ, 0x7610, R45 ;  /* 0x00007610ff2d7816 */ /* 0x000fe2000000002d */
[----:B------:R-:W-:-:S03]  /*115c0*/  VIADD R40, R13, 0xffffff96 ;  /* 0xffffff960d287836 */ /* 0x000fc60000000000 */
[----:B------:R2:W3:Y:S01]  /*115d0*/  @!P6 LDG.E.U8 R47, desc[UR14][R92.64] ;  /* 0x0000000e5c2fe981 */ /* 0x0004e2000c1e1100 */
[----:B------:R-:W-:Y:S01]  /*115e0*/  @!P2 IMAD.MOV R23, RZ, RZ, -R23 ;  /* 0x000000ffff17a224 */ /* 0x000fe200078e0a17 */
[----:B------:R-:W-:Y:S01]  /*115f0*/  ISETP.GE.U32.AND P6, PT, R40, 0x7fffff17, PT ;  /* 0x7fffff172800780c */ /* 0x000fe20003fc6070 */
[----:B------:R-:W-:Y:S02]  /*11600*/  @!P0 IMAD.MOV R22, RZ, RZ, -R22 ;  /* 0x000000ffff168224 */ /* 0x000fe400078e0a16 */
[----:B--2---:R-:W-:Y:S02]  /*11610*/  @!P3 IMAD.MOV.U32 R92, RZ, RZ, R9 ;  /* 0x000000ffff5cb224 */ /* 0x004fe400078e0009 */
[----:B------:R-:W-:-:S05]  /*11620*/  @!P3 IMAD.MOV.U32 R93, RZ, RZ, R10 ;  /* 0x000000ffff5db224 */ /* 0x000fca00078e000a */
[----:B------:R2:W3:Y:S01]  /*11630*/  @!P3 LDG.E.U8 R45, desc[UR14][R92.64] ;  /* 0x0000000e5c2db981 */ /* 0x0004e2000c1e1100 */
[----:B------:R-:W-:Y:S01]  /*11640*/  SHF.R.S32.HI R76, RZ, 0x1f, R39 ;  /* 0x0000001fff4c7819 */ /* 0x000fe20000011427 */
[----:B--2---:R-:W-:Y:S02]  /*11650*/  @!P3 IMAD.MOV.U32 R92, RZ, RZ, R7 ;  /* 0x000000ffff5cb224 */ /* 0x004fe400078e0007 */
[----:B------:R-:W-:-:S05]  /*11660*/  @!P3 IMAD.MOV.U32 R93, RZ, RZ, R8 ;  /* 0x000000ffff5db224 */ /* 0x000fca00078e0008 */
[----:B------:R2:W3:Y:S01]  /*11670*/  @!P3 LDG.E.U8 R53, desc[UR14][R92.64] ;  /* 0x0000000e5c35b981 */ /* 0x0004e2000c1e1100 */
[----:B------:R-:W-:Y:S02]  /*11680*/  SHF.R.S32.HI R31, RZ, 0x1f, R32 ;  /* 0x0000001fff1f7819 */ /* 0x000fe40000011420 */
[----:B------:R-:W-:Y:S02]  /*11690*/  SHF.R.S32.HI R55, RZ, 0x1f, R56 ;  /* 0x0000001fff377819 */ /* 0x000fe40000011438 */
[----:B------:R-:W-:Y:S01]  /*116a0*/  SHF.R.S32.HI R77, RZ, 0x1f, R78 ;  /* 0x0000001fff4d7819 */ /* 0x000fe2000001144e */
[C---:B------:R-:W-:Y:S01]  /*116b0*/  IMAD R82, R6.reuse, 0x7c, RZ ;  /* 0x0000007c06527824 */ /* 0x040fe200078e02ff */
[----:B------:R-:W-:Y:S01]  /*116c0*/  SHF.R.S32.HI R35, RZ, 0x1f, R36 ;  /* 0x0000001fff237819 */ /* 0x000fe20000011424 */
[C---:B------:R-:W-:Y:S01]  /*116d0*/  IMAD R25, R6.reuse, 0x7d, RZ ;  /* 0x0000007d06197824 */ /* 0x040fe200078e02ff */
[----:B------:R-:W-:Y:S02]  /*116e0*/  SHF.R.S32.HI R60, RZ, 0x1f, R61 ;  /* 0x0000001fff3c7819 */ /* 0x000fe4000001143d */
[----:B------:R-:W-:Y:S01]  /*116f0*/  SHF.R.S32.HI R81, RZ, 0x1f, R82 ;  /* 0x0000001fff517819 */ /* 0x000fe20000011452 */
[----:B----4-:R-:W-:Y:S04]  /*11700*/  STL [R1+0x13c4], R54 ;  /* 0x0013c43601007387 */ /* 0x010fe80000100800 */
[----:B------:R-:W-:Y:S04]  /*11710*/  STL [R1+0x13c8], R5 ;  /* 0x0013c80501007387 */ /* 0x000fe80000100800 */
[----:B------:R-:W-:Y:S04]  /*11720*/  STL [R1+0x13e4], R5 ;  /* 0x0013e40501007387 */ /* 0x000fe80000100800 */
[----:B------:R-:W-:Y:S04]  /*11730*/  STL [R1+0x13d0], R21 ;  /* 0x0013d01501007387 */ /* 0x000fe80000100800 */
[----:B------:R-:W-:Y:S04]  /*11740*/  STL [R1+0x13d8], R18 ;  /* 0x0013d81201007387 */ /* 0x000fe80000100800 */
[----:B------:R4:W-:Y:S04]  /*11750*/  STL [R1+0xd24], R19 ;  /* 0x000d241301007387 */ /* 0x0009e80000100800 */
[----:B------:R-:W-:Y:S04]  /*11760*/  STL [R1+0xd2c], R16 ;  /* 0x000d2c1001007387 */ /* 0x000fe80000100800 */
[----:B------:R-:W-:Y:S01]  /*11770*/  STL [R1+0xd20], R20 ;  /* 0x000d201401007387 */ /* 0x000fe20000100800 */
[----:B----4-:R-:W-:-:S03]  /*11780*/  IMAD R19, R6, 0x62, RZ ;  /* 0x0000006206137824 */ /* 0x010fc600078e02ff */
[----:B------:R-:W-:Y:S04]  /*11790*/  STL [R1+0xd84], R14 ;  /* 0x000d840e01007387 */ /* 0x000fe80000100800 */
[----:B------:R4:W-:Y:S04]  /*117a0*/  STL [R1+0xd28], R17 ;  /* 0x000d281101007387 */ /* 0x0009e80000100800 */
[----:B------:R-:W-:Y:S04]  /*117b0*/  STL [R1+0xd8c], R11 ;  /* 0x000d8c0b01007387 */ /* 0x000fe80000100800 */
[----:B------:R-:W-:Y:S01]  /*117c0*/  STL [R1+0xd80], R15 ;  /* 0x000d800f01007387 */ /* 0x000fe20000100800 */
[----:B----4-:R-:W-:-:S03]  /*117d0*/  IMAD R17, R6, 0x63, RZ ;  /* 0x0000006306117824 */ /* 0x010fc600078e02ff */
[----:B------:R-:W-:Y:S01]  /*117e0*/  STL [R1+0xde4], R9 ;  /* 0x000de40901007387 */ /* 0x000fe20000100800 */
[----:B------:R-:W-:-:S03]  /*117f0*/  SHF.R.S32.HI R40, RZ, 0x1f, R19 ;  /* 0x0000001fff287819 */ /* 0x000fc60000011413 */
[----:B------:R4:W-:Y:S01]  /*11800*/  STL [R1+0xd88], R12 ;  /* 0x000d880c01007387 */ /* 0x0009e20000100800 */
[----:B------:R-:W-:-:S03]  /*11810*/  IADD3 R27, P2, PT, R19, R0, RZ ;  /* 0x00000000131b7210 */ /* 0x000fc60007f5e0ff */
[----:B------:R-:W-:Y:S01]  /*11820*/  STL [R1+0xde0], R10 ;  /* 0x000de00a01007387 */ /* 0x000fe20000100800 */
[----:B------:R-:W-:-:S03]  /*11830*/  SHF.R.S32.HI R59, RZ, 0x1f, R17 ;  /* 0x0000001fff3b7819 */ /* 0x000fc60000011411 */
[----:B------:R-:W-:Y:S01]  /*11840*/  STL [R1+0xdec], R7 ;  /* 0x000dec0701007387 */ /* 0x000fe20000100800 */
[----:B------:R-:W-:-:S03]  /*11850*/  IADD3 R43, P0, PT, R17, R0, RZ ;  /* 0x00000000112b7210 */ /* 0x000fc60007f1e0ff */
[----:B------:R-:W-:Y:S01]  /*11860*/  STL [R1+0xde8], R8 ;  /* 0x000de80801007387 */ /* 0x000fe20000100800 */
[----:B----4-:R-:W-:-:S03]  /*11870*/  IMAD.X R12, R40, 0x1, R2, P2 ;  /* 0x00000001280c7824 */ /* 0x010fc600010e0602 */
[----:B------:R4:W-:Y:S01]  /*11880*/  STL [R1+0x13dc], R50 ;  /* 0x0013dc3201007387 */ /* 0x0009e20000100800 */
[----:B------:R-:W-:Y:S01]  /*11890*/  IADD3 R68, P2, PT, R39, R0, RZ ;  /* 0x0000000027447210 */ /* 0x000fe20007f5e0ff */
[C---:B------:R-:W-:Y:S02]  /*118a0*/  IMAD R18, R6.reuse, 0x69, RZ ;  /* 0x0000006906127824 */ /* 0x040fe400078e02ff */
[----:B------:R-:W-:Y:S02]  /*118b0*/  IMAD.X R37, R59, 0x1, R2, P0 ;  /* 0x000000013b257824 */ /* 0x000fe400000e0602 */
[----:B----4-:R-:W-:Y:S01]  /*118c0*/  IMAD R50, R6, 0x65, RZ ;  /* 0x0000006506327824 */ /* 0x010fe200078e02ff */
[----:B--2---:R-:W-:Y:S01]  /*118d0*/  SHF.R.S32.HI R93, RZ, 0x1f, R18 ;  /* 0x0000001fff5d7819 */ /* 0x004fe20000011412 */
[----:B------:R-:W-:-:S03]  /*118e0*/  IMAD.X R62, R76, 0x1, R2, P2 ;  /* 0x000000014c3e7824 */ /* 0x000fc600010e0602 */
[----:B------:R-:W-:Y:S02]  /*118f0*/  SHF.R.S32.HI R92, RZ, 0x1f, R50 ;  /* 0x0000001fff5c7819 */ /* 0x000fe40000011432 */
[-C--:B------:R-:W-:Y:S02]  /*11900*/  IADD3 R84, P0, PT, R50, R0.reuse, RZ ;  /* 0x0000000032547210 */ /* 0x080fe40007f1e0ff */
[-C--:B------:R-:W-:Y:S01]  /*11910*/  IADD3 R5, P2, PT, R18, R0.reuse, RZ ;  /* 0x0000000012057210 */ /* 0x080fe20007f5e0ff */
[----:B------:R-:W-:Y:S02]  /*11920*/  STL [R1+0x13e0], R49 ;  /* 0x0013e03101007387 */ /* 0x000fe40000100800 */
[----:B------:R-:W-:Y:S01]  /*11930*/  IMAD.X R83, R92, 0x1, R2, P0 ;  /* 0x000000015c537824 */ /* 0x000fe200000e0602 */
[----:B------:R-:W-:Y:S01]  /*11940*/  IADD3 R89, P0, PT, R29, R0, RZ ;  /* 0x000000001d597210 */ /* 0x000fe20007f1e0ff */
[C---:B------:R-:W-:Y:S02]  /*11950*/  IMAD R10, R6.reuse, 0x6d, RZ ;  /* 0x0000006d060a7824 */ /* 0x040fe400078e02ff */
[----:B------:R-:W-:-:S02]  /*11960*/  IMAD R8, R6, 0x71, RZ ;  /* 0x0000007106087824 */ /* 0x000fc400078e02ff */
[----:B------:R-:W-:Y:S01]  /*11970*/  IMAD.X R20, R28, 0x1, R2, P0 ;  /* 0x000000011c147824 */ /* 0x000fe200000e0602 */
[-C--:B------:R-:W-:Y:S02]  /*11980*/  IADD3 R75, P0, PT, R71, R0.reuse, RZ ;  /* 0x00000000474b7210 */ /* 0x080fe40007f1e0ff */
[----:B------:R-:W-:Y:S02]  /*11990*/  SHF.R.S32.HI R74, RZ, 0x1f, R10 ;  /* 0x0000001fff4a7819 */ /* 0x000fe4000001140a */
[----:B------:R-:W-:Y:S01]  /*119a0*/  SHF.R.S32.HI R54, RZ, 0x1f, R8 ;  /* 0x0000001fff367819 */ /* 0x000fe20000011408 */
[----:B------:R-:W-:Y:S01]  /*119b0*/  IMAD.X R67, R70, 0x1, R2, P0 ;  /* 0x0000000146437824 */ /* 0x000fe200000e0602 */
[----:B------:R-:W-:Y:S01]  /*119c0*/  IADD3 R15, P0, PT, R8, R0, RZ ;  /* 0x00000000080f7210 */ /* 0x000fe20007f1e0ff */
[----:B------:R-:W-:-:S04]  /*119d0*/  IMAD R7, R6, 0x75, RZ ;  /* 0x0000007506077824 */ /* 0x000fc800078e02ff */
[----:B------:R-:W-:Y:S01]  /*119e0*/  IMAD.X R21, R54, 0x1, R2, P0 ;  /* 0x0000000136157824 */ /* 0x000fe200000e0602 */
[----:B------:R-:W-:Y:S02]  /*119f0*/  IADD3 R58, P0, PT, R56, R0, RZ ;  /* 0x00000000383a7210 */ /* 0x000fe40007f1e0ff */
[----:B------:R-:W-:-:S03]  /*11a00*/  SHF.R.S32.HI R9, RZ, 0x1f, R7 ;  /* 0x0000001fff097819 */ /* 0x000fc60000011407 */
[----:B------:R-:W-:Y:S01]  /*11a10*/  IMAD.X R51, R55, 0x1, R2, P0 ;  /* 0x0000000137337824 */ /* 0x000fe200000e0602 */
[----:B------:R-:W-:Y:S01]  /*11a20*/  SHF.R.S32.HI R16, RZ, 0x1f, R24 ;  /* 0x0000001fff107819 */ /* 0x000fe20000011418 */
[----:B---3--:R2:W-:Y:S02]  /*11a30*/  STL [R1+0x13e8], R48 ;  /* 0x0013e83001007387 */ /* 0x0085e40000100800 */
[----:B--2---:R-:W-:Y:S01]  /*11a40*/  IMAD.X R48, R93, 0x1, R2, P2 ;  /* 0x000000015d307824 */ /* 0x004fe200010e0602 */
[----:B------:R-:W-:-:S05]  /*11a50*/  IADD3 R52, P2, PT, R46, R0, RZ ;  /* 0x000000002e347210 */ /* 0x000fca0007f5e0ff */
[----:B------:R-:W-:Y:S01]  /*11a60*/  IMAD.X R42, R44, 0x1, R2, P2 ;  /* 0x000000012c2a7824 */ /* 0x000fe200010e0602 */
[----:B------:R-:W-:-:S05]  /*11a70*/  IADD3 R72, P2, PT, R10, R0, RZ ;  /* 0x000000000a487210 */ /* 0x000fca0007f5e0ff */
[----:B------:R-:W-:Y:S01]  /*11a80*/  IMAD.X R69, R74, 0x1, R2, P2 ;  /* 0x000000014a457824 */ /* 0x000fe200010e0602 */
[-C--:B------:R-:W-:Y:S01]  /*11a90*/  IADD3 R34, P2, PT, R32, R0.reuse, RZ ;  /* 0x0000000020227210 */ /* 0x080fe20007f5e0ff */
[----:B------:R-:W-:Y:S01]  /*11aa0*/  STL [R1+0xce4], R27 ;  /* 0x000ce41b01007387 */ /* 0x000fe20000100800 */
[----:B------:R-:W-:-:S03]  /*11ab0*/  IADD3 R10, P0, PT, R7, R0, RZ ;  /* 0x00000000070a7210 */ /* 0x000fc60007f1e0ff */
[--C-:B------:R-:W-:Y:S01]  /*11ac0*/  IMAD.X R30, R31, 0x1, R2.reuse, P2 ;  /* 0x000000011f1e7824 */ /* 0x100fe200010e0602 */
[----:B------:R-:W-:Y:S01]  /*11ad0*/  IADD3 R80, P2, PT, R78, R0, RZ ;  /* 0x000000004e507210 */ /* 0x000fe20007f5e0ff */
[----:B------:R-:W-:Y:S04]  /*11ae0*/  STL [R1+0xcf4], R43 ;  /* 0x000cf42b01007387 */ /* 0x000fe80000100800 */
[----:B------:R-:W-:Y:S01]  /*11af0*/  STL [R1+0xce0], R12 ;  /* 0x000ce00c01007387 */ /* 0x000fe20000100800 */
[----:B------:R-:W-:-:S03]  /*11b00*/  IMAD.X R73, R77, 0x1, R2, P2 ;  /* 0x000000014d497824 */ /* 0x000fc600010e0602 */
[----:B------:R-:W-:Y:S01]  /*11b10*/  STL [R1+0xd04], R68 ;  /* 0x000d044401007387 */ /* 0x000fe20000100800 */
[----:B------:R-:W-:-:S03]  /*11b20*/  IADD3 R14, P2, PT, R24, R0, RZ ;  /* 0x00000000180e7210 */ /* 0x000fc60007f5e0ff */
[----:B------:R-:W-:Y:S01]  /*11b30*/  STL [R1+0xcf0], R37 ;  /* 0x000cf02501007387 */ /* 0x000fe20000100800 */
[----:B------:R-:W-:-:S03]  /*11b40*/  IMAD.X R13, R9, 0x1, R2, P0 ;  /* 0x00000001090d7824 */ /* 0x000fc600000e0602 */
[----:B------:R-:W-:Y:S01]  /*11b50*/  STL [R1+0xd14], R84 ;  /* 0x000d145401007387 */ /* 0x000fe20000100800 */
[----:B------:R-:W-:-:S03]  /*11b60*/  IADD3 R38, P0, PT, R36, R0, RZ ;  /* 0x0000000024267210 */ /* 0x000fc60007f1e0ff */
        /* <DEDUP_REMOVED lines=10> */
[----:B------:R-:W-:Y:S04]  /*11c10*/  STL [R1+0xd40], R20 ;  /* 0x000d401401007387 */ /* 0x000fe80000100800 */
[----:B------:R-:W-:Y:S01]  /*11c20*/  STL [R1+0xd64], R75 ;  /* 0x000d644b01007387 */ /* 0x000fe20000100800 */
[----:B------:R-:W-:-:S03]  /*11c30*/  SHF.R.S32.HI R11, RZ, 0x1f, R25 ;  /* 0x0000001fff0b7819 */ /* 0x000fc60000011419 */
        /* <DEDUP_REMOVED lines=19> */
[----:B------:R-:W-:Y:S04]  /*11d70*/  STL [R1+0xdd4], R10 ;  /* 0x000dd40a01007387 */ /* 0x000fe80000100800 */
[----:B------:R-:W-:Y:S04]  /*11d80*/  STL [R1+0xdc0], R73 ;  /* 0x000dc04901007387 */ /* 0x000fe80000100800 */
[----:B------:R-:W-:Y:S01]  /*11d90*/  STL [R1+0xdf4], R14 ;  /* 0x000df40e01007387 */ /* 0x000fe20000100800 */
[----:B------:R-:W-:-:S03]  /*11da0*/  IMAD.X R64, R76, 0x1, R4, P0 ;  /* 0x000000014c407824 */ /* 0x000fc600000e0604 */
[----:B------:R-:W-:Y:S01]  /*11db0*/  STL [R1+0xdd0], R13 ;  /* 0x000dd00d01007387 */ /* 0x000fe20000100800 */
[----:B------:R-:W-:-:S03]  /*11dc0*/  IADD3 R18, P0, PT, R18, R3, RZ ;  /* 0x0000000312127210 */ /* 0x000fc60007f1e0ff */
[----:B------:R-:W-:Y:S04]  /*11dd0*/  STL [R1+0xe04], R38 ;  /* 0x000e042601007387 */ /* 0x000fe80000100800 */
        /* <DEDUP_REMOVED lines=12> */
[----:B------:R2:W-:Y:S01]  /*11ea0*/  STL [R1+0x1244], R2 ;  /* 0x0012440201007387 */ /* 0x0005e20000100800 */
[----:B------:R-:W-:-:S02]  /*11eb0*/  IMAD.X R44, R44, 0x1, R4, P0 ;  /* 0x000000012c2c7824 */ /* 0x000fc400000e0604 */
[----:B--2---:R-:W-:-:S05]  /*11ec0*/  IMAD R2, R6, 0x6d, RZ ;  /* 0x0000006d06027824 */ /* 0x004fca00078e02ff */
[----:B------:R-:W-:-:S05]  /*11ed0*/  IADD3 R59, P0, PT, R2, R3, RZ ;  /* 0x00000003023b7210 */ /* 0x000fca0007f1e0ff */
[----:B------:R-:W-:Y:S01]  /*11ee0*/  IMAD.X R74, R74, 0x1, R4, P0 ;  /* 0x000000014a4a7824 */ /* 0x000fe200000e0604 */
[----:B------:R-:W-:-:S05]  /*11ef0*/  IADD3 R32, P0, PT, R32, R3, RZ ;  /* 0x0000000320207210 */ /* 0x000fca0007f1e0ff */
[----:B------:R-:W-:Y:S01]  /*11f00*/  IMAD.X R31, R31, 0x1, R4, P0 ;  /* 0x000000011f1f7824 */ /* 0x000fe200000e0604 */
[----:B------:R-:W-:-:S05]  /*11f10*/  IADD3 R78, P0, PT, R78, R3, RZ ;  /* 0x000000034e4e7210 */ /* 0x000fca0007f1e0ff */
[----:B------:R-:W-:Y:S01]  /*11f20*/  IMAD.X R77, R77, 0x1, R4, P0 ;  /* 0x000000014d4d7824 */ /* 0x000fe200000e0604 */
[----:B------:R-:W-:Y:S01]  /*11f30*/  IADD3 R24, P0, PT, R24, R3, RZ ;  /* 0x0000000318187210 */ /* 0x000fe20007f1e0ff */
[----:B------:R-:W-:-:S04]  /*11f40*/  IMAD R2, R6, 0x7d, RZ ;  /* 0x0000007d06027824 */ /* 0x000fc800078e02ff */
[----:B------:R-:W-:Y:S01]  /*11f50*/  IMAD.X R16, R16, 0x1, R4, P0 ;  /* 0x0000000110107824 */ /* 0x000fe200000e0604 */
[----:B------:R-:W-:-:S05]  /*11f60*/  IADD3 R61, P0, PT, R61, R3, RZ ;  /* 0x000000033d3d7210 */ /* 0x000fca0007f1e0ff */
[--C-:B------:R-:W-:Y:S01]  /*11f70*/  IMAD.X R60, R60, 0x1, R4.reuse, P0 ;  /* 0x000000013c3c7824 */ /* 0x100fe200000e0604 */
[----:B------:R-:W-:Y:S02]  /*11f80*/  IADD3 R2, P0, PT, R2, R3, RZ ;  /* 0x0000000302027210 */ /* 0x000fe40007f1e0ff */
[----:B------:R-:W-:Y:S01]  /*11f90*/  ISETP.GE.AND P3, PT, R90, RZ, PT ;  /* 0x000000ff5a00720c */ /* 0x000fe20003f66270 */
[----:B------:R-:W-:Y:S01]  /*11fa0*/  @!P6 IMAD.MOV.U32 R90, RZ, RZ, R5 ;  /* 0x000000ffff5ae224 */ /* 0x000fe200078e0005 */
[----:B------:R-:W-:Y:S01]  /*11fb0*/  PRMT R49, RZ, 0x7610, R49 ;  /* 0x00007610ff317816 */ /* 0x000fe20000000031 */
[----:B------:R-:W-:Y:S01]  /*11fc0*/  IMAD.X R11, R11, 0x1, R4, P0 ;  /* 0x000000010b0b7824 */ /* 0x000fe200000e0604 */
[----:B------:R-:W-:Y:S01]  /*11fd0*/  ISETP.GE.AND P0, PT, R91, RZ, PT ;  /* 0x000000ff5b00720c */ /* 0x000fe20003f06270 */
[----:B------:R-:W-:-:S05]  /*11fe0*/  @!P6 IMAD.MOV.U32 R91, RZ, RZ, R48 ;  /* 0x000000ffff5be224 */ /* 0x000fca00078e0030 */
[----:B------:R2:W3:Y:S02]  /*11ff0*/  @!P6 LDG.E.U8 R49, desc[UR14][R90.64] ;  /* 0x0000000e5a31e981 */ /* 0x0004e4000c1e1100 */
[----:B--2---:R-:W-:Y:S02]  /*12000*/  @!P6 IMAD.MOV.U32 R90, RZ, RZ, R18 ;  /* 0x000000ffff5ae224 */ /* 0x004fe400078e0012 */
[----:B------:R-:W-:-:S05]  /*12010*/  @!P6 IMAD.MOV.U32 R91, RZ, RZ, R50 ;  /* 0x000000ffff5be224 */ /* 0x000fca00078e0032 */
[----:B------:R-:W2:Y:S01]  /*12020*/  @!P6 LDG.E.U8 R88, desc[UR14][R90.64] ;  /* 0x0000000e5a58e981 */ /* 0x000ea2000c1e1100 */
[--C-:B------:R-:W-:Y:S01]  /*12030*/  IMAD.X R86, R92, 0x1, R4.reuse, P2 ;  /* 0x000000015c567824 */ /* 0x100fe200010e0604 */
[-C--:B------:R-:W-:Y:S02]  /*12040*/  IADD3 R29, P2, PT, R29, R3.reuse, RZ ;  /* 0x000000031d1d7210 */ /* 0x080fe40007f5e0ff */
[----:B------:R-:W-:Y:S03]  /*12050*/  STL [R1+0xcec], R19 ;  /* 0x000cec1301007387 */ /* 0x000fe60000100800 */
[--C-:B------:R-:W-:Y:S01]  /*12060*/  IMAD.X R28, R28, 0x1, R4.reuse, P2 ;  /* 0x000000011c1c7824 */ /* 0x100fe200010e0604 */
[-C--:B------:R-:W-:Y:S01]  /*12070*/  IADD3 R71, P2, PT, R71, R3.reuse, RZ ;  /* 0x0000000347477210 */ /* 0x080fe20007f5e0ff */
[----:B------:R-:W-:Y:S04]  /*12080*/  STL [R1+0xe30], R26 ;  /* 0x000e301a01007387 */ /* 0x000fe80000100800 */
[----:B------:R-:W-:Y:S01]  /*12090*/  STL [R1+0xcfc], R41 ;  /* 0x000cfc2901007387 */ /* 0x000fe20000100800 */
[----:B------:R-:W-:Y:S01]  /*120a0*/  IMAD.X R70, R70, 0x1, R4, P2 ;  /* 0x0000000146467824 */ /* 0x000fe200010e0604 */
[----:B------:R-:W-:-:S02]  /*120b0*/  IADD3 R8, P2, PT, R8, R3, RZ ;  /* 0x0000000308087210 */ /* 0x000fc40007f5e0ff */
        /* <DEDUP_REMOVED lines=36> */
[----:B------:R-:W-:Y:S04]  /*12300*/  STL [R1+0xe0c], R36 ;  /* 0x000e0c2401007387 */ /* 0x000fe80000100800 */
[----:B------:R-:W-:Y:S04]  /*12310*/  STL [R1+0xdf8], R16 ;  /* 0x000df81001007387 */ /* 0x000fe80000100800 */
[----:B------:R-:W-:Y:S04]  /*12320*/  STL [R1+0xe1c], R61 ;  /* 0x000e1c3d01007387 */ /* 0x000fe80000100800 */
[----:B------:R-:W-:Y:S04]  /*12330*/  STL [R1+0xe08], R35 ;  /* 0x000e082301007387 */ /* 0x000fe80000100800 */
[----:B------:R-:W-:Y:S04]  /*12340*/  STL [R1+0xe2c], R82 ;  /* 0x000e2c5201007387 */ /* 0x000fe80000100800 */
[----:B------:R4:W-:Y:S04]  /*12350*/  STL [R1+0x1248], R3 ;  /* 0x0012480301007387 */ /* 0x0009e80000100800 */
[----:B------:R-:W-:Y:S04]  /*12360*/  STL [R1+0xe18], R60 ;  /* 0x000e183c01007387 */ /* 0x000fe80000100800 */
[----:B------:R-:W-:Y:S01]  /*12370*/  STL [R1+0xe3c], R2 ;  /* 0x000e3c0201007387 */ /* 0x000fe20000100800 */
[----:B----4-:R-:W4:Y:S03]  /*12380*/  LDC R3, c[0x0][0x3a0] ;  /* 0x0000e800ff037b82 */ /* 0x010f260000000800 */
[----:B------:R-:W-:Y:S04]  /*12390*/  STL [R1+0xe28], R81 ;  /* 0x000e285101007387 */ /* 0x000fe80000100800 */
[----:B------:R-:W-:Y:S04]  /*123a0*/  STL [R1+0x124c], R4 ;  /* 0x00124c0401007387 */ /* 0x000fe80000100800 */
[----:B------:R-:W-:Y:S04]  /*123b0*/  STL [R1+0xe38], R11 ;  /* 0x000e380b01007387 */ /* 0x000fe80000100800 */
[----:B------:R-:W4:Y:S04]  /*123c0*/  LDL.LU R48, [R1+0x13e8] ;  /* 0x0013e80001307983 */ /* 0x000f280000300800 */
[----:B------:R-:W4:Y:S04]  /*123d0*/  LDL.LU R5, [R1+0x13e4] ;  /* 0x0013e40001057983 */ /* 0x000f280000300800 */
[----:B---3--:R3:W-:Y:S04]  /*123e0*/  STL [R1+0x128], R49 ;  /* 0x0001283101007387 */ /* 0x0087e80000100800 */
[----:B---3--:R-:W3:Y:S04]  /*123f0*/  LDL.LU R49, [R1+0x13e0] ;  /* 0x0013e00001317983 */ /* 0x008ee80000300800 */
[----:B------:R-:W3:Y:S04]  /*12400*/  LDL.LU R50, [R1+0x13dc] ;  /* 0x0013dc0001327983 */ /* 0x000ee80000300800 */
[----:B------:R-:W3:Y:S04]  /*12410*/  LDL.LU R18, [R1+0x13d8] ;  /* 0x0013d80001127983 */ /* 0x000ee80000300800 */
[----:B--2---:R2:W-:Y:S04]  /*12420*/  STL [R1+0x124], R88 ;  /* 0x0001245801007387 */ /* 0x0045e80000100800 */
[----:B--2---:R-:W2:Y:S01]  /*12430*/  LDL.LU R88, [R1+0x13d4] ;  /* 0x0013d40001587983 */ /* 0x004ea20000300800 */
[----:B----4-:R-:W-:-:S05]  /*12440*/  VIADD R40, R3, 0xffffff8e ;  /* 0xffffff8e03287836 */ /* 0x010fca0000000000 */
[----:B------:R-:W-:-:S13]  /*12450*/  ISETP.GE.U32.AND P2, PT, R40, 0x7fffff0f, PT ;  /* 0x7fffff0f2800780c */ /* 0x000fda0003f46070 */
[----:B------:R-:W-:Y:S02]  /*12460*/  @!P2 IMAD.MOV.U32 R90, RZ, RZ, R15 ;  /* 0x000000ffff5aa224 */ /* 0x000fe400078e000f */
[----:B------:R-:W-:Y:S02]  /*12470*/  @!P2 IMAD.MOV.U32 R91, RZ, RZ, R21 ;  /* 0x000000ffff5ba224 */ /* 0x000fe400078e0015 */
[----:B------:R-:W4:Y:S04]  /*12480*/  LDL.LU R21, [R1+0x13d0] ;  /* 0x0013d00001157983 */ /* 0x000f280000300800 */
[----:B------:R-:W3:Y:S01]  /*12490*/  LDL.LU R15, [R1+0x13cc] ;  /* 0x0013cc00010f7983 */ /* 0x000ee20000300800 */
[----:B------:R-:W-:-:S06]  /*124a0*/  PRMT R5, RZ, 0x7610, R5 ;  /* 0x00007610ff057816 */ /* 0x000fcc0000000005 */
[----:B------:R0:W3:Y:S02]  /*124b0*/  @!P2 LDG.E.U8 R5, desc[UR14][R90.64] ;  /* 0x0000000e5a05a981 */ /* 0x0000e4000c1e1100 */
[----:B0-----:R-:W-:Y:S02]  /*124c0*/  @!P2 IMAD.MOV.U32 R90, RZ, RZ, R8 ;  /* 0x000000ffff5aa224 */ /* 0x001fe400078e0008 */
[----:B------:R-:W-:Y:S01]  /*124d0*/  @!P2 IMAD.MOV.U32 R91, RZ, RZ, R54 ;  /* 0x000000ffff5ba224 */ /* 0x000fe200078e0036 */
[----:B--2---:R-:W-:-:S06]  /*124e0*/  PRMT R88, RZ, 0x7610, R88 ;  /* 0x00007610ff587816 */ /* 0x004fcc0000000058 */
[----:B------:R-:W2:Y:S04]  /*124f0*/  @!P2 LDG.E.U8 R88, desc[UR14][R90.64] ;  /* 0x0000000e5a58a981 */ /* 0x000ea8000c1e1100 */
[----:B---3--:R0:W-:Y:S04]  /*12500*/  STL [R1+0x120], R5 ;  /* 0x0001200501007387 */ /* 0x0081e80000100800 */
[----:B0-----:R-:W3:Y:S04]  /*12510*/  LDL.LU R5, [R1+0x13c8] ;  /* 0x0013c80001057983 */ /* 0x001ee80000300800 */
[----:B------:R-:W3:Y:S04]  /*12520*/  LDL.LU R54, [R1+0x13c4] ;  /* 0x0013c40001367983 */ /* 0x000ee80000300800 */
[----:B------:R-:W3:Y:S04]  /*12530*/  LDL.LU R8, [R1+0x13c0] ;  /* 0x0013c00001087983 */ /* 0x000ee80000300800 */
[----:B--2---:R0:W-:Y:S04]  /*12540*/  STL [R1+0x11c], R88 ;  /* 0x00011c5801007387 */ /* 0x0041e80000100800 */
[----:B0-----:R-:W2:Y:S01]  /*12550*/  LDL.LU R88, [R1+0x13bc] ;  /* 0x0013bc0001587983 */ /* 0x001ea20000300800 */
[----:B------:R-:W-:-:S05]  /*12560*/  VIADD R40, R3, 0xffffff86 ;  /* 0xffffff8603287836 */ /* 0x000fca0000000000 */
[----:B------:R-:W-:Y:S02]  /*12570*/  ISETP.GE.U32.AND P6, PT, R40, 0x7fffff07, PT ;  /* 0x7fffff072800780c */ /* 0x000fe40003fc6070 */
[----:B------:R-:W-:-:S11]  /*12580*/  PRMT R15, RZ, 0x7610, R15 ;  /* 0x00007610ff0f7816 */ /* 0x000fd6000000000f */
[----:B------:R-:W-:Y:S02]  /*12590*/  @!P6 IMAD.MOV.U32 R90, RZ, RZ, R14 ;  /* 0x000000ffff5ae224 */ /* 0x000fe400078e000e */
[----:B------:R-:W-:Y:S02]  /*125a0*/  @!P6 IMAD.MOV.U32 R91, RZ, RZ, R66 ;  /* 0x000000ffff5be224 */ /* 0x000fe400078e0042 */
[----:B------:R-:W3:Y:S04]  /*125b0*/  LDL.LU R66, [R1+0x13b8] ;  /* 0x0013b80001427983 */ /* 0x000ee80000300800 */
[----:B------:R0:W3:Y:S04]  /*125c0*/  @!P6 LDG.E.U8 R15, desc[UR14][R90.64] ;  /* 0x0000000e5a0fe981 */ /* 0x0000e8000c1e1100 */
[----:B------:R-:W4:Y:S01]  /*125d0*/  LDL.LU R14, [R1+0x13b4] ;  /* 0x0013b400010e7983 */ /* 0x000f220000300800 */
[----:B0-----:R-:W-:-:S02]  /*125e0*/  @!P6 IMAD.MOV.U32 R90, RZ, RZ, R24 ;  /* 0x000000ffff5ae224 */ /* 0x001fc400078e0018 */
        /* <DEDUP_REMOVED lines=11> */
[----:B----4-:R-:W-:-:S11]  /*126a0*/  PRMT R14, RZ, 0x7610, R14 ;  /* 0x00007610ff0e7816 */ /* 0x010fd6000000000e */
[----:B------:R-:W-:Y:S02]  /*126b0*/  @!P2 IMAD.MOV.U32 R90, RZ, RZ, R27 ;  /* 0x000000ffff5aa224 */ /* 0x000fe400078e001b */
[----:B------:R-:W-:Y:S02]  /*126c0*/  @!P2 IMAD.MOV.U32 R91, RZ, RZ, R12 ;  /* 0x000000ffff5ba224 */ /* 0x000fe400078e000c */
[----:B------:R-:W4:Y:S04]  /*126d0*/  LDL.LU R12, [R1+0x13a0] ;  /* 0x0013a000010c7983 */ /* 0x000f280000300800 */
        /* <DEDUP_REMOVED lines=211> */
[----:B------:R-:W-:Y:S01]  /*13410*/  ISETP.GE.U32.AND P2, PT, R40, 0x7fffff1b, PT ;  /* 0x7fffff1b2800780c */ /* 0x000fe20003f46070 */
[----:B------:R-:W-:Y:S01]  /*13420*/  VIADD R40, R3, 0xffffff92 ;  /* 0xffffff9203287836 */ /* 0x000fe20000000000 */
[----:B----4-:R-:W-:-:S04]  /*13430*/  PRMT R85, RZ, 0x7610, R85 ;  /* 0x00007610ff557816 */ /* 0x010fc80000000055 */
[----:B------:R-:W-:-:S07]  /*13440*/  ISETP.GE.U32.AND P6, PT, R40, 0x7fffff13, PT ;  /* 0x7fffff132800780c */ /* 0x000fce0003fc6070 */
[----:B------:R-:W-:Y:S02]  /*13450*/  @!P2 IMAD.MOV.U32 R90, RZ, RZ, R84 ;  /* 0x000000ffff5aa224 */ /* 0x000fe400078e0054 */
[----:B------:R-:W-:Y:S02]  /*13460*/  @!P2 IMAD.MOV.U32 R91, RZ, RZ, R83 ;  /* 0x000000ffff5ba224 */ /* 0x000fe400078e0053 */
[----:B------:R-:W-:Y:S01]  /*13470*/  VIADD R40, R3, 0xffffff8a ;  /* 0xffffff8a03287836 */ /* 0x000fe20000000000 */
[----:B------:R-:W-:Y:S01]  /*13480*/  PRMT R4, RZ, 0x7610, R4 ;  /* 0x00007610ff047816 */ /* 0x000fe20000000004 */
[----:B------:R-:W4:Y:S04]  /*13490*/  LDL.LU R83, [R1+0x1280] ;  /* 0x0012800001537983 */ /* 0x000f280000300800 */
[----:B------:R0:W3:Y:S01]  /*134a0*/  @!P2 LDG.E.U8 R85, desc[UR14][R90.64] ;  /* 0x0000000e5a55a981 */ /* 0x0000e2000c1e1100 */
[----:B------:R-:W-:-:S02]  /*134b0*/  PRMT R0, RZ, 0x7610, R0 ;  /* 0x00007610ff007816 */ /* 0x000fc40000000000 */
[----:B------:R-:W-:Y:S01]  /*134c0*/  PRMT R93, RZ, 0x7610, R93 ;  /* 0x00007610ff5d7816 */ /* 0x000fe2000000005d */
[----:B------:R-:W3:Y:S01]  /*134d0*/  LDL.LU R84, [R1+0x127c] ;  /* 0x00127c0001547983 */ /* 0x000ee20000300800 */
[----:B0-----:R-:W-:Y:S02]  /*134e0*/  @!P2 IMAD.MOV.U32 R90, RZ, RZ, R87 ;  /* 0x000000ffff5aa224 */ /* 0x001fe400078e0057 */
[----:B------:R-:W-:Y:S01]  /*134f0*/  @!P2 IMAD.MOV.U32 R91, RZ, RZ, R86 ;  /* 0x000000ffff5ba224 */ /* 0x000fe200078e0056 */
[----:B--2---:R-:W-:-:S06]  /*13500*/  PRMT R88, RZ, 0x7610, R88 ;  /* 0x00007610ff587816 */ /* 0x004fcc0000000058 */
[----:B------:R0:W2:Y:S01]  /*13510*/  @!P2 LDG.E.U8 R88, desc[UR14][R90.64] ;  /* 0x0000000e5a58a981 */ /* 0x0000a2000c1e1100 */
[----:B------:R-:W-:Y:S01]  /*13520*/  ISETP.GE.U32.AND P2, PT, R40, 0x7fffff0b, PT ;  /* 0x7fffff0b2800780c */ /* 0x000fe20003f46070 */
[----:B0-----:R-:W-:Y:S02]  /*13530*/  @!P6 IMAD.MOV.U32 R90, RZ, RZ, R72 ;  /* 0x000000ffff5ae224 */ /* 0x001fe400078e0048 */
[----:B------:R-:W-:-:S05]  /*13540*/  @!P6 IMAD.MOV.U32 R91, RZ, RZ, R69 ;  /* 0x000000ffff5be224 */ /* 0x000fca00078e0045 */
[----:B------:R0:W4:Y:S02]  /*13550*/  @!P6 LDG.E.U8 R4, desc[UR14][R90.64] ;  /* 0x0000000e5a04e981 */ /* 0x000124000c1e1100 */
[----:B0-----:R-:W-:Y:S02]  /*13560*/  @!P6 IMAD.MOV.U32 R90, RZ, RZ, R59 ;  /* 0x000000ffff5ae224 */ /* 0x001fe400078e003b */
[----:B------:R-:W-:-:S05]  /*13570*/  @!P6 IMAD.MOV.U32 R91, RZ, RZ, R74 ;  /* 0x000000ffff5be224 */ /* 0x000fca00078e004a */
[----:B------:R0:W4:Y:S02]  /*13580*/  @!P6 LDG.E.U8 R0, desc[UR14][R90.64] ;  /* 0x0000000e5a00e981 */ /* 0x000124000c1e1100 */
[----:B0-----:R-:W-:Y:S02]  /*13590*/  @!P2 IMAD.MOV.U32 R90, RZ, RZ, R10 ;  /* 0x000000ffff5aa224 */ /* 0x001fe400078e000a */
[----:B------:R-:W-:-:S05]  /*135a0*/  @!P2 IMAD.MOV.U32 R91, RZ, RZ, R13 ;  /* 0x000000ffff5ba224 */ /* 0x000fca00078e000d */
[----:B------:R0:W4:Y:S01]  /*135b0*/  @!P2 LDG.E.U8 R93, desc[UR14][R90.64] ;  /* 0x0000000e5a5da981 */ /* 0x000122000c1e1100 */
[----:B------:R-:W-:Y:S01]  /*135c0*/  VIADD R40, R3, 0xffffff82 ;  /* 0xffffff8203287836 */ /* 0x000fe20000000000 */
[----:B------:R-:W-:-:S04]  /*135d0*/  PRMT R92, RZ, 0x7610, R92 ;  /* 0x00007610ff5c7816 */ /* 0x000fc8000000005c */
[----:B------:R-:W-:Y:S01]  /*135e0*/  ISETP.GE.U32.AND P6, PT, R40, 0x7fffff03, PT ;  /* 0x7fffff032800780c */ /* 0x000fe20003fc6070 */
[----:B0-----:R-:W-:Y:S02]  /*135f0*/  @!P2 IMAD.MOV.U32 R90, RZ, RZ, R7 ;  /* 0x000000ffff5aa224 */ /* 0x001fe400078e0007 */
[----:B------:R-:W-:Y:S01]  /*13600*/  @!P2 IMAD.MOV.U32 R91, RZ, RZ, R9 ;  /* 0x000000ffff5ba224 */ /* 0x000fe200078e0009 */
[----:B---3--:R0:W-:Y:S04]  /*13610*/  STL [R1+0x30], R85 ;  /* 0x0000305501007387 */ /* 0x0081e80000100800 */
[----:B------:R3:W4:Y:S01]  /*13620*/  @!P2 LDG.E.U8 R92, desc[UR14][R90.64] ;  /* 0x0000000e5a5ca981 */ /* 0x000722000c1e1100 */
[----:B------:R-:W-:Y:S02]  /*13630*/  ISETP.GE.AND P2, PT, R89, RZ, PT ;  /* 0x000000ff5900720c */ /* 0x000fe40003f46270 */
[----:B------:R-:W-:Y:S01]  /*13640*/  PRMT R89, RZ, 0x7610, R89 ;  /* 0x00007610ff597816 */ /* 0x000fe20000000059 */
[----:B0-----:R-:W4:Y:S01]  /*13650*/  LDL.LU R85, [R1+0x1278] ;  /* 0x0012780001557983 */ /* 0x001f220000300800 */
[----:B---3--:R-:W-:-:S03]  /*13660*/  @!P6 IMAD.MOV.U32 R90, RZ, RZ, R25 ;  /* 0x000000ffff5ae224 */ /* 0x008fc600078e0019 */
[----:B------:R-:W3:Y:S01]  /*13670*/  LDL.LU R86, [R1+0x1274] ;  /* 0x0012740001567983 */ /* 0x000ee20000300800 */
[----:B------:R-:W-:-:S03]  /*13680*/  @!P6 IMAD.MOV.U32 R91, RZ, RZ, R26 ;  /* 0x000000ffff5be224 */ /* 0x000fc600078e001a */
[----:B------:R-:W3:Y:S01]  /*13690*/  LDL.LU R87, [R1+0x1270] ;  /* 0x0012700001577983 */ /* 0x000ee20000300800 */
[----:B------:R-:W-:-:S03]  /*136a0*/  PRMT R76, RZ, 0x7610, R76 ;  /* 0x00007610ff4c7816 */ /* 0x000fc6000000004c */
[----:B------:R0:W3:Y:S02]  /*136b0*/  @!P6 LDG.E.U8 R89, desc[UR14][R90.64] ;  /* 0x0000000e5a59e981 */ /* 0x0000e4000c1e1100 */
[----:B0-----:R-:W-:Y:S02]  /*136c0*/  @!P6 IMAD.MOV.U32 R90, RZ, RZ, R2 ;  /* 0x000000ffff5ae224 */ /* 0x001fe400078e0002 */
[----:B------:R-:W-:-:S05]  /*136d0*/  @!P6 IMAD.MOV.U32 R91, RZ, RZ, R11 ;  /* 0x000000ffff5be224 */ /* 0x000fca00078e000b */
[----:B------:R-:W3:Y:S04]  /*136e0*/  @!P6 LDG.E.U8 R76, desc[UR14][R90.64] ;  /* 0x0000000e5a4ce981 */ /* 0x000ee8000c1e1100 */
[----:B--2---:R0:W-:Y:S04]  /*136f0*/  STL [R1+0x2c], R88 ;  /* 0x00002c5801007387 */ /* 0x0041e80000100800 */
[----:B0-----:R-:W2:Y:S04]  /*13700*/  LDL.LU R88, [R1+0x126c] ;  /* 0x00126c0001587983 */ /* 0x001ea80000300800 */
[----:B------:R-:W2:Y:S04]  /*13710*/  LDL.LU R69, [R1+0x1268] ;  /* 0x0012680001457983 */ /* 0x000ea80000300800 */
[----:B------:R-:W2:Y:S04]  /*13720*/  LDL.LU R72, [R1+0x1264] ;  /* 0x0012640001487983 */ /* 0x000ea80000300800 */
[----:B------:R-:W2:Y:S04]  /*13730*/  LDL.LU R74, [R1+0x1260] ;  /* 0x00126000014a7983 */ /* 0x000ea80000300800 */
[----:B------:R-:W2:Y:S04]  /*13740*/  LDL.LU R13, [R1+0x125c] ;  /* 0x00125c00010d7983 */ /* 0x000ea80000300800 */
[----:B----4-:R0:W-:Y:S04]  /*13750*/  STL [R1+0x28], R4 ;  /* 0x0000280401007387 */ /* 0x0101e80000100800 */
[----:B0-----:R-:W4:Y:S04]  /*13760*/  LDL.LU R4, [R1+0x230] ;  /* 0x0002300001047983 */ /* 0x001f280000300800 */
[----:B------:R0:W-:Y:S04]  /*13770*/  STL [R1+0x24], R0 ;  /* 0x0000240001007387 */ /* 0x0001e80000100800 */
[----:B0-----:R-:W2:Y:S04]  /*13780*/  LDL.LU R0, [R1+0x228] ;  /* 0x0002280001007983 */ /* 0x001ea80000300800 */
[----:B------:R-:W-:Y:S04]  /*13790*/  STL [R1+0x1208], R93 ;  /* 0x0012085d01007387 */ /* 0x000fe80000100800 */
[----:B------:R-:W2:Y:S01]  /*137a0*/  LDL.LU R7, [R1+0x218] ;  /* 0x0002180001077983 */ /* 0x000ea20000300800 */
[----:B------:R-:W0:Y:S03]  /*137b0*/  S2R R2, SR_TID.X ;  /* 0x0000000000027919 */ /* 0x000e260000002100 */
[----:B------:R-:W2:Y:S04]  /*137c0*/  LDL.LU R59, [R1+0x210] ;  /* 0x00021000013b7983 */ /* 0x000ea80000300800 */
[----:B------:R-:W2:Y:S04]  /*137d0*/  LDL.LU R9, [R1+0x1fc] ;  /* 0x0001fc0001097983 */ /* 0x000ea80000300800 */
[----:B------:R-:W2:Y:S04]  /*137e0*/  LDL.LU R3, [R1+0x1f4] ;  /* 0x0001f40001037983 */ /* 0x000ea80000300800 */
[----:B------:R-:W2:Y:S04]  /*137f0*/  LDL.LU R10, [R1+0x1cc] ;  /* 0x0001cc00010a7983 */ /* 0x000ea80000300800 */
[----:B------:R-:W-:Y:S04]  /*13800*/  STL [R1+0x120c], R92 ;  /* 0x00120c5c01007387 */ /* 0x000fe80000100800 */
[----:B------:R-:W2:Y:S04]  /*13810*/  LDL.LU R26, [R1+0x1bc] ;  /* 0x0001bc00011a7983 */ /* 0x000ea80000300800 */
[----:B---3--:R3:W-:Y:S01]  /*13820*/  STL [R1+0x1210], R89 ;  /* 0x0012105901007387 */ /* 0x0087e20000100800 */
[----:B0-----:R-:W-:-:S03]  /*13830*/  LOP3.LUT R2, R2, 0x7f, RZ, 0xc0, !PT ;  /* 0x0000007f02027812 */ /* 0x001fc600078ec0ff */
[----:B------:R-:W2:Y:S04]  /*13840*/  LDL.LU R11, [R1+0x1b8] ;  /* 0x0001b800010b7983 */ /* 0x000ea80000300800 */
[----:B------:R-:W2:Y:S04]  /*13850*/  LDL.LU R25, [R1+0x1ac] ;  /* 0x0001ac0001197983 */ /* 0x000ea80000300800 */
[----:B------:R-:W-:Y:S04]  /*13860*/  STL [R1+0x1214], R76 ;  /* 0x0012144c01007387 */ /* 0x000fe80000100800 */
[----:B---3--:R-:W3:Y:S04]  /*13870*/  LDL.LU R89, [R1+0x1a8] ;  /* 0x0001a80001597983 */ /* 0x008ee80000300800 */
[----:B------:R-:W3:Y:S04]  /*13880*/  LDL.LU R92, [R1+0x118] ;  /* 0x00011800015c7983 */ /* 0x000ee80000300800 */
[----:B----4-:R-:W-:Y:S04]  /*13890*/  STS.U8 [R2+UR6+0x3000], R4 ;  /* 0x0030000402007988 */ /* 0x010fe80008000006 */
[----:B--2---:R0:W-:Y:S04]  /*138a0*/  STS.U8 [R2+UR6+0x7000], R0 ;  /* 0x0070000002007988 */ /* 0x0041e80008000006 */
[----:B------:R2:W-:Y:S04]  /*138b0*/  STS.U8 [R2+UR6+0x2c00], R7 ;  /* 0x002c000702007988 */ /* 0x0005e80008000006 */
[----:B0-----:R-:W4:Y:S04]  /*138c0*/  LDL.LU R0, [R1+0x19c] ;  /* 0x00019c0001007983 */ /* 0x001f280000300800 */
[----:B--2---:R-:W2:Y:S04]  /*138d0*/  LDL.LU R7, [R1+0x198] ;  /* 0x0001980001077983 */ /* 0x004ea80000300800 */
[----:B------:R0:W-:Y:S04]  /*138e0*/  STS.U8 [R2+UR6+0x6c00], R59 ;  /* 0x006c003b02007988 */ /* 0x0001e80008000006 */
[----:B------:R1:W-:Y:S04]  /*138f0*/  STS.U8 [R2+UR6+0x2800], R9 ;  /* 0x0028000902007988 */ /* 0x0003e80008000006 */
[----:B------:R-:W-:Y:S04]  /*13900*/  STS.U8 [R2+UR6+0x6800], R3 ;  /* 0x0068000302007988 */ /* 0x000fe80008000006 */
[----:B0-----:R-:W2:Y:S04]  /*13910*/  LDL.LU R59, [R1+0x10c] ;  /* 0x00010c00013b7983 */ /* 0x001ea80000300800 */
[----:B------:R-:W2:Y:S04]  /*13920*/  LDL.LU R93, [R1+0x188] ;  /* 0x00018800015d7983 */ /* 0x000ea80000300800 */
[----:B------:R-:W-:Y:S04]  /*13930*/  STS.U8 [R2+UR6+0x2400], R10 ;  /* 0x0024000a02007988 */ /* 0x000fe80008000006 */
[----:B-1----:R-:W2:Y:S04]  /*13940*/  LDL.LU R9, [R1+0x108] ;  /* 0x0001080001097983 */ /* 0x002ea80000300800 */
[----:B------:R0:W-:Y:S04]  /*13950*/  STS.U8 [R2+UR6+0x6400], R13 ;  /* 0x0064000d02007988 */ /* 0x0001e80008000006 */
[----:B0-----:R-:W2:Y:S04]  /*13960*/  LDL.LU R13, [R1+0x1258] ;  /* 0x00125800010d7983 */ /* 0x001ea80000300800 */
[----:B------:R-:W2:Y:S04]  /*13970*/  LDL.LU R4, [R1+0x184] ;  /* 0x0001840001047983 */ /* 0x000ea80000300800 */
[----:B------:R-:W2:Y:S04]  /*13980*/  LDL.LU R10, [R1+0xf8] ;  /* 0x0000f800010a7983 */ /* 0x000ea80000300800 */
[----:B------:R0:W-:Y:S04]  /*13990*/  STS.U8 [R2+UR6+0x2000], R26 ;  /* 0x0020001a02007988 */ /* 0x0001e80008000006 */
[----:B------:R1:W-:Y:S04]  /*139a0*/  STS.U8 [R2+UR6+0x6000], R11 ;  /* 0x0060000b02007988 */ /* 0x0003e80008000006 */
[----:B------:R3:W-:Y:S04]  /*139b0*/  STS.U8 [R2+UR6+0x1c00], R25 ;  /* 0x001c001902007988 */ /* 0x0007e80008000006 */
[----:B0-----:R-:W2:Y:S04]  /*139c0*/  LDL.LU R26, [R1+0x178] ;  /* 0x00017800011a7983 */ /* 0x001ea80000300800 */
[----:B-1----:R-:W2:Y:S04]  /*139d0*/  LDL.LU R11, [R1+0xf4] ;  /* 0x0000f400010b7983 */ /* 0x002ea80000300800 */
[----:B------:R-:W2:Y:S04]  /*139e0*/  LDL.LU R3, [R1+0x174] ;  /* 0x0001740001037983 */ /* 0x000ea80000300800 */
[----:B---3--:R-:W3:Y:S04]  /*139f0*/  LDL.LU R25, [R1+0xf0] ;  /* 0x0000f00001197983 */ /* 0x008ee80000300800 */
[----:B------:R-:W-:Y:S04]  /*13a00*/  STS.U8 [R2+UR6+0x5c00], R89 ;  /* 0x005c005902007988 */ /* 0x000fe80008000006 */
[----:B----4-:R0:W-:Y:S04]  /*13a10*/  STS.U8 [R2+UR6+0x1800], R0 ;  /* 0x0018000002007988 */ /* 0x0101e80008000006 */
[----:B--2---:R1:W-:Y:S04]  /*13a20*/  STS.U8 [R2+UR6+0x5800], R7 ;  /* 0x0058000702007988 */ /* 0x0043e80008000006 */
[----:B0-----:R-:W2:Y:S04]  /*13a30*/  LDL.LU R0, [R1+0x170] ;  /* 0x0001700001007983 */ /* 0x001ea80000300800 */
[----:B-1----:R-:W4:Y:S01]  /*13a40*/  LDL.LU R7, [R1+0xec] ;  /* 0x0000ec0001077983 */ /* 0x002f220000300800 */
[----:B------:R-:W-:-:S03]  /*13a50*/  @!P3 IMAD.MOV R24, RZ, RZ, -R24 ;  /* 0x000000ffff18b224 */ /* 0x000fc600078e0a18 */
[----:B------:R-:W-:Y:S01]  /*13a60*/  STS.U8 [R2+UR6+0x1400], R93 ;  /* 0x0014005d02007988 */ /* 0x000fe20008000006 */
[----:B------:R-:W-:Y:S02]  /*13a70*/  ISETP.NE.AND P3, PT, R13, RZ, PT ;  /* 0x000000ff0d00720c */ /* 0x000fe40003f65270 */
[----:B------:R-:W-:-:S04]  /*13a80*/  LOP3.LUT R40, RZ, R13, RZ, 0x33, !PT ;  /* 0x0000000dff287212 */ /* 0x000fc800078e33ff */
[C---:B------:R-:W-:Y:S02]  /*13a90*/  SEL R59, R40.reuse, R59, !P3 ;  /* 0x0000003b283b7207 */ /* 0x040fe40005800000 */
[----:B------:R-:W-:-:S03]  /*13aa0*/  SEL R13, R40, R92, !P3 ;  /* 0x0000005c280d7207 */ /* 0x000fc60005800000 */
[----:B------:R-:W-:Y:S01]  /*13ab0*/  IMAD R59, R59, UR47, RZ ;  /* 0x0000002f3b3b7c24 */ /* 0x000fe2000f8e02ff */
[----:B------:R-:W-:Y:S01]  /*13ac0*/  STS.U8 [R2+UR6+0x5400], R4 ;  /* 0x0054000402007988 */ /* 0x000fe20008000006 */
[----:B------:R-:W-:Y:S01]  /*13ad0*/  IMAD R90, R13, UR48, RZ ;  /* 0x000000300d5a7c24 */ /* 0x000fe2000f8e02ff */
[C---:B------:R-:W-:Y:S01]  /*13ae0*/  SEL R13, R40.reuse, R9, !P3 ;  /* 0x00000009280d7207 */ /* 0x040fe20005800000 */
[----:B------:R-:W-:Y:S01]  /*13af0*/  @!P2 IMAD.MOV R15, RZ, RZ, -R15 ;  /* 0x000000ffff0fa224 */ /* 0x000fe200078e0a0f */
[----:B------:R-:W2:Y:S01]  /*13b00*/  LDL.LU R9, [R1+0xe8] ;  /* 0x0000e80001097983 */ /* 0x000ea20000300800 */
[----:B------:R-:W-:Y:S01]  /*13b10*/  @!P0 IMAD.MOV R16, RZ, RZ, -R16 ;  /* 0x000000ffff108224 */ /* 0x000fe200078e0a10 */
[C---:B------:R-:W-:Y:S01]  /*13b20*/  SEL R88, R40.reuse, R88, !P3 ;  /* 0x0000005828587207 */ /* 0x040fe20005800000 */
[----:B------:R-:W0:Y:S01]  /*13b30*/  LDCU UR48, c[0x0][0x3b0] ;  /* 0x00007600ff3077ac */ /* 0x000e220008000800 */
[----:B------:R1:W-:Y:S01]  /*13b40*/  STL [R1+0x108], R59 ;  /* 0x0001083b01007387 */ /* 0x0003e20000100800 */
[----:B------:R-:W-:Y:S01]  /*13b50*/  IMAD R91, R13, UR46, RZ ;  /* 0x0000002e0d5b7c24 */ /* 0x000fe2000f8e02ff */
[C---:B------:R-:W-:Y:S01]  /*13b60*/  SEL R87, R40.reuse, R87, !P3 ;  /* 0x0000005728577207 */ /* 0x040fe20005800000 */
[----:B------:R-:W0:Y:S01]  /*13b70*/  LDCU UR47, c[0x0][0x3b0] ;  /* 0x00007600ff2f77ac */ /* 0x000e220008000800 */
[----:B------:R0:W-:Y:S01]  /*13b80*/  STS.U8 [R2+UR6+0x1000], R26 ;  /* 0x0010001a02007988 */ /* 0x0001e20008000006 */
[----:B------:R-:W-:-:S02]  /*13b90*/  SEL R86, R40, R86, !P3 ;  /* 0x0000005628567207 */ /* 0x000fc40005800000 */
[C---:B------:R-:W-:Y:S02]  /*13ba0*/  SEL R85, R40.reuse, R85, !P3 ;  /* 0x0000005528557207 */ /* 0x040fe40005800000 */
[C---:B------:R-:W-:Y:S02]  /*13bb0*/  SEL R84, R40.reuse, R84, !P3 ;  /* 0x0000005428547207 */ /* 0x040fe40005800000 */
[C---:B------:R-:W-:Y:S02]  /*13bc0*/  SEL R83, R40.reuse, R83, !P3 ;  /* 0x0000005328537207 */ /* 0x040fe40005800000 */
[C---:B-1----:R-:W-:Y:S02]  /*13bd0*/  SEL R59, R40.reuse, R10, !P3 ;  /* 0x0000000a283b7207 */ /* 0x042fe40005800000 */
[C---:B------:R-:W-:Y:S01]  /*13be0*/  SEL R82, R40.reuse, R82, !P3 ;  /* 0x0000005228527207 */ /* 0x040fe20005800000 */
[----:B------:R-:W2:Y:S01]  /*13bf0*/  LDL.LU R10, [R1+0xe0] ;  /* 0x0000e000010a7983 */ /* 0x000ea20000300800 */
[C---:B------:R-:W-:Y:S01]  /*13c00*/  SEL R13, R40.reuse, R11, !P3 ;  /* 0x0000000b280d7207 */ /* 0x040fe20005800000 */
[----:B------:R-:W-:Y:S01]  /*13c10*/  IMAD R4, R59, UR45, RZ ;  /* 0x0000002d3b047c24 */ /* 0x000fe2000f8e02ff */
[C---:B------:R-:W-:Y:S01]  /*13c20*/  SEL R81, R40.reuse, R81, !P3 ;  /* 0x0000005128517207 */ /* 0x040fe20005800000 */
[----:B------:R-:W2:Y:S01]  /*13c30*/  LDL.LU R76, [R1+0x15c] ;  /* 0x00015c00014c7983 */ /* 0x000ea20000300800 */
[----:B---3--:R-:W-:-:S02]  /*13c40*/  SEL R59, R40, R25, !P3 ;  /* 0x00000019283b7207 */ /* 0x008fc40005800000 */
[C---:B------:R-:W-:Y:S01]  /*13c50*/  SEL R80, R40.reuse, R80, !P3 ;  /* 0x0000005028507207 */ /* 0x040fe20005800000 */
[----:B0-----:R-:W3:Y:S01]  /*13c60*/  LDL.LU R26, [R1+0xdc] ;  /* 0x0000dc00011a7983 */ /* 0x001ee20000300800 */
[C---:B------:R-:W-:Y:S02]  /*13c70*/  SEL R79, R40.reuse, R79, !P3 ;  /* 0x0000004f284f7207 */ /* 0x040fe40005800000 */
[C---:B------:R-:W-:Y:S01]  /*13c80*/  SEL R78, R40.reuse, R78, !P3 ;  /* 0x0000004e284e7207 */ /* 0x040fe20005800000 */
[----:B------:R-:W3:Y:S01]  /*13c90*/  LDL.LU R89, [R1+0x14c] ;  /* 0x00014c0001597983 */ /* 0x000ee20000300800 */
[----:B------:R-:W-:Y:S01]  /*13ca0*/  IMAD R25, R13, UR44, RZ ;  /* 0x0000002c0d197c24 */ /* 0x000fe2000f8e02ff */
[C---:B------:R-:W-:Y:S02]  /*13cb0*/  SEL R77, R40.reuse, R77, !P3 ;  /* 0x0000004d284d7207 */ /* 0x040fe40005800000 */
[C---:B------:R-:W-:Y:S01]  /*13cc0*/  SEL R75, R40.reuse, R75, !P3 ;  /* 0x0000004b284b7207 */ /* 0x040fe20005800000 */
[----:B------:R-:W3:Y:S01]  /*13cd0*/  LDL.LU R11, [R1+0xd8] ;  /* 0x0000d800010b7983 */ /* 0x000ee20000300800 */
[----:B------:R-:W-:-:S02]  /*13ce0*/  SEL R73, R40, R73, !P3 ;  /* 0x0000004928497207 */ /* 0x000fc40005800000 */
[C---:B------:R-:W-:Y:S01]  /*13cf0*/  SEL R71, R40.reuse, R71, !P3 ;  /* 0x0000004728477207 */ /* 0x040fe20005800000 */
[----:B------:R0:W-:Y:S01]  /*13d00*/  STL [R1+0xf4], R4 ;  /* 0x0000f40401007387 */ /* 0x0001e20000100800 */
[C---:B------:R-:W-:Y:S02]  /*13d10*/  SEL R70, R40.reuse, R70, !P3 ;  /* 0x0000004628467207 */ /* 0x040fe40005800000 */
[C---:B------:R-:W-:Y:S01]  /*13d20*/  SEL R68, R40.reuse, R68, !P3 ;  /* 0x0000004428447207 */ /* 0x040fe20005800000 */
[----:B------:R-:W3:Y:S01]  /*13d30*/  LDL.LU R92, [R1+0x148] ;  /* 0x00014800015c7983 */ /* 0x000ee20000300800 */
[C---:B------:R-:W-:Y:S02]  /*13d40*/  SEL R67, R40.reuse, R67, !P3 ;  /* 0x0000004328437207 */ /* 0x040fe40005800000 */
[C---:B------:R-:W-:Y:S01]  /*13d50*/  SEL R65, R40.reuse, R65, !P3 ;  /* 0x0000004128417207 */ /* 0x040fe20005800000 */
[----:B------:R-:W3:Y:S01]  /*13d60*/  LDL.LU R93, [R1+0xcc] ;  /* 0x0000cc00015d7983 */ /* 0x000ee20000300800 */
[----:B------:R-:W-:-:S02]  /*13d70*/  SEL R64, R40, R64, !P3 ;  /* 0x0000004028407207 */ /* 0x000fc40005800000 */
[C---:B------:R-:W-:Y:S01]  /*13d80*/  SEL R63, R40.reuse, R63, !P3 ;  /* 0x0000003f283f7207 */ /* 0x040fe20005800000 */
[----:B------:R1:W-:Y:S01]  /*13d90*/  STS.U8 [R2+UR6+0x5000], R3 ;  /* 0x0050000302007988 */ /* 0x0003e20008000006 */
[C---:B------:R-:W-:Y:S02]  /*13da0*/  SEL R62, R40.reuse, R62, !P3 ;  /* 0x0000003e283e7207 */ /* 0x040fe40005800000 */
[C---:B------:R-:W-:Y:S01]  /*13db0*/  SEL R61, R40.reuse, R61, !P3 ;  /* 0x0000003d283d7207 */ /* 0x040fe20005800000 */
[----:B0-----:R-:W3:Y:S01]  /*13dc0*/  LDL.LU R4, [R1+0x140] ;  /* 0x0001400001047983 */ /* 0x001ee20000300800 */
[C---:B------:R-:W-:Y:S02]  /*13dd0*/  SEL R60, R40.reuse, R60, !P3 ;  /* 0x0000003c283c7207 */ /* 0x040fe40005800000 */
[C---:B------:R-:W-:Y:S02]  /*13de0*/  SEL R58, R40.reuse, R58, !P3 ;  /* 0x0000003a283a7207 */ /* 0x040fe40005800000 */
[C---:B------:R-:W-:Y:S01]  /*13df0*/  SEL R57, R40.reuse, R57, !P3 ;  /* 0x0000003928397207 */ /* 0x040fe20005800000 */
[----:B-1----:R-:W3:Y:S01]  /*13e00*/  LDL.LU R3, [R1+0xc0] ;  /* 0x0000c00001037983 */ /* 0x002ee20000300800 */
[----:B------:R-:W-:-:S02]  /*13e10*/  SEL R56, R40, R56, !P3 ;  /* 0x0000003828387207 */ /* 0x000fc40005800000 */
[C---:B------:R-:W-:Y:S02]  /*13e20*/  SEL R55, R40.reuse, R55, !P3 ;  /* 0x0000003728377207 */ /* 0x040fe40005800000 */
[C---:B------:R-:W-:Y:S02]  /*13e30*/  SEL R52, R40.reuse, R52, !P3 ;  /* 0x0000003428347207 */ /* 0x040fe40005800000 */
[C---:B------:R-:W-:Y:S02]  /*13e40*/  SEL R51, R40.reuse, R51, !P3 ;  /* 0x0000003328337207 */ /* 0x040fe40005800000 */
[C---:B------:R-:W-:Y:S02]  /*13e50*/  SEL R46, R40.reuse, R46, !P3 ;  /* 0x0000002e282e7207 */ /* 0x040fe40005800000 */
[C---:B------:R-:W-:Y:S02]  /*13e60*/  SEL R44, R40.reuse, R44, !P3 ;  /* 0x0000002c282c7207 */ /* 0x040fe40005800000 */
        /* <DEDUP_REMOVED lines=15> */
[----:B------:R-:W-:Y:S01]  /*13f60*/  SEL R27, R40, R27, !P3 ;  /* 0x0000001b281b7207 */ /* 0x000fe20005800000 */
[----:B------:R-:W-:Y:S01]  /*13f70*/  IMAD R88, R88, UR67, RZ ;  /* 0x0000004358587c24 */ /* 0x000fe2000f8e02ff */
[----:B------:R-:W0:Y:S01]  /*13f80*/  LDCU UR46, c[0x0][0x3b0] ;  /* 0x00007600ff2e77ac */ /* 0x000e220008000800 */
[----:B------:R-:W-:Y:S02]  /*13f90*/  IMAD R87, R87, UR66, RZ ;  /* 0x0000004257577c24 */ /* 0x000fe4000f8e02ff */
[----:B------:R-:W-:Y:S01]  /*13fa0*/  IMAD R86, R86, UR65, RZ ;  /* 0x0000004156567c24 */ /* 0x000fe2000f8e02ff */
[----:B------:R-:W1:Y:S01]  /*13fb0*/  LDCU UR45, c[0x0][0x3b0] ;  /* 0x00007600ff2d77ac */ /* 0x000e620008000800 */
[----:B------:R-:W-:-:S02]  /*13fc0*/  IMAD R85, R85, UR64, RZ ;  /* 0x0000004055557c24 */ /* 0x000fc4000f8e02ff */
[----:B------:R-:W-:Y:S01]  /*13fd0*/  IMAD R84, R84, UR63, RZ ;  /* 0x0000003f54547c24 */ /* 0x000fe2000f8e02ff */
[----:B------:R-:W0:Y:S01]  /*13fe0*/  LDCU UR44, c[0x0][0x3b0] ;  /* 0x00007600ff2c77ac */ /* 0x000e220008000800 */
[C---:B----4-:R-:W-:Y:S01]  /*13ff0*/  SEL R13, R40.reuse, R7, !P3 ;  /* 0x00000007280d7207 */ /* 0x050fe20005800000 */
[----:B------:R-:W-:Y:S01]  /*14000*/  IMAD R7, R59, UR43, RZ ;  /* 0x0000002b3b077c24 */ /* 0x000fe2000f8e02ff */
[----:B--2---:R2:W-:Y:S01]  /*14010*/  STS.U8 [R2+UR6+0xc00], R0 ;  /* 0x000c000002007988 */ /* 0x0045e20008000006 */
[----:B------:R-:W-:Y:S01]  /*14020*/  IMAD R83, R83, UR62, RZ ;  /* 0x0000003e53537c24 */ /* 0x000fe2000f8e02ff */
[----:B------:R-:W4:Y:S02]  /*14030*/  LDCU UR43, c[0x0][0x3b0] ;  /* 0x00007600ff2b77ac */ /* 0x000f240008000800 */
[----:B------:R-:W3:Y:S04]  /*14040*/  LDL.LU R59, [R1+0x16c] ;  /* 0x00016c00013b7983 */ /* 0x000ee80000300800 */
[----:B--2---:R-:W2:Y:S04]  /*14050*/  LDL.LU R0, [R1+0x130] ;  /* 0x0001300001007983 */ /* 0x004ea80000300800 */
[----:B------:R0:W-:Y:S04]  /*14060*/  STL [R1+0xec], R7 ;  /* 0x0000ec0701007387 */ /* 0x0001e80000100800 */
[----:B0-----:R-:W2:Y:S04]  /*14070*/  LDL.LU R7, [R1+0xa4] ;  /* 0x0000a40001077983 */ /* 0x001ea80000300800 */
[----:B---3--:R0:W-:Y:S02]  /*14080*/  STS.U8 [R2+UR6+0x4c00], R59 ;  /* 0x004c003b02007988 */ /* 0x0081e40008000006 */
[C---:B0-----:R-:W-:Y:S01]  /*14090*/  SEL R59, R40.reuse, R9, !P3 ;  /* 0x00000009283b7207 */ /* 0x041fe20005800000 */
[----:B------:R-:W-:Y:S01]  /*140a0*/  IMAD R9, R13, UR42, RZ ;  /* 0x0000002a0d097c24 */ /* 0x000fe2000f8e02ff */
[----:B------:R-:W0:Y:S01]  /*140b0*/  LDCU UR42, c[0x0][0x3b0] ;  /* 0x00007600ff2a77ac */ /* 0x000e220008000800 */
[----:B------:R-:W3:Y:S04]  /*140c0*/  LDL.LU R13, [R1+0x160] ;  /* 0x00016000010d7983 */ /* 0x000ee80000300800 */
[----:B------:R1:W-:Y:S01]  /*140d0*/  STL [R1+0xe8], R9 ;  /* 0x0000e80901007387 */ /* 0x0003e20000100800 */
[----:B------:R-:W-:Y:S01]  /*140e0*/  IMAD R59, R59, UR41, RZ ;  /* 0x000000293b3b7c24 */ /* 0x000fe2000f8e02ff */
[----:B------:R-:W0:Y:S02]  /*140f0*/  LDCU UR41, c[0x0][0x3b0] ;  /* 0x00007600ff2977ac */ /* 0x000e240008000800 */
[----:B-1----:R-:W2:Y:S04]  /*14100*/  LDL.LU R9, [R1+0xa0] ;  /* 0x0000a00001097983 */ /* 0x002ea80000300800 */
[----:B---3--:R1:W-:Y:S02]  /*14110*/  STS.U8 [R2+UR6+0x800], R13 ;  /* 0x0008000d02007988 */ /* 0x0083e40008000006 */
[----:B-1----:R-:W-:-:S02]  /*14120*/  SEL R13, R40, R10, !P3 ;  /* 0x0000000a280d7207 */ /* 0x002fc40005800000 */
[----:B------:R-:W3:Y:S03]  /*14130*/  LDL.LU R10, [R1+0x9c] ;  /* 0x00009c00010a7983 */ /* 0x000ee60000300800 */
[----:B------:R-:W-:Y:S01]  /*14140*/  IMAD R13, R13, UR40, RZ ;  /* 0x000000280d0d7c24 */ /* 0x000fe2000f8e02ff */
[----:B------:R1:W-:Y:S01]  /*14150*/  STL [R1+0xe0], R59 ;  /* 0x0000e03b01007387 */ /* 0x0003e20000100800 */
[----:B------:R-:W-:Y:S01]  /*14160*/  IMAD R82, R82, UR61, RZ ;  /* 0x0000003d52527c24 */ /* 0x000fe2000f8e02ff */
[----:B------:R-:W0:Y:S01]  /*14170*/  LDCU UR40, c[0x0][0x3b0] ;  /* 0x00007600ff2877ac */ /* 0x000e220008000800 */
[C---:B-1----:R-:W-:Y:S02]  /*14180*/  SEL R59, R40.reuse, R26, !P3 ;  /* 0x0000001a283b7207 */ /* 0x042fe40005800000 */
[----:B------:R-:W4:Y:S04]  /*14190*/  LDL.LU R26, [R1+0x98] ;  /* 0x00009800011a7983 */ /* 0x000f280000300800 */
[----:B------:R1:W-:Y:S01]  /*141a0*/  STL [R1+0xdc], R13 ;  /* 0x0000dc0d01007387 */ /* 0x0003e20000100800 */
[----:B------:R-:W-:Y:S01]  /*141b0*/  IMAD R59, R59, UR39, RZ ;  /* 0x000000273b3b7c24 */ /* 0x000fe2000f8e02ff */
[----:B------:R-:W0:Y:S01]  /*141c0*/  LDCU UR39, c[0x0][0x3b0] ;  /* 0x00007600ff2777ac */ /* 0x000e220008000800 */
[----:B-1----:R-:W-:-:S02]  /*141d0*/  SEL R13, R40, R11, !P3 ;  /* 0x0000000b280d7207 */ /* 0x002fc40005800000 */
[----:B------:R-:W4:Y:S03]  /*141e0*/  LDL.LU R11, [R1+0x90] ;  /* 0x00009000010b7983 */ /* 0x000f260000300800 */
[----:B------:R-:W-:Y:S01]  /*141f0*/  IMAD R13, R13, UR38, RZ ;  /* 0x000000260d0d7c24 */ /* 0x000fe2000f8e02ff */
[----:B------:R1:W-:Y:S01]  /*14200*/  STL [R1+0xd8], R59 ;  /* 0x0000d83b01007387 */ /* 0x0003e20000100800 */
[----:B------:R-:W-:Y:S01]  /*14210*/  IMAD R81, R81, UR60, RZ ;  /* 0x0000003c51517c24 */ /* 0x000fe2000f8e02ff */
[----:B------:R-:W0:Y:S02]  /*14220*/  LDCU UR38, c[0x0][0x3b0] ;  /* 0x00007600ff2677ac */ /* 0x000e240008000800 */
[----:B------:R-:W-:Y:S04]  /*14230*/  STS.U8 [R2+UR6+0x4800], R76 ;  /* 0x0048004c02007988 */ /* 0x000fe80008000006 */
[----:B------:R2:W-:Y:S01]  /*14240*/  STL [R1+0xcc], R13 ;  /* 0x0000cc0d01007387 */ /* 0x0005e20000100800 */
[----:B-1----:R-:W-:-:S03]  /*14250*/  SEL R59, R40, R93, !P3 ;  /* 0x0000005d283b7207 */ /* 0x002fc60005800000 */
[----:B------:R-:W-:Y:S04]  /*14260*/  STS.U8 [R2+UR6+0x400], R89 ;  /* 0x0004005902007988 */ /* 0x000fe80008000006 */
[----:B------:R-:W-:Y:S01]  /*14270*/  STS.U8 [R2+UR6+0x4400], R92 ;  /* 0x0044005c02007988 */ /* 0x000fe20008000006 */
[----:B--2---:R-:W-:-:S03]  /*14280*/  SEL R13, R40, R3, !P3 ;  /* 0x00000003280d7207 */ /* 0x004fc60005800000 */
[----:B------:R-:W2:Y:S04]  /*14290*/  LDL.LU R3, [R1+0x8c] ;  /* 0x00008c0001037983 */ /* 0x000ea80000300800 */
[----:B------:R1:W-:Y:S04]  /*142a0*/  STS.U8 [R2+UR6], R4 ;  /* 0x0000000402007988 */ /* 0x0003e80008000006 */
[----:B------:R0:W-:Y:S01]  /*142b0*/  STS.U8 [R2+UR6+0x4000], R0 ;  /* 0x0040000002007988 */ /* 0x0001e20008000006 */
[----:B-1----:R-:W-:Y:S01]  /*142c0*/  IMAD R4, R59, UR37, RZ ;  /* 0x000000253b047c24 */ /* 0x002fe2000f8e02ff */
[----:B------:R-:W-:-:S02]  /*142d0*/  SEL R59, R40, R7, !P3 ;  /* 0x00000007283b7207 */ /* 0x000fc40005800000 */
[----:B------:R-:W-:Y:S01]  /*142e0*/  STS.U8 [R2+UR6+0x3400], R50 ;  /* 0x0034003202007988 */ /* 0x000fe20008000006 */
[----:B------:R-:W-:Y:S01]  /*142f0*/  IMAD R80, R80, UR59, RZ ;  /* 0x0000003b50507c24 */ /* 0x000fe2000f8e02ff */
[----:B------:R-:W1:Y:S02]  /*14300*/  LDCU UR37, c[0x0][0x3b0] ;  /* 0x00007600ff2577ac */ /* 0x000e640008000800 */
[----:B------:R0:W-:Y:S04]  /*14310*/  STL [R1+0xf8], R4 ;  /* 0x0000f80401007387 */ /* 0x0001e80000100800 */
[----:B0-----:R-:W2:Y:S01]  /*14320*/  LDL.LU R0, [R1+0x94] ;  /* 0x0000940001007983 */ /* 0x001ea20000300800 */
[----:B------:R-:W-:Y:S01]  /*14330*/  IMAD R4, R13, UR36, RZ ;  /* 0x000000240d047c24 */ /* 0x000fe2000f8e02ff */
[----:B------:R-:W-:-:S02]  /*14340*/  SEL R50, R40, R9, !P3 ;  /* 0x0000000928327207 */ /* 0x000fc40005800000 */
[----:B------:R-:W-:Y:S01]  /*14350*/  STS.U8 [R2+UR6+0x7400], R49 ;  /* 0x0074003102007988 */ /* 0x000fe20008000006 */
[----:B------:R-:W-:Y:S01]  /*14360*/  IMAD R79, R79, UR58, RZ ;  /* 0x0000003a4f4f7c24 */ /* 0x000fe2000f8e02ff */
[----:B------:R-:W0:Y:S02]  /*14370*/  LDCU UR36, c[0x0][0x3b0] ;  /* 0x00007600ff2477ac */ /* 0x000e240008000800 */
[----:B------:R1:W-:Y:S04]  /*14380*/  STL [R1+0xc0], R4 ;  /* 0x0000c00401007387 */ /* 0x0003e80000100800 */
[----:B------:R-:W2:Y:S01]  /*14390*/  LDL.LU R7, [R1+0x88] ;  /* 0x0000880001077983 */ /* 0x000ea20000300800 */
[----:B-1----:R-:W-:-:S03]  /*143a0*/  IMAD R4, R59, UR35, RZ ;  /* 0x000000233b047c24 */ /* 0x002fc6000f8e02ff */
[----:B------:R-:W-:Y:S01]  /*143b0*/  STS.U8 [R2+UR6+0x3800], R48 ;  /* 0x0038003002007988 */ /* 0x000fe20008000006 */
[----:B------:R-:W-:Y:S01]  /*143c0*/  IMAD R78, R78, UR57, RZ ;  /* 0x000000394e4e7c24 */ /* 0x000fe2000f8e02ff */
[----:B------:R-:W1:Y:S02]  /*143d0*/  LDCU UR35, c[0x0][0x3b0] ;  /* 0x00007600ff2377ac */ /* 0x000e640008000800 */
[----:B------:R0:W-:Y:S04]  /*143e0*/  STL [R1+0xa4], R4 ;  /* 0x0000a40401007387 */ /* 0x0001e80000100800 */
[----:B------:R-:W2:Y:S01]  /*143f0*/  LDL.LU R9, [R1+0x84] ;  /* 0x0000840001097983 */ /* 0x000ea20000300800 */
[----:B0-----:R-:W-:-:S03]  /*14400*/  IMAD R4, R50, UR34, RZ ;  /* 0x0000002232047c24 */ /* 0x001fc6000f8e02ff */
[----:B------:R-:W-:Y:S01]  /*14410*/  STS.U8 [R2+UR6+0x7800], R47 ;  /* 0x0078002f02007988 */ /* 0x000fe20008000006 */
[----:B------:R-:W-:Y:S01]  /*14420*/  IMAD R77, R77, UR56, RZ ;  /* 0x000000384d4d7c24 */ /* 0x000fe2000f8e02ff */
[----:B------:R-:W0:Y:S02]  /*14430*/  LDCU UR34, c[0x0][0x3b0] ;  /* 0x00007600ff2277ac */ /* 0x000e240008000800 */
[----:B------:R0:W-:Y:S04]  /*14440*/  STL [R1+0xa0], R4 ;  /* 0x0000a00401007387 */ /* 0x0001e80000100800 */
[----:B------:R-:W-:Y:S04]  /*14450*/  STS.U8 [R2+UR6+0x3c00], R45 ;  /* 0x003c002d02007988 */ /* 0x000fe80008000006 */
[----:B------:R-:W-:Y:S01]  /*14460*/  STS.U8 [R2+UR6+0x7c00], R53 ;  /* 0x007c003502007988 */ /* 0x000fe20008000006 */
[----:B---3--:R-:W-:-:S05]  /*14470*/  SEL R13, R40, R10, !P3 ;  /* 0x0000000a280d7207 */ /* 0x008fca0005800000 */
[----:B0-----:R-:W-:Y:S01]  /*14480*/  IMAD R4, R13, UR33, RZ ;  /* 0x000000210d047c24 */ /* 0x001fe2000f8e02ff */
[----:B------:R-:W0:Y:S01]  /*14490*/  LDCU UR33, c[0x0][0x3b0] ;  /* 0x00007600ff2177ac */ /* 0x000e220008000800 */
[C---:B----4-:R-:W-:Y:S02]  /*144a0*/  SEL R48, R40.reuse, R26, !P3 ;  /* 0x0000001a28307207 */ /* 0x050fe40005800000 */
[----:B------:R-:W3:Y:S04]  /*144b0*/  LDL.LU R26, [R1+0x158] ;  /* 0x00015800011a7983 */ /* 0x000ee80000300800 */
[----:B------:R4:W-:Y:S04]  /*144c0*/  STL [R1+0x9c], R4 ;  /* 0x00009c0401007387 */ /* 0x0009e80000100800 */
[----:B------:R-:W3:Y:S04]  /*144d0*/  LDL.LU R89, [R1+0x80] ;  /* 0x0000800001597983 */ /* 0x000ee80000300800 */
[----:B------:R-:W3:Y:S01]  /*144e0*/  LDL.LU R10, [R1+0x154] ;  /* 0x00015400010a7983 */ /* 0x000ee20000300800 */
[----:B------:R-:W-:-:S03]  /*144f0*/  SEL R13, R40, R11, !P3 ;  /* 0x0000000b280d7207 */ /* 0x000fc60005800000 */
[----:B------:R-:W3:Y:S01]  /*14500*/  LDL.LU R11, [R1+0x7c] ;  /* 0x00007c00010b7983 */ /* 0x000ee20000300800 */
[----:B----4-:R-:W-:Y:S01]  /*14510*/  IMAD R4, R48, UR32, RZ ;  /* 0x0000002030047c24 */ /* 0x010fe2000f8e02ff */
[----:B------:R-:W4:Y:S04]  /*14520*/  LDCU UR32, c[0x0][0x3b0] ;  /* 0x00007600ff2077ac */ /* 0x000f280008000800 */
[----:B------:R0:W-:Y:S04]  /*14530*/  STL [R1+0x98], R4 ;  /* 0x0000980401007387 */ /* 0x0001e80000100800 */
[----:B------:R-:W4:Y:S04]  /*14540*/  LDL.LU R92, [R1+0x168] ;  /* 0x00016800015c7983 */ /* 0x000f280000300800 */
[----:B------:R-:W4:Y:S01]  /*14550*/  LDL.LU R93, [R1+0x78] ;  /* 0x00007800015d7983 */ /* 0x000f220000300800 */
[----:B--2---:R-:W-:Y:S01]  /*14560*/  SEL R45, R40, R3, !P3 ;  /* 0x00000003282d7207 */ /* 0x004fe20005800000 */
[----:B------:R-:W-:Y:S01]  /*14570*/  IMAD R3, R13, UR31, RZ ;  /* 0x0000001f0d037c24 */ /* 0x000fe2000f8e02ff */
[----:B------:R-:W2:Y:S04]  /*14580*/  LDCU UR31, c[0x0][0x3b0] ;  /* 0x00007600ff1f77ac */ /* 0x000ea80008000800 */
[----:B------:R1:W-:Y:S01]  /*14590*/  STL [R1+0x90], R3 ;  /* 0x0000900301007387 */ /* 0x0003e20000100800 */
[----:B0-----:R-:W-:Y:S01]  /*145a0*/  IMAD R4, R45, UR30, RZ ;  /* 0x0000001e2d047c24 */ /* 0x001fe2000f8e02ff */
[----:B------:R-:W0:Y:S01]  /*145b0*/  LDCU UR30, c[0x0][0x3b0] ;  /* 0x00007600ff1e77ac */ /* 0x000e220008000800 */
[----:B-1----:R-:W-:-:S02]  /*145c0*/  LOP3.LUT R3, R2, 0x10, RZ, 0x3c, !PT ;  /* 0x0000001002037812 */ /* 0x002fc400078e3cff */
[----:B------:R-:W2:Y:S01]  /*145d0*/  LDL.LU R2, [R1+0x164] ;  /* 0x0001640001027983 */ /* 0x000ea20000300800 */
[----:B------:R-:W-:-:S03]  /*145e0*/  SEL R13, R40, R0, !P3 ;  /* 0x00000000280d7207 */ /* 0x000fc60005800000 */
[----:B------:R-:W2:Y:S04]  /*145f0*/  LDL.LU R0, [R1+0x74] ;  /* 0x0000740001007983 */ /* 0x000ea80000300800 */
[----:B------:R1:W-:Y:S01]  /*14600*/  STL [R1+0x8c], R4 ;  /* 0x00008c0401007387 */ /* 0x0003e20000100800 */
[----:B------:R-:W-:-:S03]  /*14610*/  SEL R45, R40, R7, !P3 ;  /* 0x00000007282d7207 */ /* 0x000fc60005800000 */
[----:B------:R-:W2:Y:S04]  /*14620*/  LDL.LU R7, [R1+0x180] ;  /* 0x0001800001077983 */ /* 0x000ea80000300800 */
[----:B------:R0:W-:Y:S04]  /*14630*/  STS.U8 [R3+UR6+0x80], R66 ;  /* 0x0000804203007988 */ /* 0x0001e80008000006 */
[----:B-1----:R-:W2:Y:S01]  /*14640*/  LDL.LU R4, [R1+0x70] ;  /* 0x0000700001047983 */ /* 0x002ea20000300800 */
[----:B0-----:R-:W-:Y:S01]  /*14650*/  IMAD R66, R13, UR29, RZ ;  /* 0x0000001d0d427c24 */ /* 0x001fe2000f8e02ff */
[----:B------:R-:W-:-:S02]  /*14660*/  SEL R13, R40, R9, !P3 ;  /* 0x00000009280d7207 */ /* 0x000fc40005800000 */
[----:B------:R-:W-:Y:S01]  /*14670*/  STS.U8 [R3+UR6+0x4080], R54 ;  /* 0x0040803603007988 */ /* 0x000fe20008000006 */
[----:B------:R-:W-:Y:S01]  /*14680*/  IMAD R53, R45, UR28, RZ ;  /* 0x0000001c2d357c24 */ /* 0x000fe2000f8e02ff */
[----:B------:R-:W0:Y:S02]  /*14690*/  LDCU UR28, c[0x0][0x3b0] ;  /* 0x00007600ff1c77ac */ /* 0x000e240008000800 */
[----:B------:R-:W2:Y:S01]  /*146a0*/  LDL.LU R9, [R1+0x17c] ;  /* 0x00017c0001097983 */ /* 0x000ea20000300800 */
[----:B------:R-:W-:Y:S01]  /*146b0*/  IMAD R59, R13, UR27, RZ ;  /* 0x0000001b0d3b7c24 */ /* 0x000fe2000f8e02ff */
[----:B------:R-:W1:Y:S01]  /*146c0*/  LDCU UR29, c[0x0][0x3b0] ;  /* 0x00007600ff1d77ac */ /* 0x000e620008000800 */
[----:B------:R-:W-:Y:S02]  /*146d0*/  IMAD R75, R75, UR55, RZ ;  /* 0x000000374b4b7c24 */ /* 0x000fe4000f8e02ff */
[----:B------:R-:W-:Y:S01]  /*146e0*/  IMAD R73, R73, UR54, RZ ;  /* 0x0000003649497c24 */ /* 0x000fe2000f8e02ff */
[----:B------:R-:W0:Y:S01]  /*146f0*/  LDCU UR27, c[0x0][0x3b0] ;  /* 0x00007600ff1b77ac */ /* 0x000e220008000800 */
[----:B---3--:R3:W-:Y:S04]  /*14700*/  STS.U8 [R3+UR6+0x480], R26 ;  /* 0x0004801a03007988 */ /* 0x0087e80008000006 */
[----:B---3--:R-:W3:Y:S01]  /*14710*/  LDL.LU R26, [R1+0x6c] ;  /* 0x00006c00011a7983 */ /* 0x008ee20000300800 */
[----:B------:R-:W-:-:S03]  /*14720*/  SEL R13, R40, R11, !P3 ;  /* 0x0000000b280d7207 */ /* 0x000fc60005800000 */
[----:B------:R0:W-:Y:S01]  /*14730*/  STS.U8 [R3+UR6+0x4480], R10 ;  /* 0x0044800a03007988 */ /* 0x0001e20008000006 */
[----:B------:R-:W-:Y:S01]  /*14740*/  SEL R45, R40, R89, !P3 ;  /* 0x00000059282d7207 */ /* 0x000fe20005800000 */
[----:B------:R-:W-:Y:S01]  /*14750*/  IMAD R13, R13, UR25, RZ ;  /* 0x000000190d0d7c24 */ /* 0x000fe2000f8e02ff */
[----:B------:R-:W1:Y:S01]  /*14760*/  LDCU UR25, c[0x0][0x3b0] ;  /* 0x00007600ff1977ac */ /* 0x000e620008000800 */
[----:B0-----:R-:W3:Y:S04]  /*14770*/  LDL.LU R10, [R1+0x190] ;  /* 0x00019000010a7983 */ /* 0x001ee80000300800 */
[----:B------:R-:W3:Y:S04]  /*14780*/  LDL.LU R11, [R1+0x68] ;  /* 0x00006800010b7983 */ /* 0x000ee80000300800 */
[----:B------:R-:W3:Y:S01]  /*14790*/  LDL.LU R50, [R1+0x18c] ;  /* 0x00018c0001327983 */ /* 0x000ee20000300800 */
[----:B------:R-:W-:-:S03]  /*147a0*/  IMAD R54, R45, UR26, RZ ;  /* 0x0000001a2d367c24 */ /* 0x000fc6000f8e02ff */
[----:B------:R-:W3:Y:S01]  /*147b0*/  LDL.LU R49, [R1+0x64] ;  /* 0x0000640001317983 */ /* 0x000ee20000300800 */
[C---:B----4-:R-:W-:Y:S01]  /*147c0*/  SEL R45, R40.reuse, R93, !P3 ;  /* 0x0000005d282d7207 */ /* 0x050fe20005800000 */
[----:B------:R-:W-:Y:S01]  /*147d0*/  IMAD R71, R71, UR53, RZ ;  /* 0x0000003547477c24 */ /* 0x000fe2000f8e02ff */
[----:B------:R-:W0:Y:S01]  /*147e0*/  LDCU UR26, c[0x0][0x3b0] ;  /* 0x00007600ff1a77ac */ /* 0x000e220008000800 */
[----:B------:R4:W-:Y:S04]  /*147f0*/  STL [R1+0x78], R13 ;  /* 0x0000780d01007387 */ /* 0x0009e80000100800 */
[----:B------:R-:W3:Y:S04]  /*14800*/  LDL.LU R76, [R1+0x1a4] ;  /* 0x0001a400014c7983 */ /* 0x000ee80000300800 */
[----:B------:R-:W3:Y:S04]  /*14810*/  LDL.LU R89, [R1+0x5c] ;  /* 0x00005c0001597983 */ /* 0x000ee80000300800 */
[----:B------:R-:W-:Y:S04]  /*14820*/  STS.U8 [R3+UR6+0x880], R92 ;  /* 0x0008805c03007988 */ /* 0x000fe80008000006 */
[----:B--2---:R2:W-:Y:S01]  /*14830*/  STS.U8 [R3+UR6+0x4880], R2 ;  /* 0x0048800203007988 */ /* 0x0045e20008000006 */
[----:B------:R-:W-:Y:S01]  /*14840*/  IMAD R45, R45, UR24, RZ ;  /* 0x000000182d2d7c24 */ /* 0x000fe2000f8e02ff */
[----:B------:R-:W0:Y:S01]  /*14850*/  LDCU UR24, c[0x0][0x3b0] ;  /* 0x00007600ff1877ac */ /* 0x000e220008000800 */
[C---:B----4-:R-:W-:Y:S01]  /*14860*/  SEL R13, R40.reuse, R0, !P3 ;  /* 0x00000000280d7207 */ /* 0x050fe20005800000 */
[----:B--2---:R-:W2:Y:S04]  /*14870*/  LDL.LU R2, [R1+0x1a0] ;  /* 0x0001a00001027983 */ /* 0x004ea80000300800 */
[----:B------:R-:W4:Y:S04]  /*14880*/  LDL.LU R0, [R1+0x50] ;  /* 0x0000500001007983 */ /* 0x000f280000300800 */
[----:B------:R-:W-:Y:S04]  /*14890*/  STL [R1+0x74], R45 ;  /* 0x0000742d01007387 */ /* 0x000fe80000100800 */
[----:B------:R0:W-:Y:S04]  /*148a0*/  STS.U8 [R3+UR6+0xc80], R7 ;  /* 0x000c800703007988 */ /* 0x0001e80008000006 */
[----:B0-----:R-:W2:Y:S01]  /*148b0*/  LDL.LU R7, [R1+0x1b4] ;  /* 0x0001b40001077983 */ /* 0x001ea20000300800 */
[C---:B------:R-:W-:Y:S01]  /*148c0*/  SEL R45, R40.reuse, R4, !P3 ;  /* 0x00000004282d7207 */ /* 0x040fe20005800000 */
[----:B------:R-:W-:Y:S01]  /*148d0*/  IMAD R4, R13, UR23, RZ ;  /* 0x000000170d047c24 */ /* 0x000fe2000f8e02ff */
[----:B------:R-:W0:Y:S01]  /*148e0*/  LDCU UR23, c[0x0][0x3b0] ;  /* 0x00007600ff1777ac */ /* 0x000e220008000800 */
[----:B------:R-:W2:Y:S02]  /*148f0*/  LDL.LU R92, [R1+0x20] ;  /* 0x00002000015c7983 */ /* 0x000ea40000300800 */
[----:B------:R-:W-:Y:S01]  /*14900*/  IMAD R45, R45, UR22, RZ ;  /* 0x000000162d2d7c24 */ /* 0x000fe2000f8e02ff */
[----:B------:R-:W0:Y:S01]  /*14910*/  LDCU UR22, c[0x0][0x3b0] ;  /* 0x00007600ff1677ac */ /* 0x000e220008000800 */
[----:B------:R0:W-:Y:S04]  /*14920*/  STL [R1+0x70], R4 ;  /* 0x0000700401007387 */ /* 0x0001e80000100800 */
[----:B------:R-:W2:Y:S04]  /*14930*/  LDL.LU R93, [R1+0x1b0] ;  /* 0x0001b000015d7983 */ /* 0x000ea80000300800 */
[----:B------:R0:W-:Y:S01]  /*14940*/  STS.U8 [R3+UR6+0x4c80], R9 ;  /* 0x004c800903007988 */ /* 0x0001e20008000006 */
[----:B---3--:R-:W-:-:S03]  /*14950*/  SEL R13, R40, R26, !P3 ;  /* 0x0000001a280d7207 */ /* 0x008fc60005800000 */
[----:B------:R-:W3:Y:S04]  /*14960*/  LDL.LU R26, [R1+0x1c] ;  /* 0x00001c00011a7983 */ /* 0x000ee80000300800 */
[----:B0-----:R-:W3:Y:S01]  /*14970*/  LDL.LU R4, [R1+0x1c4] ;  /* 0x0001c40001047983 */ /* 0x001ee20000300800 */
[----:B------:R-:W-:Y:S01]  /*14980*/  IMAD R13, R13, UR21, RZ ;  /* 0x000000150d0d7c24 */ /* 0x000fe2000f8e02ff */
[----:B------:R-:W0:Y:S02]  /*14990*/  LDCU UR21, c[0x0][0x3b0] ;  /* 0x00007600ff1577ac */ /* 0x000e240008000800 */
[----:B------:R-:W3:Y:S04]  /*149a0*/  LDL.LU R9, [R1+0x18] ;  /* 0x0000180001097983 */ /* 0x000ee80000300800 */
[----:B------:R1:W-:Y:S04]  /*149b0*/  STL [R1+0x6c], R45 ;  /* 0x00006c2d01007387 */ /* 0x0003e80000100800 */
[----:B------:R0:W-:Y:S01]  /*149c0*/  STS.U8 [R3+UR6+0x1080], R10 ;  /* 0x0010800a03007988 */ /* 0x0001e20008000006 */
[----:B-1----:R-:W-:-:S03]  /*149d0*/  SEL R45, R40, R11, !P3 ;  /* 0x0000000b282d7207 */ /* 0x002fc60005800000 */
[----:B0-----:R-:W3:Y:S02]  /*149e0*/  LDL.LU R10, [R1+0x1c0] ;  /* 0x0001c000010a7983 */ /* 0x001ee40000300800 */
[----:B------:R-:W-:Y:S01]  /*149f0*/  IMAD R45, R45, UR20, RZ ;  /* 0x000000142d2d7c24 */ /* 0x000fe2000f8e02ff */
[----:B------:R-:W0:Y:S01]  /*14a00*/  LDCU UR20, c[0x0][0x3b0] ;  /* 0x00007600ff1477ac */ /* 0x000e220008000800 */
[----:B------:R-:W3:Y:S04]  /*14a10*/  LDL.LU R11, [R1+0x1e0] ;  /* 0x0001e000010b7983 */ /* 0x000ee80000300800 */
[----:B------:R1:W-:Y:S01]  /*14a20*/  STL [R1+0x68], R13 ;  /* 0x0000680d01007387 */ /* 0x0003e20000100800 */
[----:B------:R-:W-:-:S03]  /*14a30*/  SEL R47, R40, R89, !P3 ;  /* 0x00000059282f7207 */ /* 0x000fc60005800000 */
[----:B------:R4:W-:Y:S01]  /*14a40*/  STL [R1+0x64], R45 ;  /* 0x0000642d01007387 */ /* 0x0009e20000100800 */
[----:B-1----:R-:W-:-:S03]  /*14a50*/  SEL R13, R40, R49, !P3 ;  /* 0x00000031280d7207 */ /* 0x002fc60005800000 */
[----:B------:R-:W-:Y:S02]  /*14a60*/  STS.U8 [R3+UR6+0x5080], R50 ;  /* 0x0050803203007988 */ /* 0x000fe40008000006 */
[----:B------:R-:W-:Y:S02]  /*14a70*/  IMAD R13, R13, UR19, RZ ;  /* 0x000000130d0d7c24 */ /* 0x000fe4000f8e02ff */
[----:B------:R-:W-:Y:S01]  /*14a80*/  STS.U8 [R3+UR6+0x1480], R76 ;  /* 0x0014804c03007988 */ /* 0x000fe20008000006 */
[----:B------:R-:W-:Y:S01]  /*14a90*/  SEL R89, R40, R22, !P3 ;  /* 0x0000001628597207 */ /* 0x000fe20005800000 */
[----:B------:R-:W-:Y:S01]  /*14aa0*/  IMAD R70, R70, UR52, RZ ;  /* 0x0000003446467c24 */ /* 0x000fe2000f8e02ff */
[----:B------:R-:W1:Y:S01]  /*14ab0*/  LDCU UR19, c[0x0][0x3b0] ;  /* 0x00007600ff1377ac */ /* 0x000e620008000800 */
[----:B------:R0:W-:Y:S01]  /*14ac0*/  STL [R1+0x5c], R13 ;  /* 0x00005c0d01007387 */ /* 0x0001e20000100800 */
[----:B----4-:R-:W-:Y:S01]  /*14ad0*/  SEL R45, R40, R0, !P3 ;  /* 0x00000000282d7207 */ /* 0x010fe20005800000 */
[----:B------:R-:W-:-:S02]  /*14ae0*/  IMAD R0, R47, UR18, RZ ;  /* 0x000000122f007c24 */ /* 0x000fc4000f8e02ff */
[----:B--2---:R2:W-:Y:S02]  /*14af0*/  STS.U8 [R3+UR6+0x5480], R2 ;  /* 0x0054800203007988 */ /* 0x0045e40008000006 */
[----:B------:R-:W-:Y:S02]  /*14b00*/  IMAD R45, R45, UR17, RZ ;  /* 0x000000112d2d7c24 */ /* 0x000fe4000f8e02ff */
[----:B------:R4:W-:Y:S01]  /*14b10*/  STL [R1+0x50], R0 ;  /* 0x0000500001007387 */ /* 0x0009e20000100800 */
[----:B0-----:R-:W-:-:S03]  /*14b20*/  SEL R13, R40, R92, !P3 ;  /* 0x0000005c280d7207 */ /* 0x001fc60005800000 */
[----:B--2---:R-:W2:Y:S01]  /*14b30*/  LDL.LU R2, [R1+0x14] ;  /* 0x0000140001027983 */ /* 0x004ea20000300800 */
[----:B------:R-:W-:Y:S01]  /*14b40*/  SEL R47, R40, R74, !P3 ;  /* 0x0000004a282f7207 */ /* 0x000fe20005800000 */
[----:B------:R-:W-:Y:S01]  /*14b50*/  IMAD R68, R68, UR51, RZ ;  /* 0x0000003344447c24 */ /* 0x000fe2000f8e02ff */
[----:B------:R-:W0:Y:S01]  /*14b60*/  LDCU UR18, c[0x0][0x3b0] ;  /* 0x00007600ff1277ac */ /* 0x000e220008000800 */
[----:B------:R1:W-:Y:S01]  /*14b70*/  STS.U8 [R3+UR6+0x1880], R7 ;  /* 0x0018800703007988 */ /* 0x0003e20008000006 */
[----:B------:R-:W-:Y:S02]  /*14b80*/  IMAD R67, R67, UR72, RZ ;  /* 0x0000004843437c24 */ /* 0x000fe4000f8e02ff */
[----:B------:R-:W-:Y:S01]  /*14b90*/  IMAD R65, R65, UR71, RZ ;  /* 0x0000004741417c24 */ /* 0x000fe2000f8e02ff */
[----:B----4-:R-:W4:Y:S01]  /*14ba0*/  LDL.LU R0, [R1+0x10] ;  /* 0x0000100001007983 */ /* 0x010f220000300800 */
[----:B------:R-:W-:Y:S01]  /*14bb0*/  IMAD R64, R64, UR76, RZ ;  /* 0x0000004c40407c24 */ /* 0x000fe2000f8e02ff */
[----:B------:R-:W0:Y:S02]  /*14bc0*/  LDCU UR17, c[0x0][0x3b0] ;  /* 0x00007600ff1177ac */ /* 0x000e240008000800 */
[----:B-1----:R-:W4:Y:S04]  /*14bd0*/  LDL.LU R7, [R1+0xc] ;  /* 0x00000c0001077983 */ /* 0x002f280000300800 */
[----:B------:R-:W-:Y:S04]  /*14be0*/  STL [R1+0x20], R45 ;  /* 0x0000202d01007387 */ /* 0x000fe80000100800 */
[----:B------:R1:W-:Y:S02]  /*14bf0*/  STS.U8 [R3+UR6+0x5880], R93 ;  /* 0x0058805d03007988 */ /* 0x0003e40008000006 */
[----:B-1----:R-:W-:Y:S01]  /*14c00*/  IMAD R93, R6, 0x67, RZ ;  /* 0x00000067065d7824 */ /* 0x002fe200078e02ff */
[C---:B---3--:R-:W-:Y:S01]  /*14c10*/  SEL R45, R40.reuse, R26, !P3 ;  /* 0x0000001a282d7207 */ /* 0x048fe20005800000 */
[----:B------:R-:W-:Y:S01]  /*14c20*/  IMAD R26, R13, UR13, RZ ;  /* 0x0000000d0d1a7c24 */ /* 0x000fe2000f8e02ff */
[----:B------:R-:W-:-:S02]  /*14c30*/  SEL R74, R40, R16, !P3 ;  /* 0x00000010284a7207 */ /* 0x000fc40005800000 */
[C---:B------:R-:W-:Y:S01]  /*14c40*/  SEL R92, R40.reuse, R23, !P3 ;  /* 0x00000017285c7207 */ /* 0x040fe20005800000 */
[----:B------:R1:W-:Y:S01]  /*14c50*/  STS.U8 [R3+UR6+0x1c80], R4 ;  /* 0x001c800403007988 */ /* 0x0003e20008000006 */
[C---:B--2---:R-:W-:Y:S02]  /*14c60*/  SEL R50, R40.reuse, R2, !P3 ;  /* 0x0000000228327207 */ /* 0x044fe40005800000 */
[C---:B------:R-:W-:Y:S01]  /*14c70*/  SEL R13, R40.reuse, R9, !P3 ;  /* 0x00000009280d7207 */ /* 0x040fe20005800000 */
[----:B------:R-:W-:Y:S01]  /*14c80*/  STS.U8 [R3+UR6+0x5c80], R10 ;  /* 0x005c800a03007988 */ /* 0x000fe20008000006 */
[----:B-1----:R-:W-:Y:S01]  /*14c90*/  IMAD R4, R45, UR12, RZ ;  /* 0x0000000c2d047c24 */ /* 0x002fe2000f8e02ff */
[----:B------:R-:W1:Y:S02]  /*14ca0*/  LDCU UR13, c[0x0][0x3b0] ;  /* 0x00007600ff0d77ac */ /* 0x000e640008000800 */
[----:B------:R2:W-:Y:S01]  /*14cb0*/  STS.U8 [R3+UR6+0x2080], R11 ;  /* 0x0020800b03007988 */ /* 0x0005e20008000006 */
[----:B----4-:R-:W-:-:S02]  /*14cc0*/  SEL R48, R40, R7, !P3 ;  /* 0x0000000728307207 */ /* 0x010fc40005800000 */
[C---:B------:R-:W-:Y:S01]  /*14cd0*/  SEL R49, R40.reuse, R0, !P3 ;  /* 0x0000000028317207 */ /* 0x040fe20005800000 */
[----:B--2---:R-:W-:Y:S01]  /*14ce0*/  IMAD R3, R13, UR11, RZ ;  /* 0x0000000b0d037c24 */ /* 0x004fe2000f8e02ff */
[----:B------:R-:W-:Y:S01]  /*14cf0*/  SEL R45, R40, R72, !P3 ;  /* 0x00000048282d7207 */ /* 0x000fe20005800000 */
[----:B------:R-:W-:Y:S01]  /*14d00*/  IMAD R11, R6, 0x6e, RZ ;  /* 0x0000006e060b7824 */ /* 0x000fe200078e02ff */
[----:B------:R2:W-:Y:S01]  /*14d10*/  STL [R1+0x18], R4 ;  /* 0x0000180401007387 */ /* 0x0005e20000100800 */
[C---:B------:R-:W-:Y:S02]  /*14d20*/  SEL R7, R40.reuse, R14, !P3 ;  /* 0x0000000e28077207 */ /* 0x040fe40005800000 */
[C---:B------:R-:W-:Y:S01]  /*14d30*/  SEL R2, R40.reuse, R21, !P3 ;  /* 0x0000001528027207 */ /* 0x040fe20005800000 */
[----:B------:R3:W-:Y:S01]  /*14d40*/  STL [R1+0x7c], R3 ;  /* 0x00007c0301007387 */ /* 0x0007e20000100800 */
[----:B------:R-:W-:Y:S01]  /*14d50*/  SEL R13, R40, R69, !P3 ;  /* 0x00000045280d7207 */ /* 0x000fe20005800000 */
[----:B------:R-:W-:Y:S01]  /*14d60*/  IMAD R50, R50, UR10, RZ ;  /* 0x0000000a32327c24 */ /* 0x000fe2000f8e02ff */
[C---:B------:R-:W-:Y:S01]  /*14d70*/  SEL R0, R40.reuse, R18, !P3 ;  /* 0x0000001228007207 */ /* 0x040fe20005800000 */
[----:B------:R4:W-:Y:S01]  /*14d80*/  STL [R1+0x1250], R93 ;  /* 0x0012505d01007387 */ /* 0x0009e20000100800 */
[----:B------:R-:W-:Y:S01]  /*14d90*/  IMAD R49, R49, UR49, RZ ;  /* 0x0000003131317c24 */ /* 0x000fe2000f8e02ff */
[----:B--2---:R-:W-:Y:S01]  /*14da0*/  SEL R4, R40, R17, !P3 ;  /* 0x0000001128047207 */ /* 0x004fe20005800000 */
[----:B------:R-:W-:Y:S01]  /*14db0*/  IMAD R48, R48, UR50, RZ ;  /* 0x0000003230307c24 */ /* 0x000fe2000f8e02ff */
[----:B------:R2:W-:Y:S01]  /*14dc0*/  STL [R1+0x1254], R11 ;  /* 0x0012540b01007387 */ /* 0x0005e20000100800 */
[C---:B------:R-:W-:Y:S01]  /*14dd0*/  SEL R69, R40.reuse, R15, !P3 ;  /* 0x0000000f28457207 */ /* 0x040fe20005800000 */
[----:B------:R-:W-:Y:S01]  /*14de0*/  IMAD R47, R47, UR70, RZ ;  /* 0x000000462f2f7c24 */ /* 0x000fe2000f8e02ff */
[C---:B---3--:R-:W-:Y:S01]  /*14df0*/  SEL R3, R40.reuse, R12, !P3 ;  /* 0x0000000c28037207 */ /* 0x048fe20005800000 */
[----:B------:R-:W-:Y:S01]  /*14e00*/  IMAD R63, R63, UR75, RZ ;  /* 0x0000004b3f3f7c24 */ /* 0x000fe2000f8e02ff */
[C---:B------:R-:W-:Y:S01]  /*14e10*/  SEL R72, R40.reuse, R24, !P3 ;  /* 0x0000001828487207 */ /* 0x040fe20005800000 */
[----:B------:R-:W-:Y:S01]  /*14e20*/  IMAD R45, R45, UR69, RZ ;  /* 0x000000452d2d7c24 */ /* 0x000fe2000f8e02ff */
[----:B----4-:R-:W-:Y:S01]  /*14e30*/  SEL R93, R40, R19, !P3 ;  /* 0x00000013285d7207 */ /* 0x010fe20005800000 */
[----:B------:R-:W-:Y:S01]  /*14e40*/  IMAD R13, R13, UR68, RZ ;  /* 0x000000440d0d7c24 */ /* 0x000fe2000f8e02ff */
[----:B------:R-:W3:Y:S01]  /*14e50*/  LDL.LU R19, [R1+0xec] ;  /* 0x0000ec0001137983 */ /* 0x000ee20000300800 */
[----:B------:R-:W-:Y:S01]  /*14e60*/  IMAD R62, R62, UR74, RZ ;  /* 0x0000004a3e3e7c24 */ /* 0x000fe2000f8e02ff */
[----:B------:R-:W4:Y:S02]  /*14e70*/  LDCU UR12, c[0x0][0x3b0] ;  /* 0x00007600ff0c77ac */ /* 0x000f240008000800 */
[----:B------:R-:W3:Y:S01]  /*14e80*/  LDL.LU R17, [R1+0xf4] ;  /* 0x0000f40001117983 */ /* 0x000ee20000300800 */
[----:B------:R-:W-:Y:S01]  /*14e90*/  IMAD R61, R61, UR73, RZ ;  /* 0x000000493d3d7c24 */ /* 0x000fe2000f8e02ff */
[----:B------:R-:W0:Y:S02]  /*14ea0*/  LDCU UR11, c[0x0][0x3b0] ;  /* 0x00007600ff0b77ac */ /* 0x000e240008000800 */
[----:B------:R-:W3:Y:S01]  /*14eb0*/  LDL.LU R14, [R1+0x108] ;  /* 0x00010800010e7983 */ /* 0x000ee20000300800 */
[----:B--2---:R-:W-:Y:S01]  /*14ec0*/  SEL R11, R40, R20, !P3 ;  /* 0x00000014280b7207 */ /* 0x004fe20005800000 */
[----:B------:R-:W-:Y:S01]  /*14ed0*/  IMAD R60, R60, UR5, RZ ;  /* 0x000000053c3c7c24 */ /* 0x000fe2000f8e02ff */
[----:B------:R-:W-:Y:S01]  /*14ee0*/  IADD3 R12, P0, PT, R90, R8, RZ ;  /* 0x000000085a0c7210 */ /* 0x000fe20007f1e0ff */
[----:B------:R-:W-:Y:S01]  /*14ef0*/  STL [R1+0xfe8], R40 ;  /* 0x000fe82801007387 */ /* 0x000fe20000100800 */
[----:B------:R-:W-:Y:S01]  /*14f00*/  IMAD R58, R58, UR4, RZ ;  /* 0x000000043a3a7c24 */ /* 0x000fe2000f8e02ff */
[----:B------:R-:W2:Y:S02]  /*14f10*/  LDCU UR4, c[0x0][0x3b0] ;  /* 0x00007600ff0477ac */ /* 0x000ea40008000800 */
[----:B------:R-:W2:Y:S01]  /*14f20*/  LDL.LU R20, [R1+0xe8] ;  /* 0x0000e80001147983 */ /* 0x000ea20000300800 */
[----:B------:R-:W-:Y:S01]  /*14f30*/  IMAD R57, R57, UR48, RZ ;  /* 0x0000003039397c24 */ /* 0x000fe2000f8e02ff */
[----:B------:R-:W0:Y:S02]  /*14f40*/  LDCU UR5, c[0x0][0x3b0] ;  /* 0x00007600ff0577ac */ /* 0x000e240008000800 */
[----:B------:R-:W2:Y:S01]  /*14f50*/  LDL.LU R15, [R1+0xe0] ;  /* 0x0000e000010f7983 */ /* 0x000ea20000300800 */
[----:B------:R-:W-:Y:S01]  /*14f60*/  IMAD R56, R56, UR47, RZ ;  /* 0x0000002f38387c24 */ /* 0x000fe2000f8e02ff */
[----:B------:R-:W0:Y:S02]  /*14f70*/  LDCU UR10, c[0x0][0x3b0] ;  /* 0x00007600ff0a77ac */ /* 0x000e240008000800 */
[----:B------:R1:W-:Y:S04]  /*14f80*/  STL [R1+0x3cc], R12 ;  /* 0x0003cc0c01007387 */ /* 0x0003e80000100800 */
[----:B------:R-:W2:Y:S01]  /*14f90*/  LDL.LU R16, [R1+0xdc] ;  /* 0x0000dc0001107983 */ /* 0x000ea20000300800 */
[----:B-1----:R-:W-:-:S02]  /*14fa0*/  LEA.HI.X.SX32 R12, R90, R5, 0x1, P0 ;  /* 0x000000055a0c7211 */ /* 0x002fc400000f0eff */
[----:B---3--:R-:W-:-:S05]  /*14fb0*/  IADD3 R18, P2, PT, R14, R8, RZ ;  /* 0x000000080e127210 */ /* 0x008fca0007f5e0ff */
[----:B------:R1:W-:Y:S04]  /*14fc0*/  STL [R1+0x3d4], R18 ;  /* 0x0003d41201007387 */ /* 0x0003e80000100800 */
[----:B------:R-:W-:Y:S04]  /*14fd0*/  STL [R1+0x1078], R90 ;  /* 0x0010785a01007387 */ /* 0x000fe80000100800 */
[----:B------:R3:W-:Y:S01]  /*14fe0*/  STL [R1+0x3c8], R12 ;  /* 0x0003c80c01007387 */ /* 0x0007e20000100800 */
[----:B-1----:R-:W-:-:S03]  /*14ff0*/  IADD3 R18, P0, PT, R91, R8, RZ ;  /* 0x000000085b127210 */ /* 0x002fc60007f1e0ff */
[----:B------:R-:W-:Y:S04]  /*15000*/  STL [R1+0x1080], R90 ;  /* 0x0010805a01007387 */ /* 0x000fe80000100800 */
[----:B------:R-:W-:Y:S01]  /*15010*/  STL [R1+0x1088], R90 ;  /* 0x0010885a01007387 */ /* 0x000fe20000100800 */
[----:B---3--:R-:W-:-:S03]  /*15020*/  LEA.HI.X.SX32 R12, R14, R5, 0x1, P2 ;  /* 0x000000050e0c7211 */ /* 0x008fc600010f0eff */
[----:B------:R-:W-:Y:S01]  /*15030*/  STL [R1+0x3dc], R18 ;  /* 0x0003dc1201007387 */ /* 0x000fe20000100800 */
[----:B------:R-:W-:-:S03]  /*15040*/  IADD3 R14, P2, PT, R17, R8, RZ ;  /* 0x00000008110e7210 */ /* 0x000fc60007f5e0ff */
[----:B------:R-:W3:Y:S04]  /*15050*/  LDL.LU R24, [R1+0xd8] ;  /* 0x0000d80001187983 */ /* 0x000ee80000300800 */
[----:B------:R1:W-:Y:S04]  /*15060*/  STL [R1+0x3d0], R12 ;  /* 0x0003d00c01007387 */ /* 0x0003e80000100800 */
[----:B------:R-:W-:Y:S04]  /*15070*/  STL [R1+0x3e4], R14 ;  /* 0x0003e40e01007387 */ /* 0x000fe80000100800 */
[----:B------:R-:W4:Y:S01]  /*15080*/  LDL.LU R22, [R1+0xcc] ;  /* 0x0000cc0001167983 */ /* 0x000f220000300800 */
[----:B-1----:R-:W-:-:S03]  /*15090*/  LEA.HI.X.SX32 R12, R91, R5, 0x1, P0 ;  /* 0x000000055b0c7211 */ /* 0x002fc600000f0eff */
[----:B------:R-:W4:Y:S04]  /*150a0*/  LDL.LU R23, [R1+0xf8] ;  /* 0x0000f80001177983 */ /* 0x000f280000300800 */
[----:B------:R1:W-:Y:S04]  /*150b0*/  STL [R1+0x3d8], R12 ;  /* 0x0003d80c01007387 */ /* 0x0003e80000100800 */
[----:B------:R-:W4:Y:S04]  /*150c0*/  LDL.LU R18, [R1+0xc0] ;  /* 0x0000c00001127983 */ /* 0x000f280000300800 */
[----:B------:R-:W-:Y:S01]  /*150d0*/  STL [R1+0x10ac], R91 ;  /* 0x0010ac5b01007387 */ /* 0x000fe20000100800 */
[----:B-1----:R-:W-:-:S03]  /*150e0*/  IADD3 R12, P0, PT, R25, R8, RZ ;  /* 0x00000008190c7210 */ /* 0x002fc60007f1e0ff */
[----:B------:R-:W-:Y:S01]  /*150f0*/  STL [R1+0x10b4], R91 ;  /* 0x0010b45b01007387 */ /* 0x000fe20000100800 */
[----:B------:R-:W-:-:S03]  /*15100*/  LEA.HI.X.SX32 R14, R17, R5, 0x1, P2 ;  /* 0x00000005110e7211 */ /* 0x000fc600010f0eff */
[----:B------:R-:W-:Y:S04]  /*15110*/  STL [R1+0x10bc], R91 ;  /* 0x0010bc5b01007387 */ /* 0x000fe80000100800 */
[----:B------:R-:W4:Y:S01]  /*15120*/  LDL.LU R21, [R1+0xa4] ;  /* 0x0000a40001157983 */ /* 0x000f220000300800 */
[----:B------:R-:W-:-:S03]  /*15130*/  IADD3 R17, P2, PT, R19, R8, RZ ;  /* 0x0000000813117210 */ /* 0x000fc60007f5e0ff */
[----:B------:R1:W-:Y:S01]  /*15140*/  STL [R1+0x40c], R12 ;  /* 0x00040c0c01007387 */ /* 0x0003e20000100800 */
[----:B------:R-:W-:-:S03]  /*15150*/  LEA.HI.X.SX32 R25, R25, R5, 0x1, P0 ;  /* 0x0000000519197211 */ /* 0x000fc600000f0eff */
[----:B-1----:R-:W4:Y:S04]  /*15160*/  LDL.LU R12, [R1+0xa0] ;  /* 0x0000a000010c7983 */ /* 0x002f280000300800 */
[----:B------:R1:W-:Y:S04]  /*15170*/  STL [R1+0x3e0], R14 ;  /* 0x0003e00e01007387 */ /* 0x0003e80000100800 */
[----:B-1----:R-:W4:Y:S04]  /*15180*/  LDL.LU R14, [R1+0x9c] ;  /* 0x00009c00010e7983 */ /* 0x002f280000300800 */
[----:B------:R1:W-:Y:S01]  /*15190*/  STL [R1+0x414], R17 ;  /* 0x0004141101007387 */ /* 0x0003e20000100800 */
[----:B------:R-:W-:-:S02]  /*151a0*/  LEA.HI.X.SX32 R90, R19, R5, 0x1, P2 ;  /* 0x00000005135a7211 */ /* 0x000fc400010f0eff */
[-C--:B--2---:R-:W-:Y:S01]  /*151b0*/  IADD3 R40, P2, PT, R15, R8.reuse, RZ ;  /* 0x000000080f287210 */ /* 0x084fe20007f5e0ff */
[----:B-1----:R-:W2:Y:S04]  /*151c0*/  LDL.LU R17, [R1+0x98] ;  /* 0x0000980001117983 */ /* 0x002ea80000300800 */
[----:B------:R1:W-:Y:S04]  /*151d0*/  STL [R1+0x3e8], R25 ;  /* 0x0003e81901007387 */ /* 0x0003e80000100800 */
[----:B------:R-:W2:Y:S01]  /*151e0*/  LDL.LU R19, [R1+0x90] ;  /* 0x0000900001137983 */ /* 0x000ea20000300800 */
[----:B-1----:R-:W-:-:S03]  /*151f0*/  IADD3 R25, P0, PT, R20, R8, RZ ;  /* 0x0000000814197210 */ /* 0x002fc60007f1e0ff */
[----:B------:R-:W-:Y:S04]  /*15200*/  STL [R1+0x410], R90 ;  /* 0x0004105a01007387 */ /* 0x000fe80000100800 */
[----:B------:R-:W-:Y:S04]  /*15210*/  STL [R1+0x41c], R25 ;  /* 0x00041c1901007387 */ /* 0x000fe80000100800 */
[----:B------:R1:W-:Y:S04]  /*15220*/  STL [R1+0x42c], R40 ;  /* 0x00042c2801007387 */ /* 0x0003e80000100800 */
[----:B------:R0:W-:Y:S01]  /*15230*/  STL [R1+0xffc], R25 ;  /* 0x000ffc1901007387 */ /* 0x0001e20000100800 */
[----:B-1----:R-:W-:-:S03]  /*15240*/  LEA.HI.X.SX32 R40, R20, R5, 0x1, P0 ;  /* 0x0000000514287211 */ /* 0x002fc600000f0eff */
[----:B------:R-:W2:Y:S01]  /*15250*/  LDL.LU R20, [R1+0x8c] ;  /* 0x00008c0001147983 */ /* 0x000ea20000300800 */
[----:B0-----:R-:W-:Y:S02]  /*15260*/  IADD3 R25, P0, PT, R16, R8, RZ ;  /* 0x0000000810197210 */ /* 0x001fe40007f1e0ff */
[----:B------:R-:W-:-:S03]  /*15270*/  LEA.HI.X.SX32 R15, R15, R5, 0x1, P2 ;  /* 0x000000050f0f7211 */ /* 0x000fc600010f0eff */
[----:B------:R3:W-:Y:S01]  /*15280*/  STL [R1+0x434], R25 ;  /* 0x0004341901007387 */ /* 0x0007e20000100800 */
[----:B------:R-:W-:-:S03]  /*15290*/  LEA.HI.X.SX32 R16, R16, R5, 0x1, P0 ;  /* 0x0000000510107211 */ /* 0x000fc600000f0eff */
[----:B------:R-:W-:Y:S04]  /*152a0*/  STL [R1+0x418], R40 ;  /* 0x0004182801007387 */ /* 0x000fe80000100800 */
[----:B------:R-:W-:Y:S04]  /*152b0*/  STL [R1+0x1004], R40 ;  /* 0x0010042801007387 */ /* 0x000fe80000100800 */
[----:B------:R4:W-:Y:S01]  /*152c0*/  STL [R1+0x428], R15 ;  /* 0x0004280f01007387 */ /* 0x0009e20000100800 */
[----:B---3--:R-:W-:-:S05]  /*152d0*/  IADD3 R25, P2, PT, R24, R8, RZ ;  /* 0x0000000818197210 */ /* 0x008fca0007f5e0ff */
[----:B------:R-:W-:Y:S04]  /*152e0*/  STL [R1+0x43c], R25 ;  /* 0x00043c1901007387 */ /* 0x000fe80000100800 */
[----:B------:R0:W-:Y:S01]  /*152f0*/  STL [R1+0x430], R16 ;  /* 0x0004301001007387 */ /* 0x0001e20000100800 */
[----:B----4-:R-:W-:Y:S02]  /*15300*/  IADD3 R15, P0, PT, R22, R8, RZ ;  /* 0x00000008160f7210 */ /* 0x010fe40007f1e0ff */
[----:B0-----:R-:W-:-:S03]  /*15310*/  LEA.HI.X.SX32 R16, R24, R5, 0x1, P2 ;  /* 0x0000000518107211 */ /* 0x001fc600010f0eff */
[----:B------:R0:W-:Y:S01]  /*15320*/  STL [R1+0x444], R15 ;  /* 0x0004440f01007387 */ /* 0x0001e20000100800 */
[----:B------:R-:W-:-:S03]  /*15330*/  IADD3 R24, P2, PT, R23, R8, RZ ;  /* 0x0000000817187210 */ /* 0x000fc60007f5e0ff */
[----:B------:R1:W-:Y:S01]  /*15340*/  STL [R1+0x438], R16 ;  /* 0x0004381001007387 */ /* 0x0003e20000100800 */
[----:B0-----:R-:W-:-:S03]  /*15350*/  LEA.HI.X.SX32 R15, R22, R5, 0x1, P0 ;  /* 0x00000005160f7211 */ /* 0x001fc600000f0eff */
[----:B------:R-:W-:Y:S01]  /*15360*/  STL [R1+0x44c], R24 ;  /* 0x00044c1801007387 */ /* 0x000fe20000100800 */
[----:B-1----:R-:W-:-:S03]  /*15370*/  IADD3 R16, P0, PT, R18, R8, RZ ;  /* 0x0000000812107210 */ /* 0x002fc60007f1e0ff */
[----:B------:R0:W-:Y:S04]  /*15380*/  STL [R1+0x440], R15 ;  /* 0x0004400f01007387 */ /* 0x0001e80000100800 */
[----:B------:R1:W-:Y:S01]  /*15390*/  STL [R1+0x454], R16 ;  /* 0x0004541001007387 */ /* 0x0003e20000100800 */
[-C--:B0-----:R-:W-:Y:S02]  /*153a0*/  LEA.HI.X.SX32 R15, R23, R5.reuse, 0x1, P2 ;  /* 0x00000005170f7211 */ /* 0x081fe400010f0eff */
[C---:B------:R-:W-:Y:S02]  /*153b0*/  IADD3 R22, P2, PT, R21.reuse, R8, RZ ;  /* 0x0000000815167210 */ /* 0x040fe40007f5e0ff */
[-C--:B-1----:R-:W-:Y:S01]  /*153c0*/  LEA.HI.X.SX32 R16, R18, R5.reuse, 0x1, P0 ;  /* 0x0000000512107211 */ /* 0x082fe200000f0eff */
[----:B------:R0:W-:Y:S01]  /*153d0*/  STL [R1+0x448], R15 ;  /* 0x0004480f01007387 */ /* 0x0001e20000100800 */
[----:B------:R-:W-:-:S03]  /*153e0*/  LEA.HI.X.SX32 R18, R21, R5, 0x1, P2 ;  /* 0x0000000515127211 */ /* 0x000fc600010f0eff */
[----:B------:R-:W-:Y:S04]  /*153f0*/  STL [R1+0x45c], R22 ;  /* 0x00045c1601007387 */ /* 0x000fe80000100800 */
[----:B------:R1:W-:Y:S01]  /*15400*/  STL [R1+0x450], R16 ;  /* 0x0004501001007387 */ /* 0x0003e20000100800 */
[----:B0-----:R-:W-:-:S05]  /*15410*/  IADD3 R15, P0, PT, R12, R8, RZ ;  /* 0x000000080c0f7210 */ /* 0x001fca0007f1e0ff */
[----:B------:R0:W-:Y:S01]  /*15420*/  STL [R1+0x46c], R15 ;  /* 0x00046c0f01007387 */ /* 0x0001e20000100800 */
[----:B-1----:R-:W-:-:S03]  /*15430*/  IADD3 R16, P2, PT, R14, R8, RZ ;  /* 0x000000080e107210 */ /* 0x002fc60007f5e0ff */
[----:B------:R-:W-:Y:S04]  /*15440*/  STL [R1+0x458], R18 ;  /* 0x0004581201007387 */ /* 0x000fe80000100800 */
[----:B------:R1:W-:Y:S01]  /*15450*/  STL [R1+0x474], R16 ;  /* 0x0004741001007387 */ /* 0x0003e20000100800 */
[-C--:B0-----:R-:W-:Y:S02]  /*15460*/  LEA.HI.X.SX32 R15, R12, R5.reuse, 0x1, P0 ;  /* 0x000000050c0f7211 */ /* 0x081fe400000f0eff */
[----:B------:R-:W-:Y:S02]  /*15470*/  LEA.HI.X.SX32 R14, R14, R5, 0x1, P2 ;  /* 0x000000050e0e7211 */ /* 0x000fe400010f0eff */
[-C--:B--2---:R-:W-:Y:S01]  /*15480*/  IADD3 R12, P0, PT, R17, R8.reuse, RZ ;  /* 0x00000008110c7210 */ /* 0x084fe20007f1e0ff */
[----:B-1----:R-:W2:Y:S04]  /*15490*/  LDL.LU R16, [R1+0x78] ;  /* 0x0000780001107983 */ /* 0x002ea80000300800 */
[----:B------:R-:W-:Y:S04]  /*154a0*/  STL [R1+0x468], R15 ;  /* 0x0004680f01007387 */ /* 0x000fe80000100800 */
[----:B------:R0:W-:Y:S04]  /*154b0*/  STL [R1+0x47c], R12 ;  /* 0x00047c0c01007387 */ /* 0x0001e80000100800 */
[----:B------:R-:W3:Y:S04]  /*154c0*/  LDL.LU R24, [R1+0x74] ;  /* 0x0000740001187983 */ /* 0x000ee80000300800 */
[----:B------:R1:W-:Y:S01]  /*154d0*/  STL [R1+0x470], R14 ;  /* 0x0004700e01007387 */ /* 0x0003e20000100800 */
[----:B0-----:R-:W-:-:S03]  /*154e0*/  IADD3 R12, P2, PT, R19, R8, RZ ;  /* 0x00000008130c7210 */ /* 0x001fc60007f5e0ff */
[----:B------:R-:W4:Y:S01]  /*154f0*/  LDL.LU R22, [R1+0x70] ;  /* 0x0000700001167983 */ /* 0x000f220000300800 */
[----:B-1----:R-:W-:-:S03]  /*15500*/  LEA.HI.X.SX32 R14, R17, R5, 0x1, P0 ;  /* 0x00000005110e7211 */ /* 0x002fc600000f0eff */
[----:B------:R0:W-:Y:S04]  /*15510*/  STL [R1+0x484], R12 ;  /* 0x0004840c01007387 */ /* 0x0001e80000100800 */
[----:B------:R1:W-:Y:S04]  /*15520*/  STL [R1+0x478], R14 ;  /* 0x0004780e01007387 */ /* 0x0003e80000100800 */
[----:B------:R-:W4:Y:S01]  /*15530*/  LDL.LU R23, [R1+0x6c] ;  /* 0x00006c0001177983 */ /* 0x000f220000300800 */
[----:B0-----:R-:W-:Y:S02]  /*15540*/  IADD3 R12, P0, PT, R20, R8, RZ ;  /* 0x00000008140c7210 */ /* 0x001fe40007f1e0ff */
[----:B-1----:R-:W-:-:S03]  /*15550*/  LEA.HI.X.SX32 R14, R19, R5, 0x1, P2 ;  /* 0x00000005130e7211 */ /* 0x002fc600010f0eff */
[----:B------:R0:W-:Y:S04]  /*15560*/  STL [R1+0x48c], R12 ;  /* 0x00048c0c01007387 */ /* 0x0001e80000100800 */
[----:B------:R-:W4:Y:S04]  /*15570*/  LDL.LU R18, [R1+0x68] ;  /* 0x0000680001127983 */ /* 0x000f280000300800 */
[----:B------:R1:W-:Y:S01]  /*15580*/  STL [R1+0x480], R14 ;  /* 0x0004800e01007387 */ /* 0x0003e20000100800 */
[----:B0-----:R-:W-:-:S03]  /*15590*/  IADD3 R12, P2, PT, R66, R8, RZ ;  /* 0x00000008420c7210 */ /* 0x001fc60007f5e0ff */
[----:B------:R-:W4:Y:S01]  /*155a0*/  LDL.LU R21, [R1+0x64] ;  /* 0x0000640001157983 */ /* 0x000f220000300800 */
[----:B-1----:R-:W-:-:S03]  /*155b0*/  LEA.HI.X.SX32 R14, R20, R5, 0x1, P0 ;  /* 0x00000005140e7211 */ /* 0x002fc600000f0eff */
[----:B------:R0:W-:Y:S01]  /*155c0*/  STL [R1+0x494], R12 ;  /* 0x0004940c01007387 */ /* 0x0001e20000100800 */
[----:B------:R-:W-:-:S03]  /*155d0*/  IADD3 R15, P0, PT, R53, R8, RZ ;  /* 0x00000008350f7210 */ /* 0x000fc60007f1e0ff */
[----:B0-----:R-:W4:Y:S04]  /*155e0*/  LDL.LU R12, [R1+0x5c] ;  /* 0x00005c00010c7983 */ /* 0x001f280000300800 */
[----:B------:R0:W-:Y:S01]  /*155f0*/  STL [R1+0x488], R14 ;  /* 0x0004880e01007387 */ /* 0x0001e20000100800 */
[----:B------:R-:W-:-:S03]  /*15600*/  LEA.HI.X.SX32 R19, R53, R5, 0x1, P0 ;  /* 0x0000000535137211 */ /* 0x000fc600000f0eff */
[----:B0-----:R-:W4:Y:S04]  /*15610*/  LDL.LU R14, [R1+0x50] ;  /* 0x00005000010e7983 */ /* 0x001f280000300800 */
[----:B------:R0:W-:Y:S04]  /*15620*/  STL [R1+0x49c], R15 ;  /* 0x00049c0f01007387 */ /* 0x0001e80000100800 */
[----:B------:R-:W4:Y:S01]  /*15630*/  LDL.LU R17, [R1+0x20] ;  /* 0x0000200001117983 */ /* 0x000f220000300800 */
[----:B0-----:R-:W-:-:S03]  /*15640*/  LEA.HI.X.SX32 R15, R66, R5, 0x1, P2 ;  /* 0x00000005420f7211 */ /* 0x001fc600010f0eff */
[----:B------:R-:W-:Y:S04]  /*15650*/  STL [R1+0x1124], R66 ;  /* 0x0011244201007387 */ /* 0x000fe80000100800 */
[----:B------:R0:W-:Y:S04]  /*15660*/  STL [R1+0x490], R15 ;  /* 0x0004900f01007387 */ /* 0x0001e80000100800 */
[----:B------:R-:W-:Y:S01]  /*15670*/  STL [R1+0x10e0], R53 ;  /* 0x0010e03501007387 */ /* 0x000fe20000100800 */
[----:B0-----:R-:W-:-:S05]  /*15680*/  IADD3 R15, P2, PT, R59, R8, RZ ;  /* 0x000000083b0f7210 */ /* 0x001fca0007f5e0ff */
[----:B------:R-:W-:Y:S04]  /*15690*/  STL [R1+0x4ac], R15 ;  /* 0x0004ac0f01007387 */ /* 0x000fe80000100800 */
[----:B------:R0:W-:Y:S04]  /*156a0*/  STL [R1+0x498], R19 ;  /* 0x0004981301007387 */ /* 0x0001e80000100800 */
[----:B0-----:R-:W4:Y:S04]  /*156b0*/  LDL.LU R19, [R1+0x18] ;  /* 0x0000180001137983 */ /* 0x001f280000300800 */
[----:B------:R-:W4:Y:S01]  /*156c0*/  LDL.LU R20, [R1+0x7c] ;  /* 0x00007c0001147983 */ /* 0x000f220000300800 */
[----:B------:R-:W-:-:S05]  /*156d0*/  IADD3 R15, P0, PT, R54, R8, RZ ;  /* 0x00000008360f7210 */ /* 0x000fca0007f1e0ff */
[----:B------:R0:W-:Y:S04]  /*156e0*/  STL [R1+0x4b4], R15 ;  /* 0x0004b40f01007387 */ /* 0x0001e80000100800 */
[----:B------:R-:W-:Y:S01]  /*156f0*/  STL [R1+0x10e4], R59 ;  /* 0x0010e43b01007387 */ /* 0x000fe20000100800 */
[----:B0-----:R-:W-:-:S05]  /*15700*/  LEA.HI.X.SX32 R15, R59, R5, 0x1, P2 ;  /* 0x000000053b0f7211 */ /* 0x001fca00010f0eff */
[----:B------:R0:W-:Y:S04]  /*15710*/  STL [R1+0x4a8], R15 ;  /* 0x0004a80f01007387 */ /* 0x0001e80000100800 */
[----:B------:R-:W-:Y:S01]  /*15720*/  STL [R1+0x1120], R54 ;  /* 0x0011203601007387 */ /* 0x000fe20000100800 */
[----:B0-----:R-:W-:Y:S02]  /*15730*/  LEA.HI.X.SX32 R15, R54, R5, 0x1, P0 ;  /* 0x00000005360f7211 */ /* 0x001fe400000f0eff */
[----:B--2---:R-:W-:-:S05]  /*15740*/  IADD3 R25, P2, PT, R16, R8, RZ ;  /* 0x0000000810197210 */ /* 0x004fca0007f5e0ff */
[----:B------:R3:W-:Y:S04]  /*15750*/  STL [R1+0x4bc], R25 ;  /* 0x0004bc1901007387 */ /* 0x0007e80000100800 */
[----:B------:R0:W-:Y:S01]  /*15760*/  STL [R1+0x4b0], R15 ;  /* 0x0004b00f01007387 */ /* 0x0001e20000100800 */
[----:B---3--:R-:W-:Y:S02]  /*15770*/  IADD3 R25, P0, PT, R24, R8, RZ ;  /* 0x0000000818197210 */ /* 0x008fe40007f1e0ff */
[----:B0-----:R-:W-:-:S03]  /*15780*/  LEA.HI.X.SX32 R15, R16, R5, 0x1, P2 ;  /* 0x00000005100f7211 */ /* 0x001fc600010f0eff */
[----:B------:R4:W-:Y:S01]  /*15790*/  STL [R1+0x4c4], R25 ;  /* 0x0004c41901007387 */ /* 0x0009e20000100800 */
[----:B------:R-:W-:-:S03]  /*157a0*/  LEA.HI.X.SX32 R16, R24, R5, 0x1, P0 ;  /* 0x0000000518107211 */ /* 0x000fc600000f0eff */
[----:B------:R0:W-:Y:S01]  /*157b0*/  STL [R1+0x4b8], R15 ;  /* 0x0004b80f01007387 */ /* 0x0001e20000100800 */
[-C--:B----4-:R-:W-:Y:S02]  /*157c0*/  IADD3 R25, P2, PT, R22, R8.reuse, RZ ;  /* 0x0000000816197210 */ /* 0x090fe40007f5e0ff */
[----:B0-----:R-:W-:-:S03]  /*157d0*/  IADD3 R15, P0, PT, R23, R8, RZ ;  /* 0x00000008170f7210 */ /* 0x001fc60007f1e0ff */
[----:B------:R-:W-:Y:S04]  /*157e0*/  STL [R1+0x4cc], R25 ;  /* 0x0004cc1901007387 */ /* 0x000fe80000100800 */
[----:B------:R0:W-:Y:S04]  /*157f0*/  STL [R1+0x4c0], R16 ;  /* 0x0004c01001007387 */ /* 0x0001e80000100800 */
[----:B------:R1:W-:Y:S01]  /*15800*/  STL [R1+0x4d4], R15 ;  /* 0x0004d40f01007387 */ /* 0x0003e20000100800 */
[----:B0-----:R-:W-:Y:S02]  /*15810*/  LEA.HI.X.SX32 R16, R22, R5, 0x1, P2 ;  /* 0x0000000516107211 */ /* 0x001fe400010f0eff */
[----:B------:R-:W-:-:S02]  /*15820*/  IADD3 R22, P2, PT, R18, R8, RZ ;  /* 0x0000000812167210 */ /* 0x000fc40007f5e0ff */
[----:B-1----:R-:W-:Y:S01]  /*15830*/  LEA.HI.X.SX32 R15, R23, R5, 0x1, P0 ;  /* 0x00000005170f7211 */ /* 0x002fe200000f0eff */
[----:B------:R0:W-:Y:S04]  /*15840*/  STL [R1+0x4c8], R16 ;  /* 0x0004c81001007387 */ /* 0x0001e80000100800 */
[----:B------:R-:W-:Y:S04]  /*15850*/  STL [R1+0x4dc], R22 ;  /* 0x0004dc1601007387 */ /* 0x000fe80000100800 */
[----:B------:R1:W-:Y:S01]  /*15860*/  STL [R1+0x4d0], R15 ;  /* 0x0004d00f01007387 */ /* 0x0003e20000100800 */
[----:B0-----:R-:W-:-:S02]  /*15870*/  IADD3 R16, P0, PT, R21, R8, RZ ;  /* 0x0000000815107210 */ /* 0x001fc40007f1e0ff */
[----:B-1----:R-:W-:-:S03]  /*15880*/  LEA.HI.X.SX32 R15, R18, R5, 0x1, P2 ;  /* 0x00000005120f7211 */ /* 0x002fc600010f0eff */
[----:B------:R0:W-:Y:S01]  /*15890*/  STL [R1+0x4ec], R16 ;  /* 0x0004ec1001007387 */ /* 0x0001e20000100800 */
[----:B------:R-:W-:-:S03]  /*158a0*/  IADD3 R18, P2, PT, R12, R8, RZ ;  /* 0x000000080c127210 */ /* 0x000fc60007f5e0ff */
[----:B------:R1:W-:Y:S01]  /*158b0*/  STL [R1+0x4d8], R15 ;  /* 0x0004d80f01007387 */ /* 0x0003e20000100800 */
[-C--:B------:R-:W-:Y:S02]  /*158c0*/  LEA.HI.X.SX32 R12, R12, R5.reuse, 0x1, P2 ;  /* 0x000000050c0c7211 */ /* 0x080fe400010f0eff */
[----:B0-----:R-:W-:Y:S01]  /*158d0*/  LEA.HI.X.SX32 R16, R21, R5, 0x1, P0 ;  /* 0x0000000515107211 */ /* 0x001fe200000f0eff */
[----:B------:R-:W-:Y:S01]  /*158e0*/  STL [R1+0x4f4], R18 ;  /* 0x0004f41201007387 */ /* 0x000fe20000100800 */
[----:B-1----:R-:W-:-:S03]  /*158f0*/  IADD3 R15, P0, PT, R14, R8, RZ ;  /* 0x000000080e0f7210 */ /* 0x002fc60007f1e0ff */
[----:B------:R-:W-:Y:S04]  /*15900*/  STL [R1+0x4e8], R16 ;  /* 0x0004e81001007387 */ /* 0x000fe80000100800 */
[----:B------:R0:W-:Y:S01]  /*15910*/  STL [R1+0x4fc], R15 ;  /* 0x0004fc0f01007387 */ /* 0x0001e20000100800 */
[----:B------:R-:W-:-:S03]  /*15920*/  LEA.HI.X.SX32 R14, R14, R5, 0x1, P0 ;  /* 0x000000050e0e7211 */ /* 0x000fc600000f0eff */
[----:B------:R1:W-:Y:S01]  /*15930*/  STL [R1+0x4f0], R12 ;  /* 0x0004f00c01007387 */ /* 0x0003e20000100800 */
[-C--:B0-----:R-:W-:Y:S02]  /*15940*/  IADD3 R15, P2, PT, R17, R8.reuse, RZ ;  /* 0x00000008110f7210 */ /* 0x081fe40007f5e0ff */
[----:B-1----:R-:W-:-:S03]  /*15950*/  IADD3 R12, P0, PT, R26, R8, RZ ;  /* 0x000000081a0c7210 */ /* 0x002fc60007f1e0ff */
[----:B------:R0:W-:Y:S04]  /*15960*/  STL [R1+0x504], R15 ;  /* 0x0005040f01007387 */ /* 0x0001e80000100800 */
[----:B------:R-:W-:Y:S04]  /*15970*/  STL [R1+0x4f8], R14 ;  /* 0x0004f80e01007387 */ /* 0x000fe80000100800 */
[----:B------:R1:W-:Y:S01]  /*15980*/  STL [R1+0x50c], R12 ;  /* 0x00050c0c01007387 */ /* 0x0003e20000100800 */
[----:B0-----:R-:W-:-:S05]  /*15990*/  LEA.HI.X.SX32 R15, R17, R5, 0x1, P2 ;  /* 0x00000005110f7211 */ /* 0x001fca00010f0eff */
[----:B------:R-:W-:Y:S01]  /*159a0*/  STL [R1+0x500], R15 ;  /* 0x0005000f01007387 */ /* 0x000fe20000100800 */
[----:B-1----:R-:W-:Y:S02]  /*159b0*/  LEA.HI.X.SX32 R12, R26, R5, 0x1, P0 ;  /* 0x000000051a0c7211 */ /* 0x002fe400000f0eff */
[-C--:B------:R-:W-:Y:S02]  /*159c0*/  IADD3 R14, P2, PT, R19, R8.reuse, RZ ;  /* 0x00000008130e7210 */ /* 0x080fe40007f5e0ff */
[----:B------:R-:W-:-:S03]  /*159d0*/  IADD3 R26, P0, PT, R20, R8, RZ ;  /* 0x00000008141a7210 */ /* 0x000fc60007f1e0ff */
[----:B------:R0:W-:Y:S04]  /*159e0*/  STL [R1+0x514], R14 ;  /* 0x0005140e01007387 */ /* 0x0001e80000100800 */
[----:B------:R1:W-:Y:S01]  /*159f0*/  STL [R1+0x508], R12 ;  /* 0x0005080c01007387 */ /* 0x0003e20000100800 */
[----:B0-----:R-:W-:-:S03]  /*15a00*/  LEA.HI.X.SX32 R14, R19, R5, 0x1, P2 ;  /* 0x00000005130e7211 */ /* 0x001fc600010f0eff */
[----:B------:R-:W-:Y:S01]  /*15a10*/  STL [R1+0x51c], R26 ;  /* 0x00051c1a01007387 */ /* 0x000fe20000100800 */
[----:B-1----:R-:W-:-:S03]  /*15a20*/  IADD3 R12, P2, PT, R50, R8, RZ ;  /* 0x00000008320c7210 */ /* 0x002fc60007f5e0ff */
[----:B------:R-:W-:Y:S04]  /*15a30*/  STL [R1+0x510], R14 ;  /* 0x0005100e01007387 */ /* 0x000fe80000100800 */
[----:B------:R-:W-:Y:S04]  /*15a40*/  STL [R1+0xff0], R26 ;  /* 0x000ff01a01007387 */ /* 0x000fe80000100800 */
[----:B------:R0:W-:Y:S02]  /*15a50*/  STL [R1+0x52c], R12 ;  /* 0x00052c0c01007387 */ /* 0x0001e40000100800 */
[----:B0-----:R-:W-:-:S02]  /*15a60*/  LEA.HI.X.SX32 R12, R20, R5, 0x1, P0 ;  /* 0x00000005140c7211 */ /* 0x001fc400000f0eff */
[----:B------:R-:W-:-:S03]  /*15a70*/  IADD3 R14, P0, PT, R49, R8, RZ ;  /* 0x00000008310e7210 */ /* 0x000fc60007f1e0ff */
[----:B------:R0:W-:Y:S04]  /*15a80*/  STL [R1+0x518], R12 ;  /* 0x0005180c01007387 */ /* 0x0001e80000100800 */
[----:B------:R1:W-:Y:S01]  /*15a90*/  STL [R1+0x534], R14 ;  /* 0x0005340e01007387 */ /* 0x0003e20000100800 */
[----:B0-----:R-:W-:-:S03]  /*15aa0*/  LEA.HI.X.SX32 R12, R50, R5, 0x1, P2 ;  /* 0x00000005320c7211 */ /* 0x001fc600010f0eff */
[----:B------:R-:W-:Y:S01]  /*15ab0*/  STL [R1+0x1040], R50 ;  /* 0x0010403201007387 */ /* 0x000fe20000100800 */
[----:B-1----:R-:W-:-:S03]  /*15ac0*/  IADD3 R14, P2, PT, R48, R8, RZ ;  /* 0x00000008300e7210 */ /* 0x002fc60007f5e0ff */
[----:B------:R0:W-:Y:S04]  /*15ad0*/  STL [R1+0x528], R12 ;  /* 0x0005280c01007387 */ /* 0x0001e80000100800 */
[----:B------:R-:W-:Y:S01]  /*15ae0*/  STL [R1+0x1008], R49 ;  /* 0x0010083101007387 */ /* 0x000fe20000100800 */
[----:B0-----:R-:W-:-:S03]  /*15af0*/  LEA.HI.X.SX32 R12, R49, R5, 0x1, P0 ;  /* 0x00000005310c7211 */ /* 0x001fc600000f0eff */
[----:B------:R0:W-:Y:S04]  /*15b00*/  STL [R1+0x53c], R14 ;  /* 0x00053c0e01007387 */ /* 0x0001e80000100800 */
[----:B------:R1:W-:Y:S01]  /*15b10*/  STL [R1+0x530], R12 ;  /* 0x0005300c01007387 */ /* 0x0003e20000100800 */
[----:B0-----:R-:W-:Y:S02]  /*15b20*/  IADD3 R14, P0, PT, R47, R8, RZ ;  /* 0x000000082f0e7210 */ /* 0x001fe40007f1e0ff */
[----:B-1----:R-:W-:-:S03]  /*15b30*/  LEA.HI.X.SX32 R12, R48, R5, 0x1, P2 ;  /* 0x00000005300c7211 */ /* 0x002fc600010f0eff */
[----:B------:R0:W-:Y:S04]  /*15b40*/  STL [R1+0x544], R14 ;  /* 0x0005440e01007387 */ /* 0x0001e80000100800 */
[----:B------:R-:W-:Y:S04]  /*15b50*/  STL [R1+0x111c], R48 ;  /* 0x00111c3001007387 */ /* 0x000fe80000100800 */
[----:B------:R1:W-:Y:S01]  /*15b60*/  STL [R1+0x538], R12 ;  /* 0x0005380c01007387 */ /* 0x0003e20000100800 */
[----:B0-----:R-:W-:-:S03]  /*15b70*/  IADD3 R14, P2, PT, R45, R8, RZ ;  /* 0x000000082d0e7210 */ /* 0x001fc60007f5e0ff */
[----:B------:R-:W-:Y:S01]  /*15b80*/  STL [R1+0x10dc], R47 ;  /* 0x0010dc2f01007387 */ /* 0x000fe20000100800 */
[----:B-1----:R-:W-:-:S03]  /*15b90*/  LEA.HI.X.SX32 R12, R47, R5, 0x1, P0 ;  /* 0x000000052f0c7211 */ /* 0x002fc600000f0eff */
[----:B------:R0:W-:Y:S04]  /*15ba0*/  STL [R1+0x54c], R14 ;  /* 0x00054c0e01007387 */ /* 0x0001e80000100800 */
[----:B------:R1:W-:Y:S01]  /*15bb0*/  STL [R1+0x540], R12 ;  /* 0x0005400c01007387 */ /* 0x0003e20000100800 */
[----:B0-----:R-:W-:Y:S02]  /*15bc0*/  IADD3 R14, P0, PT, R13, R8, RZ ;  /* 0x000000080d0e7210 */ /* 0x001fe40007f1e0ff */
[----:B-1----:R-:W-:-:S03]  /*15bd0*/  LEA.HI.X.SX32 R12, R45, R5, 0x1, P2 ;  /* 0x000000052d0c7211 */ /* 0x002fc600010f0eff */
[----:B------:R0:W-:Y:S04]  /*15be0*/  STL [R1+0x554], R14 ;  /* 0x0005540e01007387 */ /* 0x0001e80000100800 */
[----:B------:R-:W-:Y:S04]  /*15bf0*/  STL [R1+0x1068], R45 ;  /* 0x0010682d01007387 */ /* 0x000fe80000100800 */
[----:B------:R1:W-:Y:S01]  /*15c00*/  STL [R1+0x548], R12 ;  /* 0x0005480c01007387 */ /* 0x0003e20000100800 */
[----:B0-----:R-:W-:Y:S02]  /*15c10*/  IADD3 R14, P2, PT, R88, R8, RZ ;  /* 0x00000008580e7210 */ /* 0x001fe40007f5e0ff */
[----:B-1----:R-:W-:-:S03]  /*15c20*/  LEA.HI.X.SX32 R12, R13, R5, 0x1, P0 ;  /* 0x000000050d0c7211 */ /* 0x002fc600000f0eff */
[----:B------:R-:W-:Y:S01]  /*15c30*/  STL [R1+0x56c], R14 ;  /* 0x00056c0e01007387 */ /* 0x000fe20000100800 */
        /* <DEDUP_REMOVED lines=10> */
[----:B------:R-:W-:Y:S04]  /*15ce0*/  STL [R1+0x1130], R87 ;  /* 0x0011305701007387 */ /* 0x000fe80000100800 */
[----:B------:R1:W-:Y:S01]  /*15cf0*/  STL [R1+0x570], R12 ;  /* 0x0005700c01007387 */ /* 0x0003e20000100800 */
[----:B0-----:R-:W-:-:S03]  /*15d00*/  IADD3 R13, P0, PT, R85, R8, RZ ;  /* 0x00000008550d7210 */ /* 0x001fc60007f1e0ff */
[----:B------:R-:W-:Y:S04]  /*15d10*/  STL [R1+0x1138], R87 ;  /* 0x0011385701007387 */ /* 0x000fe80000100800 */
[----:B------:R-:W-:Y:S01]  /*15d20*/  STL [R1+0x1140], R87 ;  /* 0x0011405701007387 */ /* 0x000fe20000100800 */
[----:B-1----:R-:W-:-:S03]  /*15d30*/  LEA.HI.X.SX32 R12, R86, R5, 0x1, P2 ;  /* 0x00000005560c7211 */ /* 0x002fc600010f0eff */
[----:B------:R-:W-:Y:S04]  /*15d40*/  STL [R1+0x1148], R87 ;  /* 0x0011485701007387 */ /* 0x000fe80000100800 */
[----:B------:R-:W-:Y:S04]  /*15d50*/  STL [R1+0x116c], R87 ;  /* 0x00116c5701007387 */ /* 0x000fe80000100800 */
[----:B------:R-:W-:Y:S04]  /*15d60*/  STL [R1+0x1184], R87 ;  /* 0x0011845701007387 */ /* 0x000fe80000100800 */
[----:B------:R0:W-:Y:S04]  /*15d70*/  STL [R1+0x584], R13 ;  /* 0x0005840d01007387 */ /* 0x0001e80000100800 */
[----:B------:R-:W-:Y:S04]  /*15d80*/  STL [R1+0x10ec], R86 ;  /* 0x0010ec5601007387 */ /* 0x000fe80000100800 */
[----:B------:R-:W-:Y:S01]  /*15d90*/  STL [R1+0x10f4], R86 ;  /* 0x0010f45601007387 */ /* 0x000fe20000100800 */
[----:B0-----:R-:W-:-:S03]  /*15da0*/  IADD3 R13, P2, PT, R84, R8, RZ ;  /* 0x00000008540d7210 */ /* 0x001fc60007f5e0ff */
[----:B------:R0:W-:Y:S04]  /*15db0*/  STL [R1+0x578], R12 ;  /* 0x0005780c01007387 */ /* 0x0001e80000100800 */
[----:B------:R-:W-:Y:S04]  /*15dc0*/  STL [R1+0x10fc], R86 ;  /* 0x0010fc5601007387 */ /* 0x000fe80000100800 */
[----:B------:R-:W-:Y:S01]  /*15dd0*/  STL [R1+0x1110], R86 ;  /* 0x0011105601007387 */ /* 0x000fe20000100800 */
[----:B0-----:R-:W-:-:S03]  /*15de0*/  LEA.HI.X.SX32 R12, R85, R5, 0x1, P0 ;  /* 0x00000005550c7211 */ /* 0x001fc600000f0eff */
[----:B------:R-:W-:Y:S04]  /*15df0*/  STL [R1+0x10b0], R85 ;  /* 0x0010b05501007387 */ /* 0x000fe80000100800 */
[----:B------:R0:W-:Y:S04]  /*15e00*/  STL [R1+0x58c], R13 ;  /* 0x00058c0d01007387 */ /* 0x0001e80000100800 */
[----:B------:R-:W-:Y:S04]  /*15e10*/  STL [R1+0x10b8], R85 ;  /* 0x0010b85501007387 */ /* 0x000fe80000100800 */
[----:B------:R1:W-:Y:S01]  /*15e20*/  STL [R1+0x580], R12 ;  /* 0x0005800c01007387 */ /* 0x0003e20000100800 */
[----:B0-----:R-:W-:-:S03]  /*15e30*/  IADD3 R13, P0, PT, R83, R8, RZ ;  /* 0x00000008530d7210 */ /* 0x001fc60007f1e0ff */
[----:B------:R-:W-:Y:S04]  /*15e40*/  STL [R1+0x10c0], R85 ;  /* 0x0010c05501007387 */ /* 0x000fe80000100800 */
[----:B------:R0:W-:Y:S01]  /*15e50*/  STL [R1+0x594], R13 ;  /* 0x0005940d01007387 */ /* 0x0001e20000100800 */
[----:B-1----:R-:W-:-:S03]  /*15e60*/  LEA.HI.X.SX32 R12, R84, R5, 0x1, P2 ;  /* 0x00000005540c7211 */ /* 0x002fc600010f0eff */
[----:B------:R-:W-:Y:S04]  /*15e70*/  STL [R1+0x107c], R84 ;  /* 0x00107c5401007387 */ /* 0x000fe80000100800 */
[----:B------:R-:W-:Y:S01]  /*15e80*/  STL [R1+0x1084], R84 ;  /* 0x0010845401007387 */ /* 0x000fe20000100800 */
[----:B0-----:R-:W-:-:S03]  /*15e90*/  IADD3 R13, P2, PT, R82, R8, RZ ;  /* 0x00000008520d7210 */ /* 0x001fc60007f5e0ff */
[----:B------:R0:W-:Y:S04]  /*15ea0*/  STL [R1+0x588], R12 ;  /* 0x0005880c01007387 */ /* 0x0001e80000100800 */
[----:B------:R-:W-:Y:S04]  /*15eb0*/  STL [R1+0x1098], R84 ;  /* 0x0010985401007387 */ /* 0x000fe80000100800 */
[----:B------:R-:W-:Y:S01]  /*15ec0*/  STL [R1+0x104c], R83 ;  /* 0x00104c5301007387 */ /* 0x000fe20000100800 */
[----:B0-----:R-:W-:-:S03]  /*15ed0*/  LEA.HI.X.SX32 R12, R83, R5, 0x1, P0 ;  /* 0x00000005530c7211 */ /* 0x001fc600000f0eff */
[----:B------:R0:W-:Y:S04]  /*15ee0*/  STL [R1+0x5ac], R13 ;  /* 0x0005ac0d01007387 */ /* 0x0001e80000100800 */
[----:B------:R-:W-:Y:S04]  /*15ef0*/  STL [R1+0x1060], R83 ;  /* 0x0010605301007387 */ /* 0x000fe80000100800 */
[----:B------:R1:W-:Y:S01]  /*15f00*/  STL [R1+0x590], R12 ;  /* 0x0005900c01007387 */ /* 0x0003e20000100800 */
[----:B0-----:R-:W-:-:S05]  /*15f10*/  IADD3 R13, P0, PT, R81, R8, RZ ;  /* 0x00000008510d7210 */ /* 0x001fca0007f1e0ff */
[----:B------:R0:W-:Y:S01]  /*15f20*/  STL [R1+0x5b4], R13 ;  /* 0x0005b40d01007387 */ /* 0x0001e20000100800 */
[----:B-1----:R-:W-:-:S03]  /*15f30*/  LEA.HI.X.SX32 R12, R82, R5, 0x1, P2 ;  /* 0x00000005520c7211 */ /* 0x002fc600010f0eff */
[----:B------:R-:W-:Y:S04]  /*15f40*/  STL [R1+0x1024], R82 ;  /* 0x0010245201007387 */ /* 0x000fe80000100800 */
[----:B------:R1:W-:Y:S01]  /*15f50*/  STL [R1+0x5a8], R12 ;  /* 0x0005a80c01007387 */ /* 0x0003e20000100800 */
[----:B0-----:R-:W-:-:S03]  /*15f60*/  IADD3 R13, P2, PT, R80, R8, RZ ;  /* 0x00000008500d7210 */ /* 0x001fc60007f5e0ff */
[----:B------:R-:W-:Y:S01]  /*15f70*/  STL [R1+0x112c], R81 ;  /* 0x00112c5101007387 */ /* 0x000fe20000100800 */
[----:B-1----:R-:W-:-:S03]  /*15f80*/  LEA.HI.X.SX32 R12, R81, R5, 0x1, P0 ;  /* 0x00000005510c7211 */ /* 0x002fc600000f0eff */
        /* <DEDUP_REMOVED lines=18> */
[----:B------:R1:W-:Y:S01]  /*160b0*/  STL [R1+0x5c0], R12 ;  /* 0x0005c00c01007387 */ /* 0x0003e20000100800 */
[----:B0-----:R-:W-:Y:S02]  /*160c0*/  IADD3 R13, P0, PT, R77, R8, RZ ;  /* 0x000000084d0d7210 */ /* 0x001fe40007f1e0ff */
[----:B-1----:R-:W-:-:S03]  /*160d0*/  LEA.HI.X.SX32 R12, R78, R5, 0x1, P2 ;  /* 0x000000054e0c7211 */ /* 0x002fc600010f0eff */
[----:B------:R0:W-:Y:S01]  /*160e0*/  STL [R1+0x5d4], R13 ;  /* 0x0005d40d01007387 */ /* 0x0001e20000100800 */
[----:B------:R-:W-:-:S03]  /*160f0*/  IADD3 R66, P2, PT, R75, R8, RZ ;  /* 0x000000084b427210 */ /* 0x000fc60007f5e0ff */
[----:B------:R-:W-:Y:S04]  /*16100*/  STL [R1+0x108c], R78 ;  /* 0x00108c4e01007387 */ /* 0x000fe80000100800 */
[----:B------:R1:W-:Y:S01]  /*16110*/  STL [R1+0x5c8], R12 ;  /* 0x0005c80c01007387 */ /* 0x0003e20000100800 */
[----:B0-----:R-:W-:-:S03]  /*16120*/  LEA.HI.X.SX32 R13, R77, R5, 0x1, P0 ;  /* 0x000000054d0d7211 */ /* 0x001fc600000f0eff */
[----:B------:R-:W-:Y:S04]  /*16130*/  STL [R1+0x1050], R77 ;  /* 0x0010504d01007387 */ /* 0x000fe80000100800 */
[----:B------:R0:W-:Y:S01]  /*16140*/  STL [R1+0x5d0], R13 ;  /* 0x0005d00d01007387 */ /* 0x0001e20000100800 */
[----:B-1----:R-:W-:-:S03]  /*16150*/  IADD3 R12, P0, PT, R73, R8, RZ ;  /* 0x00000008490c7210 */ /* 0x002fc60007f1e0ff */
[----:B------:R-:W-:Y:S04]  /*16160*/  STL [R1+0x5ec], R66 ;  /* 0x0005ec4201007387 */ /* 0x000fe80000100800 */
[----:B------:R1:W-:Y:S04]  /*16170*/  STL [R1+0x114c], R66 ;  /* 0x00114c4201007387 */ /* 0x0003e80000100800 */
[----:B------:R2:W-:Y:S04]  /*16180*/  STL [R1+0x5f4], R12 ;  /* 0x0005f40c01007387 */ /* 0x0005e80000100800 */
[----:B------:R-:W-:Y:S01]  /*16190*/  STL [R1+0x100c], R36 ;  /* 0x00100c2401007387 */ /* 0x000fe20000100800 */
[-C--:B0-----:R-:W-:Y:S01]  /*161a0*/  LEA.HI.X.SX32 R13, R73, R5.reuse, 0x1, P0 ;  /* 0x00000005490d7211 */ /* 0x081fe200000f0eff */
[----:B------:R-:W-:Y:S01]  /*161b0*/  IMAD R14, R33, UR32, RZ ;  /* 0x00000020210e7c24 */ /* 0x000fe2000f8e02ff */
[----:B-1----:R-:W0:Y:S01]  /*161c0*/  LDC R66, c[0x0][0x3a0] ;  /* 0x0000e800ff427b82 */ /* 0x002e220000000800 */
[----:B--2---:R-:W-:Y:S01]  /*161d0*/  LEA.HI.X.SX32 R12, R75, R5, 0x1, P2 ;  /* 0x000000054b0c7211 */ /* 0x004fe200010f0eff */
[----:B------:R-:W-:Y:S04]  /*161e0*/  STL [R1+0x1150], R75 ;  /* 0x0011504b01007387 */ /* 0x000fe80000100800 */
[----:B------:R-:W-:Y:S04]  /*161f0*/  STL [R1+0x118c], R75 ;  /* 0x00118c4b01007387 */ /* 0x000fe80000100800 */
[----:B------:R1:W-:Y:S04]  /*16200*/  STL [R1+0x5e8], R12 ;  /* 0x0005e80c01007387 */ /* 0x0003e80000100800 */
[----:B------:R-:W-:Y:S04]  /*16210*/  STL [R1+0x11a4], R75 ;  /* 0x0011a44b01007387 */ /* 0x000fe80000100800 */
[----:B------:R-:W-:Y:S01]  /*16220*/  STL [R1+0x11bc], R75 ;  /* 0x0011bc4b01007387 */ /* 0x000fe20000100800 */
[----:B-1----:R-:W-:-:S03]  /*16230*/  IADD3 R12, P2, PT, R71, R8, RZ ;  /* 0x00000008470c7210 */ /* 0x002fc60007f5e0ff */
[----:B------:R-:W-:Y:S04]  /*16240*/  STL [R1+0x11d4], R75 ;  /* 0x0011d44b01007387 */ /* 0x000fe80000100800 */
[----:B------:R-:W-:Y:S04]  /*16250*/  STL [R1+0x11e4], R75 ;  /* 0x0011e44b01007387 */ /* 0x000fe80000100800 */
[----:B------:R-:W-:Y:S04]  /*16260*/  STL [R1+0x1104], R73 ;  /* 0x0011044901007387 */ /* 0x000fe80000100800 */
[----:B------:R1:W-:Y:S04]  /*16270*/  STL [R1+0x5fc], R12 ;  /* 0x0005fc0c01007387 */ /* 0x0003e80000100800 */
[----:B------:R2:W-:Y:S01]  /*16280*/  STL [R1+0x5f0], R13 ;  /* 0x0005f00d01007387 */ /* 0x0005e20000100800 */
[----:B-1----:R-:W-:-:S03]  /*16290*/  IADD3 R12, P0, PT, R70, R8, RZ ;  /* 0x00000008460c7210 */ /* 0x002fc60007f1e0ff */
[----:B------:R-:W-:Y:S01]  /*162a0*/  STL [R1+0x1010], R35 ;  /* 0x0010102301007387 */ /* 0x000fe20000100800 */
[----:B--2---:R-:W-:-:S03]  /*162b0*/  LEA.HI.X.SX32 R13, R71, R5, 0x1, P2 ;  /* 0x00000005470d7211 */ /* 0x004fc600010f0eff */
[----:B------:R1:W-:Y:S04]  /*162c0*/  STL [R1+0x604], R12 ;  /* 0x0006040c01007387 */ /* 0x0003e80000100800 */
[----:B------:R-:W-:Y:S01]  /*162d0*/  STL [R1+0x10c8], R71 ;  /* 0x0010c84701007387 */ /* 0x000fe20000100800 */
[----:B-1----:R-:W-:-:S03]  /*162e0*/  IADD3 R12, P2, PT, R68, R8, RZ ;  /* 0x00000008440c7210 */ /* 0x002fc60007f5e0ff */
[----:B------:R1:W-:Y:S04]  /*162f0*/  STL [R1+0x5f8], R13 ;  /* 0x0005f80d01007387 */ /* 0x0003e80000100800 */
[----:B------:R-:W-:Y:S04]  /*16300*/  STL [R1+0x1090], R70 ;  /* 0x0010904601007387 */ /* 0x000fe80000100800 */
[----:B------:R2:W-:Y:S01]  /*16310*/  STL [R1+0x60c], R12 ;  /* 0x00060c0c01007387 */ /* 0x0005e20000100800 */
[----:B-1----:R-:W-:-:S05]  /*16320*/  LEA.HI.X.SX32 R13, R70, R5, 0x1, P0 ;  /* 0x00000005460d7211 */ /* 0x002fca00000f0eff */
[----:B------:R-:W-:Y:S01]  /*16330*/  STL [R1+0x600], R13 ;  /* 0x0006000d01007387 */ /* 0x000fe20000100800 */
[----:B--2---:R-:W-:-:S03]  /*16340*/  IADD3 R12, P0, PT, R67, R8, RZ ;  /* 0x00000008430c7210 */ /* 0x004fc60007f1e0ff */
[----:B------:R-:W-:Y:S04]  /*16350*/  STL [R1+0x1014], R34 ;  /* 0x0010142201007387 */ /* 0x000fe80000100800 */
[----:B------:R1:W-:Y:S04]  /*16360*/  STL [R1+0x614], R12 ;  /* 0x0006140c01007387 */ /* 0x0003e80000100800 */
[----:B------:R-:W-:Y:S01]  /*16370*/  STL [R1+0x1054], R68 ;  /* 0x0010544401007387 */ /* 0x000fe20000100800 */
[----:B-1----:R-:W-:Y:S02]  /*16380*/  LEA.HI.X.SX32 R12, R68, R5, 0x1, P2 ;  /* 0x00000005440c7211 */ /* 0x002fe400010f0eff */
[----:B------:R-:W-:-:S03]  /*16390*/  IADD3 R13, P2, PT, R65, R8, RZ ;  /* 0x00000008410d7210 */ /* 0x000fc60007f5e0ff */
[----:B------:R1:W-:Y:S04]  /*163a0*/  STL [R1+0x608], R12 ;  /* 0x0006080c01007387 */ /* 0x0003e80000100800 */
[----:B------:R-:W-:Y:S01]  /*163b0*/  STL [R1+0x1028], R67 ;  /* 0x0010284301007387 */ /* 0x000fe20000100800 */
[----:B-1----:R-:W-:-:S03]  /*163c0*/  LEA.HI.X.SX32 R12, R67, R5, 0x1, P0 ;  /* 0x00000005430c7211 */ /* 0x002fc600000f0eff */
[----:B------:R-:W-:Y:S01]  /*163d0*/  STL [R1+0x62c], R13 ;  /* 0x00062c0d01007387 */ /* 0x000fe20000100800 */
[----:B------:R-:W-:-:S03]  /*163e0*/  IADD3 R59, P0, PT, R64, R8, RZ ;  /* 0x00000008403b7210 */ /* 0x000fc60007f1e0ff */
[----:B------:R1:W-:Y:S04]  /*163f0*/  STL [R1+0x610], R12 ;  /* 0x0006100c01007387 */ /* 0x0003e80000100800 */
[----:B------:R-:W-:Y:S01]  /*16400*/  STL [R1+0x1018], R33 ;  /* 0x0010182101007387 */ /* 0x000fe20000100800 */
[----:B-1----:R-:W-:-:S03]  /*16410*/  LEA.HI.X.SX32 R12, R65, R5, 0x1, P2 ;  /* 0x00000005410c7211 */ /* 0x002fc600010f0eff */
[----:B------:R1:W-:Y:S04]  /*16420*/  STL [R1+0x10e8], R65 ;  /* 0x0010e84101007387 */ /* 0x0003e80000100800 */
[----:B------:R-:W-:Y:S04]  /*16430*/  STL [R1+0x634], R59 ;  /* 0x0006343b01007387 */ /* 0x000fe80000100800 */
[----:B------:R2:W-:Y:S01]  /*16440*/  STL [R1+0x628], R12 ;  /* 0x0006280c01007387 */ /* 0x0005e20000100800 */
[----:B-1----:R-:W-:-:S03]  /*16450*/  LEA.HI.X.SX32 R65, R64, R5, 0x1, P0 ;  /* 0x0000000540417211 */ /* 0x002fc600000f0eff */
[----:B------:R-:W-:Y:S01]  /*16460*/  STL [R1+0x1108], R59 ;  /* 0x0011083b01007387 */ /* 0x000fe20000100800 */
[----:B--2---:R-:W-:-:S03]  /*16470*/  IADD3 R12, P2, PT, R63, R8, RZ ;  /* 0x000000083f0c7210 */ /* 0x004fc60007f5e0ff */
[----:B------:R-:W-:Y:S04]  /*16480*/  STL [R1+0x10cc], R64 ;  /* 0x0010cc4001007387 */ /* 0x000fe80000100800 */
[----:B------:R1:W-:Y:S04]  /*16490*/  STL [R1+0x63c], R12 ;  /* 0x00063c0c01007387 */ /* 0x0003e80000100800 */
[----:B------:R-:W-:Y:S01]  /*164a0*/  STL [R1+0x630], R65 ;  /* 0x0006304101007387 */ /* 0x000fe20000100800 */
[----:B-1----:R-:W-:-:S05]  /*164b0*/  IADD3 R12, P0, PT, R62, R8, RZ ;  /* 0x000000083e0c7210 */ /* 0x002fca0007f1e0ff */
[----:B------:R1:W-:Y:S04]  /*164c0*/  STL [R1+0x644], R12 ;  /* 0x0006440c01007387 */ /* 0x0003e80000100800 */
[----:B------:R-:W-:Y:S01]  /*164d0*/  STL [R1+0x110c], R65 ;  /* 0x00110c4101007387 */ /* 0x000fe20000100800 */
[----:B-1----:R-:W-:-:S03]  /*164e0*/  LEA.HI.X.SX32 R12, R63, R5, 0x1, P2 ;  /* 0x000000053f0c7211 */ /* 0x002fc600010f0eff */
[----:B------:R-:W-:Y:S01]  /*164f0*/  STL [R1+0x101c], R32 ;  /* 0x00101c2001007387 */ /* 0x000fe20000100800 */
[----:B------:R-:W-:-:S03]  /*16500*/  IADD3 R18, P2, PT, R61, R8, RZ ;  /* 0x000000083d127210 */ /* 0x000fc60007f5e0ff */
[----:B------:R-:W-:Y:S04]  /*16510*/  STL [R1+0x1094], R63 ;  /* 0x0010943f01007387 */ /* 0x000fe80000100800 */
[----:B------:R1:W-:Y:S04]  /*16520*/  STL [R1+0x638], R12 ;  /* 0x0006380c01007387 */ /* 0x0003e80000100800 */
[----:B------:R-:W-:Y:S04]  /*16530*/  STL [R1+0x1058], R62 ;  /* 0x0010583e01007387 */ /* 0x000fe80000100800 */
[----:B------:R2:W-:Y:S01]  /*16540*/  STL [R1+0x64c], R18 ;  /* 0x00064c1201007387 */ /* 0x0005e20000100800 */
[----:B-1----:R-:W-:-:S02]  /*16550*/  LEA.HI.X.SX32 R12, R62, R5, 0x1, P0 ;  /* 0x000000053e0c7211 */ /* 0x002fc400000f0eff */
[----:B------:R-:W-:-:S03]  /*16560*/  IADD3 R33, P0, PT, R60, R8, RZ ;  /* 0x000000083c217210 */ /* 0x000fc60007f1e0ff */
[----:B------:R-:W-:Y:S01]  /*16570*/  STL [R1+0x640], R12 ;  /* 0x0006400c01007387 */ /* 0x000fe20000100800 */
[----:B--2---:R-:W-:-:S03]  /*16580*/  LEA.HI.X.SX32 R18, R61, R5, 0x1, P2 ;  /* 0x000000053d127211 */ /* 0x004fc600010f0eff */
[----:B------:R-:W-:Y:S01]  /*16590*/  STL [R1+0x102c], R31 ;  /* 0x00102c1f01007387 */ /* 0x000fe20000100800 */
[----:B------:R-:W-:Y:S01]  /*165a0*/  IADD3 R54, P2, PT, R58, R8, RZ ;  /* 0x000000083a367210 */ /* 0x000fe20007f5e0ff */
[----:B------:R-:W-:Y:S02]  /*165b0*/  IMAD R13, R32, UR31, RZ ;  /* 0x0000001f200d7c24 */ /* 0x000fe4000f8e02ff */
[----:B------:R-:W-:Y:S01]  /*165c0*/  STL [R1+0x1030], R61 ;  /* 0x0010303d01007387 */ /* 0x000fe20000100800 */
[----:B------:R-:W-:-:S03]  /*165d0*/  LEA.HI.X.SX32 R32, R60, R5, 0x1, P0 ;  /* 0x000000053c207211 */ /* 0x000fc600000f0eff */
[----:B------:R-:W-:Y:S01]  /*165e0*/  STL [R1+0x648], R18 ;  /* 0x0006481201007387 */ /* 0x000fe20000100800 */
[----:B------:R-:W-:-:S03]  /*165f0*/  IADD3 R53, P0, PT, R57, R8, RZ ;  /* 0x0000000839357210 */ /* 0x000fc60007f1e0ff */
[----:B------:R-:W-:Y:S01]  /*16600*/  STL [R1+0x654], R33 ;  /* 0x0006542101007387 */ /* 0x000fe20000100800 */
[----:B------:R-:W-:-:S03]  /*16610*/  LEA.HI.X.SX32 R19, R58, R5, 0x1, P2 ;  /* 0x000000053a137211 */ /* 0x000fc600010f0eff */
[----:B------:R-:W-:Y:S04]  /*16620*/  STL [R1+0x1034], R33 ;  /* 0x0010342101007387 */ /* 0x000fe80000100800 */
[----:B------:R-:W-:Y:S04]  /*16630*/  STL [R1+0x1158], R60 ;  /* 0x0011583c01007387 */ /* 0x000fe80000100800 */
[----:B------:R-:W-:Y:S04]  /*16640*/  STL [R1+0x66c], R54 ;  /* 0x00066c3601007387 */ /* 0x000fe80000100800 */
[----:B------:R-:W-:Y:S01]  /*16650*/  STL [R1+0x115c], R54 ;  /* 0x00115c3601007387 */ /* 0x000fe20000100800 */
[----:B------:R-:W-:-:S03]  /*16660*/  IADD3 R20, P2, PT, R56, R8, RZ ;  /* 0x0000000838147210 */ /* 0x000fc60007f5e0ff */
[----:B------:R-:W-:Y:S01]  /*16670*/  STL [R1+0x1038], R30 ;  /* 0x0010381e01007387 */ /* 0x000fe20000100800 */
[----:B------:R-:W-:-:S03]  /*16680*/  IMAD R55, R55, UR46, RZ ;  /* 0x0000002e37377c24 */ /* 0x000fc6000f8e02ff */
[----:B------:R-:W-:Y:S04]  /*16690*/  STL [R1+0x674], R53 ;  /* 0x0006743501007387 */ /* 0x000fe80000100800 */
[----:B------:R-:W-:Y:S04]  /*166a0*/  STL [R1+0x1114], R53 ;  /* 0x0011143501007387 */ /* 0x000fe80000100800 */
[----:B------:R1:W-:Y:S04]  /*166b0*/  STL [R1+0x668], R19 ;  /* 0x0006681301007387 */ /* 0x0003e80000100800 */
[----:B------:R-:W-:Y:S04]  /*166c0*/  STL [R1+0x10d0], R58 ;  /* 0x0010d03a01007387 */ /* 0x000fe80000100800 */
[----:B------:R-:W-:Y:S01]  /*166d0*/  STL [R1+0x650], R32 ;  /* 0x0006502001007387 */ /* 0x000fe20000100800 */
[----:B-1----:R-:W-:-:S03]  /*166e0*/  LEA.HI.X.SX32 R19, R57, R5, 0x1, P0 ;  /* 0x0000000539137211 */ /* 0x002fc600000f0eff */
[----:B------:R-:W-:Y:S04]  /*166f0*/  STL [R1+0x103c], R32 ;  /* 0x00103c2001007387 */ /* 0x000fe80000100800 */
[----:B------:R-:W-:Y:S04]  /*16700*/  STL [R1+0x109c], R57 ;  /* 0x00109c3901007387 */ /* 0x000fe80000100800 */
[----:B------:R1:W-:Y:S01]  /*16710*/  STL [R1+0x67c], R20 ;  /* 0x00067c1401007387 */ /* 0x0003e20000100800 */
[----:B------:R-:W-:-:S03]  /*16720*/  IMAD R52, R52, UR45, RZ ;  /* 0x0000002d34347c24 */ /* 0x000fc6000f8e02ff */
[----:B------:R-:W-:Y:S01]  /*16730*/  STL [R1+0x670], R19 ;  /* 0x0006701301007387 */ /* 0x000fe20000100800 */
[----:B-1----:R-:W-:-:S03]  /*16740*/  IADD3 R20, P0, PT, R55, R8, RZ ;  /* 0x0000000837147210 */ /* 0x002fc60007f1e0ff */
[----:B------:R-:W-:Y:S04]  /*16750*/  STL [R1+0x1044], R29 ;  /* 0x0010441d01007387 */ /* 0x000fe80000100800 */
[----:B------:R1:W-:Y:S01]  /*16760*/  STL [R1+0x684], R20 ;  /* 0x0006841401007387 */ /* 0x0003e20000100800 */
[----:B------:R-:W-:-:S03]  /*16770*/  IMAD R51, R51, UR44, RZ ;  /* 0x0000002c33337c24 */ /* 0x000fc6000f8e02ff */
[----:B------:R2:W-:Y:S01]  /*16780*/  STL [R1+0x1048], R56 ;  /* 0x0010483801007387 */ /* 0x0005e20000100800 */
[----:B-1----:R-:W-:Y:S01]  /*16790*/  LEA.HI.X.SX32 R20, R56, R5, 0x1, P2 ;  /* 0x0000000538147211 */ /* 0x002fe200010f0eff */
[----:B------:R-:W-:Y:S01]  /*167a0*/  IMAD R46, R46, UR43, RZ ;  /* 0x0000002b2e2e7c24 */ /* 0x000fe2000f8e02ff */
[----:B------:R-:W-:-:S03]  /*167b0*/  IADD3 R21, P2, PT, R52, R8, RZ ;  /* 0x0000000834157210 */ /* 0x000fc60007f5e0ff */
[----:B------:R1:W-:Y:S01]  /*167c0*/  STL [R1+0x678], R20 ;  /* 0x0006781401007387 */ /* 0x0003e20000100800 */
[----:B------:R-:W-:Y:S01]  /*167d0*/  IMAD R16, R35, UR34, RZ ;  /* 0x0000002223107c24 */ /* 0x000fe2000f8e02ff */
[-C--:B--2---:R-:W-:Y:S02]  /*167e0*/  LEA.HI.X.SX32 R56, R52, R5.reuse, 0x1, P2 ;  /* 0x0000000534387211 */ /* 0x084fe400010f0eff */
[----:B------:R-:W-:Y:S01]  /*167f0*/  STL [R1+0x105c], R55 ;  /* 0x00105c3701007387 */ /* 0x000fe20000100800 */
[-C--:B------:R-:W-:Y:S02]  /*16800*/  IADD3 R48, P2, PT, R46, R8.reuse, RZ ;  /* 0x000000082e307210 */ /* 0x080fe40007f5e0ff */
[----:B-1----:R-:W-:Y:S01]  /*16810*/  LEA.HI.X.SX32 R20, R55, R5, 0x1, P0 ;  /* 0x0000000537147211 */ /* 0x002fe200000f0eff */
[----:B------:R-:W-:Y:S01]  /*16820*/  STL [R1+0x68c], R21 ;  /* 0x00068c1501007387 */ /* 0x000fe20000100800 */
[----:B------:R-:W-:Y:S01]  /*16830*/  IADD3 R35, P0, PT, R51, R8, RZ ;  /* 0x0000000833237210 */ /* 0x000fe20007f1e0ff */
[----:B------:R-:W-:-:S02]  /*16840*/  IMAD R44, R44, UR42, RZ ;  /* 0x0000002a2c2c7c24 */ /* 0x000fc4000f8e02ff */
[----:B------:R-:W-:Y:S04]  /*16850*/  STL [R1+0x680], R20 ;  /* 0x0006801401007387 */ /* 0x000fe80000100800 */
[----:B------:R-:W-:Y:S01]  /*16860*/  STL [R1+0x1064], R28 ;  /* 0x0010641c01007387 */ /* 0x000fe20000100800 */
[----:B------:R-:W-:-:S03]  /*16870*/  IMAD R15, R34, UR33, RZ ;  /* 0x00000021220f7c24 */ /* 0x000fc6000f8e02ff */
[----:B------:R-:W-:Y:S01]  /*16880*/  STL [R1+0x10d4], R52 ;  /* 0x0010d43401007387 */ /* 0x000fe20000100800 */
[----:B------:R-:W-:-:S03]  /*16890*/  LEA.HI.X.SX32 R34, R51, R5, 0x1, P0 ;  /* 0x0000000533227211 */ /* 0x000fc600000f0eff */
[----:B------:R-:W-:Y:S01]  /*168a0*/  STL [R1+0x694], R35 ;  /* 0x0006942301007387 */ /* 0x000fe20000100800 */
[----:B------:R-:W-:-:S03]  /*168b0*/  IADD3 R47, P0, PT, R44, R8, RZ ;  /* 0x000000082c2f7210 */ /* 0x000fc60007f1e0ff */
[----:B------:R-:W-:Y:S01]  /*168c0*/  STL [R1+0x106c], R35 ;  /* 0x00106c2301007387 */ /* 0x000fe20000100800 */
[----:B------:R-:W-:-:S03]  /*168d0*/  IMAD R43, R43, UR41, RZ ;  /* 0x000000292b2b7c24 */ /* 0x000fc6000f8e02ff */
[----:B------:R-:W-:Y:S01]  /*168e0*/  STL [R1+0x6ac], R48 ;  /* 0x0006ac3001007387 */ /* 0x000fe20000100800 */
[----:B------:R-:W-:-:S03]  /*168f0*/  LEA.HI.X.SX32 R22, R46, R5, 0x1, P2 ;  /* 0x000000052e167211 */ /* 0x000fc600010f0eff */
[----:B------:R-:W-:Y:S04]  /*16900*/  STL [R1+0x1164], R48 ;  /* 0x0011643001007387 */ /* 0x000fe80000100800 */
[----:B------:R-:W-:Y:S04]  /*16910*/  STL [R1+0x1190], R48 ;  /* 0x0011903001007387 */ /* 0x000fe80000100800 */
[----:B------:R-:W-:Y:S01]  /*16920*/  STL [R1+0x10a0], R51 ;  /* 0x0010a03301007387 */ /* 0x000fe20000100800 */
[----:B------:R-:W-:-:S03]  /*16930*/  IMAD R42, R42, UR40, RZ ;  /* 0x000000282a2a7c24 */ /* 0x000fc6000f8e02ff */
[----:B------:R-:W-:Y:S01]  /*16940*/  STL [R1+0x688], R56 ;  /* 0x0006883801007387 */ /* 0x000fe20000100800 */
[----:B------:R-:W-:-:S03]  /*16950*/  IADD3 R23, P2, PT, R43, R8, RZ ;  /* 0x000000082b177210 */ /* 0x000fc60007f5e0ff */
[----:B------:R-:W-:Y:S04]  /*16960*/  STL [R1+0x1070], R56 ;  /* 0x0010703801007387 */ /* 0x000fe80000100800 */
[----:B------:R-:W-:Y:S04]  /*16970*/  STL [R1+0x10a8], R46 ;  /* 0x0010a82e01007387 */ /* 0x000fe80000100800 */
[----:B------:R-:W-:Y:S04]  /*16980*/  STL [R1+0x6b4], R47 ;  /* 0x0006b42f01007387 */ /* 0x000fe80000100800 */
[----:B------:R1:W-:Y:S04]  /*16990*/  STL [R1+0x6a8], R22 ;  /* 0x0006a81601007387 */ /* 0x0003e80000100800 */
[----:B------:R-:W-:Y:S01]  /*169a0*/  STL [R1+0x1118], R47 ;  /* 0x0011182f01007387 */ /* 0x000fe20000100800 */
[----:B------:R-:W-:-:S03]  /*169b0*/  IMAD R41, R41, UR39, RZ ;  /* 0x0000002729297c24 */ /* 0x000fc6000f8e02ff */
[----:B------:R-:W-:Y:S01]  /*169c0*/  STL [R1+0x690], R34 ;  /* 0x0006902201007387 */ /* 0x000fe20000100800 */
[----:B-1----:R-:W-:-:S03]  /*169d0*/  LEA.HI.X.SX32 R22, R44, R5, 0x1, P0 ;  /* 0x000000052c167211 */ /* 0x002fc600000f0eff */
[----:B------:R1:W-:Y:S01]  /*169e0*/  STL [R1+0x1074], R34 ;  /* 0x0010742201007387 */ /* 0x0003e20000100800 */
[-C--:B------:R-:W-:Y:S01]  /*169f0*/  IADD3 R56, P0, PT, R42, R8.reuse, RZ ;  /* 0x000000082a387210 */ /* 0x080fe20007f1e0ff */
[----:B------:R-:W-:Y:S02]  /*16a00*/  IMAD R21, R27, UR26, RZ ;  /* 0x0000001a1b157c24 */ /* 0x000fe4000f8e02ff */
[----:B------:R-:W-:Y:S01]  /*16a10*/  STL [R1+0x10a4], R44 ;  /* 0x0010a42c01007387 */ /* 0x000fe20000100800 */
[----:B------:R-:W-:Y:S01]  /*16a20*/  IMAD R27, R11, UR25, RZ ;  /* 0x000000190b1b7c24 */ /* 0x000fe2000f8e02ff */
[----:B------:R-:W-:Y:S02]  /*16a30*/  LEA.HI.X.SX32 R46, R43, R5, 0x1, P2 ;  /* 0x000000052b2e7211 */ /* 0x000fe400010f0eff */
[----:B------:R-:W-:Y:S04]  /*16a40*/  STL [R1+0x6bc], R23 ;  /* 0x0006bc1701007387 */ /* 0x000fe80000100800 */
[----:B------:R2:W-:Y:S01]  /*16a50*/  STL [R1+0x6b0], R22 ;  /* 0x0006b01601007387 */ /* 0x0005e20000100800 */
[----:B------:R-:W-:-:S03]  /*16a60*/  IADD3 R50, P2, PT, R41, R8, RZ ;  /* 0x0000000829327210 */ /* 0x000fc60007f5e0ff */
[----:B------:R-:W3:Y:S01]  /*16a70*/  LDL.LU R11, [R1+0x1254] ;  /* 0x00125400010b7983 */ /* 0x000ee20000300800 */
[----:B------:R-:W-:-:S03]  /*16a80*/  IMAD R39, R39, UR38, RZ ;  /* 0x0000002627277c24 */ /* 0x000fc6000f8e02ff */
[----:B------:R4:W-:Y:S01]  /*16a90*/  STL [R1+0x10d8], R43 ;  /* 0x0010d82b01007387 */ /* 0x0009e20000100800 */
[----:B-1----:R-:W-:-:S03]  /*16aa0*/  LEA.HI.X.SX32 R34, R42, R5, 0x1, P0 ;  /* 0x000000052a227211 */ /* 0x002fc600000f0eff */
[----:B------:R-:W-:Y:S01]  /*16ab0*/  STL [R1+0x6c4], R56 ;  /* 0x0006c43801007387 */ /* 0x000fe20000100800 */
[----:B------:R-:W-:-:S03]  /*16ac0*/  IMAD R24, R93, UR24, RZ ;  /* 0x000000185d187c24 */ /* 0x000fc6000f8e02ff */
[----:B------:R-:W-:Y:S04]  /*16ad0*/  STL [R1+0x1168], R56 ;  /* 0x0011683801007387 */ /* 0x000fe80000100800 */
[----:B------:R-:W-:Y:S04]  /*16ae0*/  STL [R1+0x1174], R42 ;  /* 0x0011742a01007387 */ /* 0x000fe80000100800 */
[----:B------:R-:W-:Y:S01]  /*16af0*/  STL [R1+0x6b8], R46 ;  /* 0x0006b82e01007387 */ /* 0x000fe20000100800 */
[----:B------:R-:W-:-:S03]  /*16b00*/  IMAD R38, R38, UR37, RZ ;  /* 0x0000002526267c24 */ /* 0x000fc6000f8e02ff */
[----:B------:R-:W-:Y:S01]  /*16b10*/  STL [R1+0x1188], R46 ;  /* 0x0011882e01007387 */ /* 0x000fe20000100800 */
[----:B------:R-:W-:-:S03]  /*16b20*/  IADD3 R49, P0, PT, R39, R8, RZ ;  /* 0x0000000827317210 */ /* 0x000fc60007f1e0ff */
[----:B------:R-:W3:Y:S01]  /*16b30*/  LDL.LU R93, [R1+0x1250] ;  /* 0x00125000015d7983 */ /* 0x000ee20000300800 */
[----:B------:R-:W-:-:S03]  /*16b40*/  IMAD R19, R29, UR28, RZ ;  /* 0x0000001c1d137c24 */ /* 0x000fc6000f8e02ff */
[----:B------:R-:W-:Y:S01]  /*16b50*/  STL [R1+0x6cc], R50 ;  /* 0x0006cc3201007387 */ /* 0x000fe20000100800 */
[----:B------:R-:W-:-:S03]  /*16b60*/  LEA.HI.X.SX32 R29, R41, R5, 0x1, P2 ;  /* 0x00000005291d7211 */ /* 0x000fc600010f0eff */
[----:B------:R-:W-:Y:S04]  /*16b70*/  STL [R1+0x1194], R50 ;  /* 0x0011943201007387 */ /* 0x000fe80000100800 */
[----:B------:R-:W-:Y:S01]  /*16b80*/  STL [R1+0x6c0], R34 ;  /* 0x0006c02201007387 */ /* 0x000fe20000100800 */
[----:B------:R-:W-:-:S03]  /*16b90*/  IADD3 R47, P2, PT, R38, R8, RZ ;  /* 0x00000008262f7210 */ /* 0x000fc60007f5e0ff */
[----:B------:R-:W-:Y:S04]  /*16ba0*/  STL [R1+0x1198], R34 ;  /* 0x0011982201007387 */ /* 0x000fe80000100800 */
[----:B------:R-:W-:Y:S04]  /*16bb0*/  STL [R1+0x11c0], R34 ;  /* 0x0011c02201007387 */ /* 0x000fe80000100800 */
[----:B------:R-:W-:Y:S01]  /*16bc0*/  STL [R1+0x119c], R41 ;  /* 0x00119c2901007387 */ /* 0x000fe20000100800 */
[----:B------:R-:W-:-:S03]  /*16bd0*/  IMAD R37, R37, UR36, RZ ;  /* 0x0000002425257c24 */ /* 0x000fc6000f8e02ff */
[----:B------:R-:W-:Y:S01]  /*16be0*/  STL [R1+0x6d4], R49 ;  /* 0x0006d43101007387 */ /* 0x000fe20000100800 */
[----:B------:R-:W-:-:S03]  /*16bf0*/  IMAD R17, R36, UR35, RZ ;  /* 0x0000002324117c24 */ /* 0x000fc6000f8e02ff */
[----:B------:R-:W-:Y:S01]  /*16c00*/  STL [R1+0x11a0], R49 ;  /* 0x0011a03101007387 */ /* 0x000fe20000100800 */
[----:B------:R-:W-:-:S03]  /*16c10*/  LEA.HI.X.SX32 R36, R39, R5, 0x1, P0 ;  /* 0x0000000527247211 */ /* 0x000fc600000f0eff */
[----:B------:R-:W-:Y:S01]  /*16c20*/  STL [R1+0x11a8], R39 ;  /* 0x0011a82701007387 */ /* 0x000fe20000100800 */
[----:B--2---:R-:W-:-:S03]  /*16c30*/  LEA.HI.X.SX32 R22, R38, R5, 0x1, P2 ;  /* 0x0000000526167211 */ /* 0x004fc600010f0eff */
[----:B------:R-:W-:Y:S01]  /*16c40*/  STL [R1+0x6c8], R29 ;  /* 0x0006c81d01007387 */ /* 0x000fe20000100800 */
[----:B------:R-:W-:-:S03]  /*16c50*/  IMAD R23, R4, UR23, RZ ;  /* 0x0000001704177c24 */ /* 0x000fc6000f8e02ff */
[----:B------:R-:W-:Y:S01]  /*16c60*/  STL [R1+0x11ac], R29 ;  /* 0x0011ac1d01007387 */ /* 0x000fe20000100800 */
[----:B------:R-:W-:-:S03]  /*16c70*/  IADD3 R52, P0, PT, R37, R8, RZ ;  /* 0x0000000825347210 */ /* 0x000fc60007f1e0ff */
[----:B------:R-:W-:Y:S04]  /*16c80*/  STL [R1+0x6ec], R47 ;  /* 0x0006ec2f01007387 */ /* 0x000fe80000100800 */
[----:B------:R-:W-:Y:S04]  /*16c90*/  STL [R1+0x11b0], R47 ;  /* 0x0011b02f01007387 */ /* 0x000fe80000100800 */
[----:B------:R-:W-:Y:S04]  /*16ca0*/  STL [R1+0x11d8], R47 ;  /* 0x0011d82f01007387 */ /* 0x000fe80000100800 */
[----:B------:R-:W2:Y:S01]  /*16cb0*/  LDL.LU R4, [R1+0x124c] ;  /* 0x00124c0001047983 */ /* 0x000ea20000300800 */
[----:B------:R-:W-:-:S03]  /*16cc0*/  IADD3 R51, P2, PT, R17, R8, RZ ;  /* 0x0000000811337210 */ /* 0x000fc60007f5e0ff */
[----:B------:R-:W-:Y:S04]  /*16cd0*/  STL [R1+0x11b4], R38 ;  /* 0x0011b42601007387 */ /* 0x000fe80000100800 */
[----:B------:R-:W-:Y:S01]  /*16ce0*/  STL [R1+0x6d0], R36 ;  /* 0x0006d02401007387 */ /* 0x000fe20000100800 */
[----:B----4-:R-:W-:-:S03]  /*16cf0*/  LEA.HI.X.SX32 R43, R37, R5, 0x1, P0 ;  /* 0x00000005252b7211 */ /* 0x010fc600000f0eff */
[----:B------:R1:W-:Y:S04]  /*16d00*/  STL [R1+0x6e8], R22 ;  /* 0x0006e81601007387 */ /* 0x0003e80000100800 */
[----:B------:R-:W-:Y:S01]  /*16d10*/  STL [R1+0x11b8], R36 ;  /* 0x0011b82401007387 */ /* 0x000fe20000100800 */
[----:B------:R-:W-:-:S03]  /*16d20*/  IADD3 R45, P0, PT, R16, R8, RZ ;  /* 0x00000008102d7210 */ /* 0x000fc60007f1e0ff */
[----:B------:R-:W-:Y:S04]  /*16d30*/  STL [R1+0x6f4], R52 ;  /* 0x0006f43401007387 */ /* 0x000fe80000100800 */
[----:B------:R-:W-:Y:S01]  /*16d40*/  STL [R1+0x11c4], R52 ;  /* 0x0011c43401007387 */ /* 0x000fe20000100800 */
[----:B------:R-:W-:-:S03]  /*16d50*/  LEA.HI.X.SX32 R44, R17, R5, 0x1, P2 ;  /* 0x00000005112c7211 */ /* 0x000fc600010f0eff */
[----:B------:R-:W-:Y:S04]  /*16d60*/  STL [R1+0x11c8], R37 ;  /* 0x0011c82501007387 */ /* 0x000fe80000100800 */
[----:B------:R-:W-:Y:S01]  /*16d70*/  STL [R1+0x11e8], R37 ;  /* 0x0011e82501007387 */ /* 0x000fe20000100800 */
[----:B------:R-:W-:-:S03]  /*16d80*/  IMAD R18, R30, UR29, RZ ;  /* 0x0000001d1e127c24 */ /* 0x000fc6000f8e02ff */
[----:B------:R-:W-:Y:S01]  /*16d90*/  STL [R1+0x6fc], R51 ;  /* 0x0006fc3301007387 */ /* 0x000fe20000100800 */
[----:B------:R-:W-:-:S03]  /*16da0*/  IADD3 R30, P2, PT, R15, R8, RZ ;  /* 0x000000080f1e7210 */ /* 0x000fc60007f5e0ff */
[----:B------:R-:W-:Y:S04]  /*16db0*/  STL [R1+0x11cc], R51 ;  /* 0x0011cc3301007387 */ /* 0x000fe80000100800 */
[----:B------:R-:W-:Y:S01]  /*16dc0*/  STL [R1+0x6f0], R43 ;  /* 0x0006f02b01007387 */ /* 0x000fe20000100800 */
[----:B------:R-:W-:-:S03]  /*16dd0*/  LEA.HI.X.SX32 R35, R16, R5, 0x1, P0 ;  /* 0x0000000510237211 */ /* 0x000fc600000f0eff */
[----:B------:R-:W-:Y:S01]  /*16de0*/  STL [R1+0x11d0], R43 ;  /* 0x0011d02b01007387 */ /* 0x000fe20000100800 */
[----:B-1----:R-:W-:-:S03]  /*16df0*/  IMAD R22, R7, UR22, RZ ;  /* 0x0000001607167c24 */ /* 0x002fc6000f8e02ff */
[----:B------:R-:W-:Y:S01]  /*16e00*/  STL [R1+0x704], R45 ;  /* 0x0007042d01007387 */ /* 0x000fe20000100800 */
[----:B------:R-:W-:-:S03]  /*16e10*/  IMAD R16, R3, UR21, RZ ;  /* 0x0000001503107c24 */ /* 0x000fc6000f8e02ff */
[----:B------:R-:W-:Y:S01]  /*16e20*/  STL [R1+0x11dc], R45 ;  /* 0x0011dc2d01007387 */ /* 0x000fe20000100800 */
[----:B------:R-:W-:-:S03]  /*16e30*/  IADD3 R7, P0, PT, R14, R8, RZ ;  /* 0x000000080e077210 */ /* 0x000fc60007f1e0ff */
[----:B------:R-:W-:Y:S01]  /*16e40*/  STL [R1+0x6f8], R44 ;  /* 0x0006f82c01007387 */ /* 0x000fe20000100800 */
[----:B------:R-:W-:-:S03]  /*16e50*/  LEA.HI.X.SX32 R32, R15, R5, 0x1, P2 ;  /* 0x000000050f207211 */ /* 0x000fc600010f0eff */
[----:B------:R-:W-:Y:S04]  /*16e60*/  STL [R1+0x11e0], R44 ;  /* 0x0011e02c01007387 */ /* 0x000fe80000100800 */
[----:B------:R-:W4:Y:S01]  /*16e70*/  LDL.LU R3, [R1+0x1248] ;  /* 0x0012480001037983 */ /* 0x000f220000300800 */
[----:B------:R-:W-:-:S03]  /*16e80*/  IMAD R12, R31, UR30, RZ ;  /* 0x0000001e1f0c7c24 */ /* 0x000fc6000f8e02ff */
[----:B------:R-:W-:Y:S01]  /*16e90*/  STL [R1+0x70c], R30 ;  /* 0x00070c1e01007387 */ /* 0x000fe20000100800 */
[----:B------:R-:W-:-:S03]  /*16ea0*/  IADD3 R86, P2, PT, R13, R8, RZ ;  /* 0x000000080d567210 */ /* 0x000fc60007f5e0ff */
[----:B------:R-:W-:Y:S04]  /*16eb0*/  STL [R1+0x11ec], R30 ;  /* 0x0011ec1e01007387 */ /* 0x000fe80000100800 */
[----:B------:R-:W-:Y:S01]  /*16ec0*/  STL [R1+0x700], R35 ;  /* 0x0007002301007387 */ /* 0x000fe20000100800 */
[----:B------:R-:W-:-:S03]  /*16ed0*/  LEA.HI.X.SX32 R40, R14, R5, 0x1, P0 ;  /* 0x000000050e287211 */ /* 0x000fc600000f0eff */
[----:B------:R-:W-:Y:S04]  /*16ee0*/  STL [R1+0x11f0], R35 ;  /* 0x0011f02301007387 */ /* 0x000fe80000100800 */
[----:B------:R-:W-:Y:S01]  /*16ef0*/  STL [R1+0x714], R7 ;  /* 0x0007140701007387 */ /* 0x000fe20000100800 */
[----:B------:R-:W-:-:S03]  /*16f00*/  IADD3 R64, P0, PT, R12, R8, RZ ;  /* 0x000000080c407210 */ /* 0x000fc60007f1e0ff */
[----:B------:R1:W-:Y:S01]  /*16f10*/  STL [R1+0x11f4], R7 ;  /* 0x0011f40701007387 */ /* 0x0003e20000100800 */
[----:B------:R-:W-:-:S03]  /*16f20*/  IMAD R14, R2, UR20, RZ ;  /* 0x00000014020e7c24 */ /* 0x000fc6000f8e02ff */
[----:B------:R-:W-:Y:S01]  /*16f30*/  STL [R1+0x708], R32 ;  /* 0x0007082001007387 */ /* 0x000fe20000100800 */
[----:B------:R-:W-:-:S03]  /*16f40*/  LEA.HI.X.SX32 R53, R13, R5, 0x1, P2 ;  /* 0x000000050d357211 */ /* 0x000fc600010f0eff */
[----:B------:R-:W-:Y:S04]  /*16f50*/  STL [R1+0x11f8], R32 ;  /* 0x0011f82001007387 */ /* 0x000fe80000100800 */
[----:B------:R-:W-:Y:S04]  /*16f60*/  STL [R1+0x724], R86 ;  /* 0x0007245601007387 */ /* 0x000fe80000100800 */
[----:B------:R-:W-:Y:S04]  /*16f70*/  STL [R1+0x11fc], R86 ;  /* 0x0011fc5601007387 */ /* 0x000fe80000100800 */
[----:B------:R-:W2:Y:S04]  /*16f80*/  LDL.LU R2, [R1+0x1244] ;  /* 0x0012440001027983 */ /* 0x000ea80000300800 */
[----:B------:R-:W-:Y:S04]  /*16f90*/  STL [R1+0x710], R40 ;  /* 0x0007102801007387 */ /* 0x000fe80000100800 */
[----:B------:R-:W-:Y:S01]  /*16fa0*/  STL [R1+0x1200], R40 ;  /* 0x0012002801007387 */ /* 0x000fe20000100800 */
[----:B------:R-:W-:-:S03]  /*16fb0*/  IMAD R13, R0, UR19, RZ ;  /* 0x00000013000d7c24 */ /* 0x000fc6000f8e02ff */
[----:B------:R-:W-:Y:S04]  /*16fc0*/  STL [R1+0x72c], R64 ;  /* 0x00072c4001007387 */ /* 0x000fe80000100800 */
[----:B------:R-:W-:Y:S04]  /*16fd0*/  STL [R1+0x1204], R64 ;  /* 0x0012044001007387 */ /* 0x000fe80000100800 */
[----:B------:R-:W-:Y:S04]  /*16fe0*/  STL [R1+0x720], R53 ;  /* 0x0007203501007387 */ /* 0x000fe80000100800 */
[----:B------:R-:W-:Y:S04]  /*16ff0*/  STL [R1+0x1218], R53 ;  /* 0x0012183501007387 */ /* 0x000fe80000100800 */
[----:B------:R-:W1:Y:S01]  /*17000*/  LDL.LU R0, [R1+0x1240] ;  /* 0x0012400001007983 */ /* 0x000e620000300800 */
[----:B------:R-:W-:Y:S01]  /*17010*/  IADD3 R84, P2, PT, R18, R8, RZ ;  /* 0x0000000812547210 */ /* 0x000fe20007f5e0ff */
[----:B------:R-:W-:Y:S01]  /*17020*/  IMAD R20, R28, UR27, RZ ;  /* 0x0000001b1c147c24 */ /* 0x000fe2000f8e02ff */
[----:B------:R-:W-:-:S02]  /*17030*/  LEA.HI.X.SX32 R58, R12, R5, 0x1, P0 ;  /* 0x000000050c3a7211 */ /* 0x000fc400000f0eff */
[CC--:B------:R-:W-:Y:S01]  /*17040*/  IADD3 R83, P0, PT, R19.reuse, R8.reuse, RZ ;  /* 0x0000000813537210 */ /* 0x0c0fe20007f1e0ff */
[----:B------:R-:W-:Y:S01]  /*17050*/  STL [R1+0x734], R84 ;  /* 0x0007345401007387 */ /* 0x000fe20000100800 */
[-C--:B------:R-:W-:Y:S02]  /*17060*/  LEA.HI.X.SX32 R57, R18, R5.reuse, 0x1, P2 ;  /* 0x0000000512397211 */ /* 0x080fe400010f0eff */
[CC--:B------:R-:W-:Y:S01]  /*17070*/  IADD3 R61, P2, PT, R20.reuse, R8.reuse, RZ ;  /* 0x00000008143d7210 */ /* 0x0c0fe20007f5e0ff */
[----:B------:R-:W-:Y:S01]  /*17080*/  STL [R1+0x121c], R84 ;  /* 0x00121c5401007387 */ /* 0x000fe20000100800 */
[-C--:B------:R-:W-:Y:S02]  /*17090*/  LEA.HI.X.SX32 R28, R19, R5.reuse, 0x1, P0 ;  /* 0x00000005131c7211 */ /* 0x080fe400000f0eff */
[----:B------:R-:W-:Y:S01]  /*170a0*/  IADD3 R25, P0, PT, R21, R8, RZ ;  /* 0x0000000815197210 */ /* 0x000fe20007f1e0ff */
[----:B------:R-:W-:Y:S01]  /*170b0*/  STL [R1+0x728], R58 ;  /* 0x0007283a01007387 */ /* 0x000fe20000100800 */
[----:B------:R-:W-:-:S03]  /*170c0*/  LEA.HI.X.SX32 R33, R20, R5, 0x1, P2 ;  /* 0x0000000514217211 */ /* 0x000fc600010f0eff */
[----:B------:R-:W-:Y:S01]  /*170d0*/  STL [R1+0x1220], R58 ;  /* 0x0012203a01007387 */ /* 0x000fe20000100800 */
[----:B------:R-:W-:-:S03]  /*170e0*/  IADD3 R59, P2, PT, R27, R8, RZ ;  /* 0x000000081b3b7210 */ /* 0x000fc60007f5e0ff */
        /* <DEDUP_REMOVED lines=12> */
[----:B------:R-:W-:Y:S04]  /*171b0*/  STL [R1+0x738], R28 ;  /* 0x0007381c01007387 */ /* 0x000fe80000100800 */
[----:B------:R-:W-:Y:S01]  /*171c0*/  STL [R1+0x1230], R28 ;  /* 0x0012301c01007387 */ /* 0x000fe20000100800 */
[----:B------:R-:W-:-:S03]  /*171d0*/  LEA.HI.X.SX32 R63, R23, R5, 0x1, P2 ;  /* 0x00000005173f7211 */ /* 0x000fc600010f0eff */
[----:B------:R-:W-:Y:S01]  /*171e0*/  STL [R1+0x74c], R25 ;  /* 0x00074c1901007387 */ /* 0x000fe20000100800 */
[----:B------:R-:W-:-:S03]  /*171f0*/  IMAD R15, R72, UR13, RZ ;  /* 0x0000000d480f7c24 */ /* 0x000fc6000f8e02ff */
[----:B------:R-:W-:Y:S01]  /*17200*/  STL [R1+0x1234], R25 ;  /* 0x0012341901007387 */ /* 0x000fe20000100800 */
[----:B------:R-:W-:-:S03]  /*17210*/  IADD3 R67, P2, PT, R16, R8, RZ ;  /* 0x0000000810437210 */ /* 0x000fc60007f5e0ff */
[----:B------:R-:W-:Y:S01]  /*17220*/  STL [R1+0x1238], R21 ;  /* 0x0012381501007387 */ /* 0x000fe20000100800 */
[----:B------:R-:W-:Y:S01]  /*17230*/  LEA.HI.X.SX32 R55, R22, R5, 0x1, P0 ;  /* 0x0000000516377211 */ /* 0x000fe200000f0eff */
[----:B------:R-:W-:Y:S02]  /*17240*/  IMAD R12, R92, UR18, RZ ;  /* 0x000000125c0c7c24 */ /* 0x000fe4000f8e02ff */
[----:B------:R-:W-:Y:S01]  /*17250*/  STL [R1+0x740], R33 ;  /* 0x0007402101007387 */ /* 0x000fe20000100800 */
[----:B------:R-:W-:-:S03]  /*17260*/  IADD3 R72, P0, PT, R14, R8, RZ ;  /* 0x000000080e487210 */ /* 0x000fc60007f1e0ff */
[----:B------:R-:W-:Y:S01]  /*17270*/  STL [R1+0x123c], R33 ;  /* 0x00123c2101007387 */ /* 0x000fe20000100800 */
[----:B------:R-:W-:-:S03]  /*17280*/  IMAD R18, R74, UR12, RZ ;  /* 0x0000000c4a127c24 */ /* 0x000fc6000f8e02ff */
[----:B------:R-:W-:Y:S01]  /*17290*/  STL [R1+0x75c], R59 ;  /* 0x00075c3b01007387 */ /* 0x000fe20000100800 */
[----:B------:R-:W-:-:S03]  /*172a0*/  LEA.HI.X.SX32 R31, R16, R5, 0x1, P2 ;  /* 0x00000005101f7211 */ /* 0x000fc600010f0eff */
[----:B------:R-:W-:Y:S01]  /*172b0*/  STL [R1+0x748], R20 ;  /* 0x0007481401007387 */ /* 0x000fe20000100800 */
[----:B------:R-:W-:Y:S01]  /*172c0*/  IMAD R17, R89, UR17, RZ ;  /* 0x0000001159117c24 */ /* 0x000fe2000f8e02ff */
[----:B------:R-:W-:Y:S02]  /*172d0*/  IADD3 R80, P2, PT, R13, R8, RZ ;  /* 0x000000080d507210 */ /* 0x000fe40007f5e0ff */
        /* <DEDUP_REMOVED lines=11> */
[C---:B------:R-:W-:Y:S01]  /*17390*/  IMAD R9, R6.reuse, 0x66, RZ ;  /* 0x0000006606097824 */ /* 0x040fe200078e02ff */
[----:B------:R-:W-:Y:S02]  /*173a0*/  IADD3 R77, P0, PT, R15, R8, RZ ;  /* 0x000000080f4d7210 */ /* 0x000fe40007f1e0ff */
[----:B------:R-:W-:Y:S01]  /*173b0*/  STL [R1+0x77c], R67 ;  /* 0x00077c4301007387 */ /* 0x000fe20000100800 */
[----:B------:R-:W-:-:S03]  /*173c0*/  IMAD R75, R6, 0x66, RZ ;  /* 0x00000066064b7824 */ /* 0x000fc600078e02ff */
[----:B------:R-:W-:Y:S01]  /*173d0*/  STL [R1+0x770], R55 ;  /* 0x0007703701007387 */ /* 0x000fe20000100800 */
[----:B------:R-:W-:Y:S01]  /*173e0*/  IMAD R14, R69, UR11, RZ ;  /* 0x0000000b450e7c24 */ /* 0x000fe2000f8e02ff */
[-C--:B------:R-:W-:Y:S01]  /*173f0*/  LEA.HI.X.SX32 R78, R17, R5.reuse, 0x1, P2 ;  /* 0x00000005114e7211 */ /* 0x080fe200010f0eff */
[----:B------:R-:W-:Y:S01]  /*17400*/  IMAD R10, R6, 0x6f, RZ ;  /* 0x0000006f060a7824 */ /* 0x000fe200078e02ff */
[----:B------:R-:W-:Y:S01]  /*17410*/  STL [R1+0x784], R72 ;  /* 0x0007844801007387 */ /* 0x000fe20000100800 */
[-C--:B------:R-:W-:Y:S01]  /*17420*/  IADD3 R88, P2, PT, R18, R8.reuse, RZ ;  /* 0x0000000812587210 */ /* 0x080fe20007f5e0ff */
[C---:B------:R-:W-:Y:S01]  /*17430*/  IMAD R81, R6.reuse, 0x76, RZ ;  /* 0x0000007606517824 */ /* 0x040fe200078e02ff */
[-C--:B------:R-:W-:Y:S01]  /*17440*/  LEA.HI.X.SX32 R68, R15, R5.reuse, 0x1, P0 ;  /* 0x000000050f447211 */ /* 0x080fe200000f0eff */
[----:B------:R-:W-:Y:S01]  /*17450*/  STL [R1+0x778], R31 ;  /* 0x0007781f01007387 */ /* 0x000fe20000100800 */
[----:B------:R-:W-:Y:S01]  /*17460*/  SHF.R.S32.HI R75, RZ, 0x1f, R75 ;  /* 0x0000001fff4b7819 */ /* 0x000fe2000001144b */
[----:B------:R-:W-:Y:S01]  /*17470*/  IMAD R76, R6, 0x77, RZ ;  /* 0x00000077064c7824 */ /* 0x000fe200078e02ff */
[----:B---3--:R-:W-:Y:S01]  /*17480*/  SHF.R.S32.HI R12, RZ, 0x1f, R93 ;  /* 0x0000001fff0c7819 */ /* 0x008fe2000001145d */
[----:B------:R-:W-:Y:S01]  /*17490*/  STL [R1+0x794], R80 ;  /* 0x0007945001007387 */ /* 0x000fe20000100800 */
[----:B------:R-:W-:Y:S01]  /*174a0*/  IADD3 R69, P6, PT, R14, R8, RZ ;  /* 0x000000080e457210 */ /* 0x000fe20007fde0ff */
[----:B------:R-:W3:Y:S02]  /*174b0*/  LDCU UR11, c[0x0][0x3b0] ;  /* 0x00007600ff0b77ac */ /* 0x000ee40008000800 */
[----:B------:R-:W-:Y:S04]  /*174c0*/  STL [R1+0x780], R74 ;  /* 0x0007804a01007387 */ /* 0x000fe80000100800 */
[----:B------:R-:W-:Y:S01]  /*174d0*/  STL [R1+0x79c], R91 ;  /* 0x00079c5b01007387 */ /* 0x000fe20000100800 */
[----:B------:R-:W-:-:S03]  /*174e0*/  LEA.HI.X.SX32 R82, R18, R5, 0x1, P2 ;  /* 0x0000000512527211 */ /* 0x000fc600010f0eff */
[----:B------:R-:W-:Y:S04]  /*174f0*/  STL [R1+0x790], R73 ;  /* 0x0007904901007387 */ /* 0x000fe80000100800 */
[----:B------:R-:W-:Y:S01]  /*17500*/  STL [R1+0x7a4], R90 ;  /* 0x0007a45a01007387 */ /* 0x000fe20000100800 */
[----:B------:R-:W-:-:S03]  /*17510*/  LEA.HI.X.SX32 R26, R14, R5, 0x1, P6 ;  /* 0x000000050e1a7211 */ /* 0x000fc600030f0eff */
[----:B------:R-:W-:Y:S01]  /*17520*/  STL [R1+0x798], R85 ;  /* 0x0007985501007387 */ /* 0x000fe20000100800 */
[----:B------:R-:W-:-:S03]  /*17530*/  SHF.R.S32.HI R13, RZ, 0x1f, R11 ;  /* 0x0000001fff0d7819 */ /* 0x000fc6000001140b */
[----:B------:R-:W-:Y:S04]  /*17540*/  STL [R1+0x7ac], R77 ;  /* 0x0007ac4d01007387 */ /* 0x000fe80000100800 */
[----:B------:R-:W-:Y:S04]  /*17550*/  STL [R1+0x7a0], R78 ;  /* 0x0007a04e01007387 */ /* 0x000fe80000100800 */
[----:B------:R-:W-:Y:S04]  /*17560*/  STL [R1+0x7b4], R88 ;  /* 0x0007b45801007387 */ /* 0x000fe80000100800 */
[----:B------:R-:W-:Y:S04]  /*17570*/  STL [R1+0x7a8], R68 ;  /* 0x0007a84401007387 */ /* 0x000fe80000100800 */
[----:B------:R-:W-:Y:S01]  /*17580*/  STL [R1+0x7bc], R69 ;  /* 0x0007bc4501007387 */ /* 0x000fe20000100800 */
[----:B------:R-:W-:-:S02]  /*17590*/  SHF.R.S32.HI R14, RZ, 0x1f, R10 ;  /* 0x0000001fff0e7819 */ /* 0x000fc4000001140a */
[-C--:B-1----:R-:W-:Y:S02]  /*175a0*/  IADD3 R7, P0, PT, R9, R0.reuse, RZ ;  /* 0x0000000009077210 */ /* 0x082fe40007f1e0ff */
[----:B------:R-:W-:-:S03]  /*175b0*/  IADD3 R51, P2, PT, R93, R0, RZ ;  /* 0x000000005d337210 */ /* 0x000fc60007f5e0ff */
[--C-:B--2---:R-:W-:Y:S01]  /*175c0*/  IMAD.X R44, R75, 0x1, R2.reuse, P0 ;  /* 0x000000014b2c7824 */ /* 0x104fe200000e0602 */
[-C--:B------:R-:W-:Y:S01]  /*175d0*/  IADD3 R38, P0, PT, R11, R0.reuse, RZ ;  /* 0x000000000b267210 */ /* 0x080fe20007f1e0ff */
[----:B------:R1:W-:Y:S01]  /*175e0*/  STL [R1+0x34c], R7 ;  /* 0x00034c0701007387 */ /* 0x0003e20000100800 */
[--C-:B------:R-:W-:Y:S01]  /*175f0*/  IMAD.X R43, R12, 0x1, R2.reuse, P2 ;  /* 0x000000010c2b7824 */ /* 0x100fe200010e0602 */
[----:B------:R-:W-:Y:S02]  /*17600*/  IADD3 R41, P2, PT, R10, R0, RZ ;  /* 0x000000000a297210 */ /* 0x000fe40007f5e0ff */
[----:B------:R-:W-:Y:S01]  /*17610*/  STL [R1+0x7b0], R82 ;  /* 0x0007b05201007387 */ /* 0x000fe20000100800 */
[----:B------:R-:W-:-:S03]  /*17620*/  IMAD.X R36, R13, 0x1, R2, P0 ;  /* 0x000000010d247824 */ /* 0x000fc600000e0602 */
[----:B------:R-:W-:Y:S04]  /*17630*/  STL [R1+0x7b8], R26 ;  /* 0x0007b81a01007387 */ /* 0x000fe80000100800 */
[----:B------:R-:W-:Y:S04]  /*17640*/  STL [R1+0x35c], R51 ;  /* 0x00035c3301007387 */ /* 0x000fe80000100800 */
[----:B------:R-:W-:Y:S04]  /*17650*/  STL [R1+0x348], R44 ;  /* 0x0003482c01007387 */ /* 0x000fe80000100800 */
[----:B------:R-:W-:Y:S01]  /*17660*/  STL [R1+0x36c], R38 ;  /* 0x00036c2601007387 */ /* 0x000fe20000100800 */
[----:B----4-:R-:W-:-:S03]  /*17670*/  IADD3 R47, P0, PT, R9, R3, RZ ;  /* 0x00000003092f7210 */ /* 0x010fc60007f1e0ff */
[----:B------:R-:W-:Y:S04]  /*17680*/  STL [R1+0x358], R43 ;  /* 0x0003582b01007387 */ /* 0x000fe80000100800 */
[----:B------:R-:W-:Y:S04]  /*17690*/  STL [R1+0x37c], R41 ;  /* 0x00037c2901007387 */ /* 0x000fe80000100800 */
[----:B------:R-:W-:Y:S01]  /*176a0*/  STL [R1+0x368], R36 ;  /* 0x0003682401007387 */ /* 0x000fe20000100800 */
[----:B------:R-:W-:-:S03]  /*176b0*/  IADD3 R87, P6, PT, R81, R0, RZ ;  /* 0x0000000051577210 */ /* 0x000fc60007fde0ff */
[----:B------:R-:W2:Y:S01]  /*176c0*/  LDL.LU R89, [R1+0x390] ;  /* 0x0003900001597983 */ /* 0x000ea20000300800 */
[----:B------:R-:W-:-:S03]  /*176d0*/  IMAD.X R49, R14, 0x1, R2, P2 ;  /* 0x000000010e317824 */ /* 0x000fc600010e0602 */
[----:B------:R-:W4:Y:S04]  /*176e0*/  LDL.LU R9, [R1+0x3a4] ;  /* 0x0003a40001097983 */ /* 0x000f280000300800 */
[----:B------:R-:W3:Y:S01]  /*176f0*/  LDL.LU R92, [R1+0x3a0] ;  /* 0x0003a000015c7983 */ /* 0x000ee20000300800 */
[----:B------:R-:W-:-:S03]  /*17700*/  IADD3 R34, P2, PT, R93, R3, RZ ;  /* 0x000000035d227210 */ /* 0x000fc60007f5e0ff */
[----:B------:R-:W-:Y:S04]  /*17710*/  STL [R1+0x38c], R87 ;  /* 0x00038c5701007387 */ /* 0x000fe80000100800 */
[----:B------:R-:W-:Y:S04]  /*17720*/  STL [R1+0x378], R49 ;  /* 0x0003783101007387 */ /* 0x000fe80000100800 */
[----:B------:R-:W-:Y:S04]  /*17730*/  STL [R1+0x354], R47 ;  /* 0x0003542f01007387 */ /* 0x000fe80000100800 */
[----:B------:R-:W3:Y:S01]  /*17740*/  LDL.LU R93, [R1+0x3a8] ;  /* 0x0003a800015d7983 */ /* 0x000ee20000300800 */
[----:B------:R-:W-:-:S02]  /*17750*/  IMAD.X R45, R75, 0x1, R4, P0 ;  /* 0x000000014b2d7824 */ /* 0x000fc400000e0604 */
[----:B------:R-:W0:Y:S01]  /*17760*/  S2R R75, SR_TID.X ;  /* 0x00000000004b7919 */ /* 0x000e220000002100 */
[----:B------:R-:W-:Y:S02]  /*17770*/  SHF.R.S32.HI R15, RZ, 0x1f, R81 ;  /* 0x0000001fff0f7819 */ /* 0x000fe40000011451 */
[-C--:B------:R-:W-:Y:S01]  /*17780*/  IADD3 R39, P0, PT, R11, R3.reuse, RZ ;  /* 0x000000030b277210 */ /* 0x080fe20007f1e0ff */
[----:B------:R-:W-:Y:S02]  /*17790*/  IMAD.X R52, R12, 0x1, R4, P2 ;  /* 0x000000010c347824 */ /* 0x000fe400010e0604 */
[----:B------:R-:W-:Y:S01]  /*177a0*/  IMAD.X R46, R15, 0x1, R2, P6 ;  /* 0x000000010f2e7824 */ /* 0x000fe200030e0602 */
[----:B------:R-:W-:Y:S01]  /*177b0*/  SHF.R.S32.HI R16, RZ, 0x1f, R76 ;  /* 0x0000001fff107819 */ /* 0x000fe2000001144c */
[----:B------:R-:W-:Y:S01]  /*177c0*/  IMAD.X R29, R13, 0x1, R4, P0 ;  /* 0x000000010d1d7824 */ /* 0x000fe200000e0604 */
[----:B------:R-:W-:Y:S02]  /*177d0*/  IADD3 R11, P2, PT, R76, R0, RZ ;  /* 0x000000004c0b7210 */ /* 0x000fe40007f5e0ff */
[----:B------:R-:W-:Y:S01]  /*177e0*/  IADD3 R48, P0, PT, R10, R3, RZ ;  /* 0x000000030a307210 */ /* 0x000fe20007f1e0ff */
[----:B------:R-:W-:Y:S02]  /*177f0*/  STL [R1+0x388], R46 ;  /* 0x0003882e01007387 */ /* 0x000fe40000100800 */
[----:B------:R-:W-:-:S02]  /*17800*/  IMAD.X R10, R16, 0x1, R2, P2 ;  /* 0x00000001100a7824 */ /* 0x000fc400010e0602 */
[----:B------:R-:W-:Y:S01]  /*17810*/  STL [R1+0x364], R34 ;  /* 0x0003642201007387 */ /* 0x000fe20000100800 */
[----:B------:R-:W-:-:S03]  /*17820*/  IMAD.X R50, R14, 0x1, R4, P0 ;  /* 0x000000010e327824 */ /* 0x000fc600000e0604 */
[----:B------:R-:W-:Y:S01]  /*17830*/  STL [R1+0x350], R45 ;  /* 0x0003502d01007387 */ /* 0x000fe20000100800 */
[----:B------:R-:W-:-:S03]  /*17840*/  IADD3 R60, P0, PT, R81, R3, RZ ;  /* 0x00000003513c7210 */ /* 0x000fc60007f1e0ff */
[----:B------:R-:W-:Y:S04]  /*17850*/  STL [R1+0x374], R39 ;  /* 0x0003742701007387 */ /* 0x000fe80000100800 */
[----:B------:R-:W-:Y:S04]  /*17860*/  STL [R1+0x360], R52 ;  /* 0x0003603401007387 */ /* 0x000fe80000100800 */
[----:B------:R-:W-:Y:S01]  /*17870*/  STL [R1+0x39c], R11 ;  /* 0x00039c0b01007387 */ /* 0x000fe20000100800 */
[----:B0-----:R-:W-:-:S03]  /*17880*/  LOP3.LUT R75, R75, 0x7f, RZ, 0xc0, !PT ;  /* 0x0000007f4b4b7812 */ /* 0x001fc600078ec0ff */
[----:B------:R-:W-:Y:S01]  /*17890*/  STL [R1+0x370], R29 ;  /* 0x0003701d01007387 */ /* 0x000fe20000100800 */
[----:B------:R-:W-:-:S03]  /*178a0*/  LOP3.LUT R30, R75, 0x10, RZ, 0x3c, !PT ;  /* 0x000000104b1e7812 */ /* 0x000fc600078e3cff */
[----:B------:R-:W-:Y:S04]  /*178b0*/  STL [R1+0x384], R48 ;  /* 0x0003843001007387 */ /* 0x000fe80000100800 */
[----:B------:R-:W-:Y:S04]  /*178c0*/  STL [R1+0x398], R10 ;  /* 0x0003980a01007387 */ /* 0x000fe80000100800 */
[----:B------:R-:W-:Y:S04]  /*178d0*/  STL [R1+0x380], R50 ;  /* 0x0003803201007387 */ /* 0x000fe80000100800 */
[----:B------:R-:W-:Y:S04]  /*178e0*/  STL [R1+0x394], R60 ;  /* 0x0003943c01007387 */ /* 0x000fe80000100800 */
[----:B------:R-:W3:Y:S04]  /*178f0*/  LDL.LU R75, [R1+0x5dc] ;  /* 0x0005dc00014b7983 */ /* 0x000ee80000300800 */
[----:B-1----:R-:W3:Y:S04]  /*17900*/  LDL.LU R7, [R1+0x664] ;  /* 0x0006640001077983 */ /* 0x002ee80000300800 */
[----:B------:R-:W3:Y:S04]  /*17910*/  LDL.LU R57, [R1+0x660] ;  /* 0x0006600001397983 */ /* 0x000ee80000300800 */
[----:B------:R-:W3:Y:S04]  /*17920*/  LDL.LU R19, [R1+0x6d8] ;  /* 0x0006d80001137983 */ /* 0x000ee80000300800 */
[----:B------:R-:W3:Y:S04]  /*17930*/  LDL.LU R53, [R1+0x6a0] ;  /* 0x0006a00001357983 */ /* 0x000ee80000300800 */
[----:B------:R-:W3:Y:S04]  /*17940*/  LDL.LU R40, [R1+0x128] ;  /* 0x0001280001287983 */ /* 0x000ee80000300800 */
[----:B------:R-:W3:Y:S04]  /*17950*/  LDL.LU R35, [R1+0x124] ;  /* 0x0001240001237983 */ /* 0x000ee80000300800 */
[----:B--2---:R-:W-:Y:S04]  /*17960*/  STS.U8 [R30+UR6+0x6080], R89 ;  /* 0x006080591e007988 */ /* 0x004fe80008000006 */
[----:B----4-:R0:W-:Y:S04]  /*17970*/  STS.U8 [R30+UR6+0x2480], R9 ;  /* 0x002480091e007988 */ /* 0x0101e80008000006 */
[----:B---3--:R1:W-:Y:S01]  /*17980*/  STS.U8 [R30+UR6+0x6480], R92 ;  /* 0x0064805c1e007988 */ /* 0x0083e20008000006 */
[----:B0-----:R-:W-:Y:S01]  /*17990*/  IMAD.X R9, R15, 0x1, R4, P0 ;  /* 0x000000010f097824 */ /* 0x001fe200000e0604 */
[----:B------:R-:W-:-:S02]  /*179a0*/  IADD3 R54, P0, PT, R76, R3, RZ ;  /* 0x000000034c367210 */ /* 0x000fc40007f1e0ff */
[----:B------:R-:W2:Y:S04]  /*179b0*/  LDL.LU R76, [R1+0x120] ;  /* 0x00012000014c7983 */ /* 0x000ea80000300800 */
[----:B------:R-:W3:Y:S04]  /*179c0*/  LDL.LU R89, [R1+0x11c] ;  /* 0x00011c0001597983 */ /* 0x000ee80000300800 */
[----:B-1----:R-:W4:Y:S04]  /*179d0*/  LDL.LU R92, [R1+0x114] ;  /* 0x00011400015c7983 */ /* 0x002f280000300800 */
[----:B------:R0:W-:Y:S04]  /*179e0*/  STS.U8 [R30+UR6+0x2880], R93 ;  /* 0x0028805d1e007988 */ /* 0x0001e80008000006 */
[----:B0-----:R-:W4:Y:S01]  /*179f0*/  LDL.LU R93, [R1+0x110] ;  /* 0x00011000015d7983 */ /* 0x001f220000300800 */
[----:B------:R-:W-:-:S02]  /*17a00*/  VIADD R17, R66, 0xffffff91 ;  /* 0xffffff9142117836 */ /* 0x000fc40000000000 */
[----:B------:R-:W-:Y:S01]  /*17a10*/  IMAD R18, R6, 0x7e, RZ ;  /* 0x0000007e06127824 */ /* 0x000fe200078e02ff */
[----:B------:R-:W4:Y:S01]  /*17a20*/  LDL.LU R83, [R1+0x1d4] ;  /* 0x0001d40001537983 */ /* 0x000f220000300800 */
[----:B------:R-:W-:Y:S01]  /*17a30*/  IMAD.X R56, R16, 0x1, R4, P0 ;  /* 0x0000000110387824 */ /* 0x000fe200000e0604 */
[----:B------:R-:W-:Y:S02]  /*17a40*/  ISETP.GE.U32.AND P6, PT, R17, 0x7fffff12, PT ;  /* 0x7fffff121100780c */ /* 0x000fe40003fc6070 */
[----:B------:R-:W-:Y:S01]  /*17a50*/  SHF.R.S32.HI R17, RZ, 0x1f, R18 ;  /* 0x0000001fff117819 */ /* 0x000fe20000011412 */
[----:B------:R-:W4:Y:S01]  /*17a60*/  LDL.LU R58, [R1+0x1d0] ;  /* 0x0001d000013a7983 */ /* 0x000f220000300800 */
[----:B------:R-:W-:-:S03]  /*17a70*/  IADD3 R81, P0, PT, R18, R0, RZ ;  /* 0x0000000012517210 */ /* 0x000fc60007f1e0ff */
[----:B------:R-:W4:Y:S02]  /*17a80*/  LDL.LU R84, [R1+0x208] ;  /* 0x0002080001547983 */ /* 0x000f240000300800 */
[----:B------:R-:W-:Y:S02]  /*17a90*/  IMAD.X R42, R17, 0x1, R2, P0 ;  /* 0x00000001112a7824 */ /* 0x000fe400000e0602 */
[----:B------:R-:W4:Y:S04]  /*17aa0*/  LDL.LU R64, [R1+0x204] ;  /* 0x0002040001407983 */ /* 0x000f280000300800 */
[----:B------:R-:W4:Y:S04]  /*17ab0*/  LDL.LU R86, [R1+0x240] ;  /* 0x0002400001567983 */ /* 0x000f280000300800 */
[----:B------:R-:W4:Y:S04]  /*17ac0*/  LDL.LU R37, [R1+0x23c] ;  /* 0x00023c0001257983 */ /* 0x000f280000300800 */
[----:B------:R-:W-:Y:S04]  /*17ad0*/  STL [R1+0x390], R9 ;  /* 0x0003900901007387 */ /* 0x000fe80000100800 */
[----:B------:R-:W-:Y:S04]  /*17ae0*/  STL [R1+0x3a4], R54 ;  /* 0x0003a43601007387 */ /* 0x000fe80000100800 */
[----:B------:R-:W-:Y:S04]  /*17af0*/  STL [R1+0x3a0], R56 ;  /* 0x0003a03801007387 */ /* 0x000fe80000100800 */
[----:B------:R-:W-:Y:S04]  /*17b00*/  STL [R1+0x3ac], R81 ;  /* 0x0003ac5101007387 */ /* 0x000fe80000100800 */
[----:B------:R-:W-:Y:S04]  /*17b10*/  STL [R1+0x3a8], R42 ;  /* 0x0003a82a01007387 */ /* 0x000fe80000100800 */
[----:B------:R0:W-:Y:S04]  /*17b20*/  STS.U8 [R30+UR6+0x6880], R75 ;  /* 0x0068804b1e007988 */ /* 0x0001e80008000006 */
[----:B------:R-:W4:Y:S04]  /*17b30*/  LDL.LU R32, [R1+0x268] ;  /* 0x0002680001207983 */ /* 0x000f280000300800 */
[----:B0-----:R-:W4:Y:S04]  /*17b40*/  LDL.LU R75, [R1+0x264] ;  /* 0x00026400014b7983 */ /* 0x001f280000300800 */
[----:B------:R0:W-:Y:S04]  /*17b50*/  STS.U8 [R30+UR6+0x2c80], R7 ;  /* 0x002c80071e007988 */ /* 0x0001e80008000006 */
[----:B------:R-:W-:Y:S04]  /*17b60*/  STS.U8 [R30+UR6+0x6c80], R57 ;  /* 0x006c80391e007988 */ /* 0x000fe80008000006 */
[----:B------:R-:W-:Y:S04]  /*17b70*/  STS.U8 [R30+UR6+0x3080], R19 ;  /* 0x003080131e007988 */ /* 0x000fe80008000006 */
[----:B------:R-:W-:Y:S04]  /*17b80*/  STS.U8 [R30+UR6+0x7080], R53 ;  /* 0x007080351e007988 */ /* 0x000fe80008000006 */
[----:B------:R-:W-:Y:S04]  /*17b90*/  STS.U8 [R30+UR6+0x3480], R40 ;  /* 0x003480281e007988 */ /* 0x000fe80008000006 */
[----:B------:R-:W-:Y:S04]  /*17ba0*/  STS.U8 [R30+UR6+0x7480], R35 ;  /* 0x007480231e007988 */ /* 0x000fe80008000006 */
[----:B0-----:R-:W4:Y:S04]  /*17bb0*/  LDL.LU R7, [R1+0x290] ;  /* 0x0002900001077983 */ /* 0x001f280000300800 */
[----:B--2---:R0:W-:Y:S04]  /*17bc0*/  STS.U8 [R30+UR6+0x3880], R76 ;  /* 0x0038804c1e007988 */ /* 0x0041e80008000006 */
[----:B---3--:R1:W-:Y:S04]  /*17bd0*/  STS.U8 [R30+UR6+0x7880], R89 ;  /* 0x007880591e007988 */ /* 0x0083e80008000006 */
[----:B----4-:R2:W-:Y:S04]  /*17be0*/  STS.U8 [R30+UR6+0x3c80], R92 ;  /* 0x003c805c1e007988 */ /* 0x0105e80008000006 */
[----:B0-----:R-:W3:Y:S04]  /*17bf0*/  LDL.LU R76, [R1+0x28c] ;  /* 0x00028c00014c7983 */ /* 0x001ee80000300800 */
[----:B-1----:R-:W4:Y:S04]  /*17c00*/  LDL.LU R89, [R1+0x2b4] ;  /* 0x0002b40001597983 */ /* 0x002f280000300800 */
[----:B--2---:R-:W2:Y:S04]  /*17c10*/  LDL.LU R92, [R1+0x2b0] ;  /* 0x0002b000015c7983 */ /* 0x004ea80000300800 */
[----:B------:R-:W2:Y:S04]  /*17c20*/  LDL.LU R53, [R1+0x3b8] ;  /* 0x0003b80001357983 */ /* 0x000ea80000300800 */
[----:B------:R-:W2:Y:S04]  /*17c30*/  LDL.LU R40, [R1+0x3b4] ;  /* 0x0003b40001287983 */ /* 0x000ea80000300800 */
[----:B------:R0:W-:Y:S04]  /*17c40*/  STS.U8 [R30+UR6+0x7c80], R93 ;  /* 0x007c805d1e007988 */ /* 0x0001e80008000006 */
[----:B------:R-:W2:Y:S04]  /*17c50*/  LDL.LU R35, [R1+0x3fc] ;  /* 0x0003fc0001237983 */ /* 0x000ea80000300800 */
[----:B0-----:R-:W2:Y:S04]  /*17c60*/  LDL.LU R30, [R1+0x3f8] ;  /* 0x0003f800011e7983 */ /* 0x001ea80000300800 */
[----:B------:R-:W2:Y:S01]  /*17c70*/  LDL.LU R93, [R1+0x4a0] ;  /* 0x0004a000015d7983 */ /* 0x000ea20000300800 */
[----:B------:R-:W0:Y:S01]  /*17c80*/  S2R R19, SR_TID.X ;  /* 0x0000000000137919 */ /* 0x000e220000002100 */
[----:B------:R-:W-:-:S05]  /*17c90*/  VIADD R12, R66, 0xffffff98 ;  /* 0xffffff98420c7836 */ /* 0x000fca0000000000 */
[----:B------:R-:W-:Y:S02]  /*17ca0*/  ISETP.GE.U32.AND P0, PT, R12, 0x7fffff19, PT ;  /* 0x7fffff190c00780c */ /* 0x000fe40003f06070 */
[----:B0-----:R-:W-:-:S04]  /*17cb0*/  LOP3.LUT R19, R19, 0x7f, RZ, 0xc0, !PT ;  /* 0x0000007f13137812 */ /* 0x001fc800078ec0ff */
[----:B------:R-:W-:-:S05]  /*17cc0*/  LOP3.LUT R12, R19, 0x20, RZ, 0x3c, !PT ;  /* 0x00000020130c7812 */ /* 0x000fca00078e3cff */
[----:B------:R-:W-:Y:S04]  /*17cd0*/  STS.U8 [R12+UR6+0x100], R83 ;  /* 0x000100530c007988 */ /* 0x000fe80008000006 */
[----:B------:R-:W-:Y:S04]  /*17ce0*/  STS.U8 [R12+UR6+0x4100], R58 ;  /* 0x0041003a0c007988 */ /* 0x000fe80008000006 */
[----:B------:R-:W-:Y:S04]  /*17cf0*/  STS.U8 [R12+UR6+0x500], R84 ;  /* 0x000500540c007988 */ /* 0x000fe80008000006 */
[----:B------:R-:W-:Y:S04]  /*17d00*/  STS.U8 [R12+UR6+0x4500], R64 ;  /* 0x004500400c007988 */ /* 0x000fe80008000006 */
[----:B------:R-:W-:Y:S04]  /*17d10*/  STS.U8 [R12+UR6+0x900], R86 ;  /* 0x000900560c007988 */ /* 0x000fe80008000006 */
[----:B------:R0:W-:Y:S04]  /*17d20*/  STS.U8 [R12+UR6+0x4900], R37 ;  /* 0x004900250c007988 */ /* 0x0001e80008000006 */
[----:B------:R-:W-:Y:S04]  /*17d30*/  STS.U8 [R12+UR6+0xd00], R32 ;  /* 0x000d00200c007988 */ /* 0x000fe80008000006 */
[----:B------:R1:W-:Y:S04]  /*17d40*/  STS.U8 [R12+UR6+0x4d00], R75 ;  /* 0x004d004b0c007988 */ /* 0x0003e80008000006 */
[----:B0-----:R-:W2:Y:S04]  /*17d50*/  LDL.LU R37, [R1+0x464] ;  /* 0x0004640001257983 */ /* 0x001ea80000300800 */
[----:B-1----:R-:W2:Y:S04]  /*17d60*/  LDL.LU R75, [R1+0x560] ;  /* 0x00056000014b7983 */ /* 0x002ea80000300800 */
[----:B------:R-:W2:Y:S04]  /*17d70*/  LDL.LU R25, [R1+0x55c] ;  /* 0x00055c0001197983 */ /* 0x000ea80000300800 */
[----:B------:R-:W2:Y:S04]  /*17d80*/  LDL.LU R28, [R1+0x5e4] ;  /* 0x0005e400011c7983 */ /* 0x000ea80000300800 */
[----:B------:R-:W2:Y:S04]  /*17d90*/  LDL.LU R61, [R1+0x5e0] ;  /* 0x0005e000013d7983 */ /* 0x000ea80000300800 */
[----:B------:R-:W2:Y:S04]  /*17da0*/  LDL.LU R57, [R1+0x69c] ;  /* 0x00069c0001397983 */ /* 0x000ea80000300800 */
[----:B------:R-:W2:Y:S04]  /*17db0*/  LDL.LU R83, [R1+0x698] ;  /* 0x0006980001537983 */ /* 0x000ea80000300800 */
[----:B------:R-:W2:Y:S04]  /*17dc0*/  LDL.LU R64, [R1+0x104] ;  /* 0x0001040001407983 */ /* 0x000ea80000300800 */
[----:B------:R-:W2:Y:S04]  /*17dd0*/  LDL.LU R86, [R1+0x100] ;  /* 0x0001000001567983 */ /* 0x000ea80000300800 */
[----:B------:R0:W-:Y:S04]  /*17de0*/  STS.U8 [R12+UR6+0x1100], R7 ;  /* 0x001100070c007988 */ /* 0x0001e80008000006 */
[----:B------:R-:W2:Y:S04]  /*17df0*/  LDL.LU R32, [R1+0xfc] ;  /* 0x0000fc0001207983 */ /* 0x000ea80000300800 */
[----:B0-----:R-:W2:Y:S04]  /*17e00*/  LDL.LU R7, [R1+0xe4] ;  /* 0x0000e40001077983 */ /* 0x001ea80000300800 */
[----:B---3--:R0:W-:Y:S04]  /*17e10*/  STS.U8 [R12+UR6+0x5100], R76 ;  /* 0x0051004c0c007988 */ /* 0x0081e80008000006 */
[----:B----4-:R1:W-:Y:S04]  /*17e20*/  STS.U8 [R12+UR6+0x1500], R89 ;  /* 0x001500590c007988 */ /* 0x0103e80008000006 */
[----:B--2---:R2:W-:Y:S04]  /*17e30*/  STS.U8 [R12+UR6+0x5500], R92 ;  /* 0x0055005c0c007988 */ /* 0x0045e80008000006 */
[----:B0-----:R-:W3:Y:S04]  /*17e40*/  LDL.LU R76, [R1+0xd4] ;  /* 0x0000d400014c7983 */ /* 0x001ee80000300800 */
[----:B-1----:R-:W4:Y:S04]  /*17e50*/  LDL.LU R89, [R1+0xd0] ;  /* 0x0000d00001597983 */ /* 0x002f280000300800 */
[----:B--2---:R-:W2:Y:S04]  /*17e60*/  LDL.LU R92, [R1+0xc8] ;  /* 0x0000c800015c7983 */ /* 0x004ea80000300800 */
[----:B------:R0:W-:Y:S04]  /*17e70*/  STS.U8 [R12+UR6+0x1900], R53 ;  /* 0x001900350c007988 */ /* 0x0001e80008000006 */
[----:B------:R-:W2:Y:S04]  /*17e80*/  LDL.LU R58, [R1+0xc4] ;  /* 0x0000c400013a7983 */ /* 0x000ea80000300800 */
[----:B------:R1:W-:Y:S04]  /*17e90*/  STS.U8 [R12+UR6+0x5900], R40 ;  /* 0x005900280c007988 */ /* 0x0003e80008000006 */
[----:B------:R-:W2:Y:S04]  /*17ea0*/  LDL.LU R84, [R1+0x1dc] ;  /* 0x0001dc0001547983 */ /* 0x000ea80000300800 */
[----:B------:R1:W-:Y:S04]  /*17eb0*/  STS.U8 [R12+UR6+0x1d00], R35 ;  /* 0x001d00230c007988 */ /* 0x0003e80008000006 */
[----:B0-----:R-:W2:Y:S04]  /*17ec0*/  LDL.LU R53, [R1+0x1d8] ;  /* 0x0001d80001357983 */ /* 0x001ea80000300800 */
[----:B------:R-:W-:Y:S04]  /*17ed0*/  STS.U8 [R12+UR6+0x5d00], R30 ;  /* 0x005d001e0c007988 */ /* 0x000fe80008000006 */
[----:B-1----:R-:W2:Y:S04]  /*17ee0*/  LDL.LU R40, [R1+0x214] ;  /* 0x0002140001287983 */ /* 0x002ea80000300800 */
[----:B------:R0:W-:Y:S04]  /*17ef0*/  STS.U8 [R12+UR6+0x2100], R93 ;  /* 0x0021005d0c007988 */ /* 0x0001e80008000006 */
[----:B------:R-:W2:Y:S04]  /*17f00*/  LDL.LU R35, [R1+0x20c] ;  /* 0x00020c0001237983 */ /* 0x000ea80000300800 */
[----:B0-----:R-:W2:Y:S04]  /*17f10*/  LDL.LU R93, [R1+0x248] ;  /* 0x00024800015d7983 */ /* 0x001ea80000300800 */
[----:B------:R-:W2:Y:S01]  /*17f20*/  LDL.LU R30, [R1+0x244] ;  /* 0x00024400011e7983 */ /* 0x000ea20000300800 */
[----:B------:R-:W-:-:S05]  /*17f30*/  VIADD R13, R66, 0xffffff99 ;  /* 0xffffff99420d7836 */ /* 0x000fca0000000000 */
[----:B------:R-:W-:Y:S02]  /*17f40*/  ISETP.GE.U32.AND P2, PT, R13, 0x7fffff1a, PT ;  /* 0x7fffff1a0d00780c */ /* 0x000fe40003f46070 */
[C---:B------:R-:W-:Y:S01]  /*17f50*/  LOP3.LUT R13, R19.reuse, 0x30, RZ, 0x3c, !PT ;  /* 0x00000030130d7812 */ /* 0x040fe200078e3cff */
[----:B------:R0:W-:Y:S04]  /*17f60*/  STS.U8 [R12+UR6+0x6100], R37 ;  /* 0x006100250c007988 */ /* 0x0001e80008000006 */
[----:B------:R1:W-:Y:S04]  /*17f70*/  STS.U8 [R12+UR6+0x2500], R75 ;  /* 0x0025004b0c007988 */ /* 0x0003e80008000006 */
[----:B------:R-:W-:Y:S04]  /*17f80*/  STS.U8 [R12+UR6+0x6500], R25 ;  /* 0x006500190c007988 */ /* 0x000fe80008000006 */
[----:B------:R-:W-:Y:S04]  /*17f90*/  STS.U8 [R12+UR6+0x2900], R28 ;  /* 0x0029001c0c007988 */ /* 0x000fe80008000006 */
[----:B------:R-:W-:Y:S04]  /*17fa0*/  STS.U8 [R12+UR6+0x6900], R61 ;  /* 0x0069003d0c007988 */ /* 0x000fe80008000006 */
[----:B0-----:R-:W2:Y:S04]  /*17fb0*/  LDL.LU R37, [R1+0x270] ;  /* 0x0002700001257983 */ /* 0x001ea80000300800 */
[----:B------:R-:W-:Y:S04]  /*17fc0*/  STS.U8 [R12+UR6+0x2d00], R57 ;  /* 0x002d00390c007988 */ /* 0x000fe80008000006 */
[----:B------:R-:W-:Y:S04]  /*17fd0*/  STS.U8 [R12+UR6+0x6d00], R83 ;  /* 0x006d00530c007988 */ /* 0x000fe80008000006 */
[----:B------:R-:W-:Y:S04]  /*17fe0*/  STS.U8 [R12+UR6+0x3100], R64 ;  /* 0x003100400c007988 */ /* 0x000fe80008000006 */
[----:B------:R-:W-:Y:S04]  /*17ff0*/  STS.U8 [R12+UR6+0x7100], R86 ;  /* 0x007100560c007988 */ /* 0x000fe80008000006 */
[----:B------:R-:W-:Y:S04]  /*18000*/  STS.U8 [R12+UR6+0x3500], R32 ;  /* 0x003500200c007988 */ /* 0x000fe80008000006 */
[----:B-1----:R-:W2:Y:S04]  /*18010*/  LDL.LU R75, [R1+0x26c] ;  /* 0x00026c00014b7983 */ /* 0x002ea80000300800 */
[----:B------:R-:W-:Y:S04]  /*18020*/  STS.U8 [R12+UR6+0x7500], R7 ;  /* 0x007500070c007988 */ /* 0x000fe80008000006 */
[----:B---3--:R0:W-:Y:S04]  /*18030*/  STS.U8 [R12+UR6+0x3900], R76 ;  /* 0x0039004c0c007988 */ /* 0x0081e80008000006 */
[----:B----4-:R1:W-:Y:S04]  /*18040*/  STS.U8 [R12+UR6+0x7900], R89 ;  /* 0x007900590c007988 */ /* 0x0103e80008000006 */
[----:B--2---:R2:W-:Y:S04]  /*18050*/  STS.U8 [R12+UR6+0x3d00], R92 ;  /* 0x003d005c0c007988 */ /* 0x0045e80008000006 */
[----:B0-----:R-:W3:Y:S04]  /*18060*/  LDL.LU R76, [R1+0x29c] ;  /* 0x00029c00014c7983 */ /* 0x001ee80000300800 */
[----:B-1----:R-:W4:Y:S04]  /*18070*/  LDL.LU R89, [R1+0x294] ;  /* 0x0002940001597983 */ /* 0x002f280000300800 */
[----:B------:R-:W4:Y:S04]  /*18080*/  LDL.LU R64, [R1+0x2bc] ;  /* 0x0002bc0001407983 */ /* 0x000f280000300800 */
[----:B------:R-:W-:Y:S04]  /*18090*/  STS.U8 [R12+UR6+0x7d00], R58 ;  /* 0x007d003a0c007988 */ /* 0x000fe80008000006 */
[----:B------:R-:W4:Y:S04]  /*180a0*/  LDL.LU R86, [R1+0x2b8] ;  /* 0x0002b80001567983 */ /* 0x000f280000300800 */
[----:B------:R-:W-:Y:S04]  /*180b0*/  STS.U8 [R13+UR6+0x180], R84 ;  /* 0x000180540d007988 */ /* 0x000fe80008000006 */
[----:B------:R-:W4:Y:S04]  /*180c0*/  LDL.LU R32, [R1+0x3c0] ;  /* 0x0003c00001207983 */ /* 0x000f280000300800 */
[----:B------:R-:W-:Y:S04]  /*180d0*/  STS.U8 [R13+UR6+0x4180], R53 ;  /* 0x004180350d007988 */ /* 0x000fe80008000006 */
[----:B------:R-:W4:Y:S04]  /*180e0*/  LDL.LU R7, [R1+0x3bc] ;  /* 0x0003bc0001077983 */ /* 0x000f280000300800 */
[----:B------:R-:W-:Y:S04]  /*180f0*/  STS.U8 [R13+UR6+0x580], R40 ;  /* 0x000580280d007988 */ /* 0x000fe80008000006 */
[----:B--2---:R-:W2:Y:S04]  /*18100*/  LDL.LU R92, [R1+0x404] ;  /* 0x00040400015c7983 */ /* 0x004ea80000300800 */
[----:B------:R-:W-:Y:S04]  /*18110*/  STS.U8 [R13+UR6+0x4580], R35 ;  /* 0x004580230d007988 */ /* 0x000fe80008000006 */
[----:B------:R0:W-:Y:S04]  /*18120*/  STS.U8 [R13+UR6+0x980], R93 ;  /* 0x0009805d0d007988 */ /* 0x0001e80008000006 */
[----:B0-----:R-:W2:Y:S04]  /*18130*/  LDL.LU R93, [R1+0x400] ;  /* 0x00040000015d7983 */ /* 0x001ea80000300800 */
[----:B------:R-:W2:Y:S04]  /*18140*/  LDL.LU R35, [R1+0x4e0] ;  /* 0x0004e00001237983 */ /* 0x000ea80000300800 */
        /* <DEDUP_REMOVED lines=10> */
[----:B------:R0:W-:Y:S04]  /*181f0*/  STS.U8 [R13+UR6+0xd80], R37 ;  /* 0x000d80250d007988 */ /* 0x0001e80008000006 */
[----:B0-----:R-:W2:Y:S04]  /*18200*/  LDL.LU R37, [R1+0xb4] ;  /* 0x0000b40001257983 */ /* 0x001ea80000300800 */
[----:B------:R0:W-:Y:S04]  /*18210*/  STS.U8 [R13+UR6+0x4d80], R75 ;  /* 0x004d804b0d007988 */ /* 0x0001e80008000006 */
[----:B0-----:R-:W2:Y:S04]  /*18220*/  LDL.LU R75, [R1+0xb0] ;  /* 0x0000b000014b7983 */ /* 0x001ea80000300800 */
[----:B---3--:R0:W-:Y:S04]  /*18230*/  STS.U8 [R13+UR6+0x1180], R76 ;  /* 0x0011804c0d007988 */ /* 0x0081e80008000006 */
[----:B----4-:R1:W-:Y:S04]  /*18240*/  STS.U8 [R13+UR6+0x5180], R89 ;  /* 0x005180590d007988 */ /* 0x0103e80008000006 */
[----:B------:R3:W-:Y:S04]  /*18250*/  STS.U8 [R13+UR6+0x1580], R64 ;  /* 0x001580400d007988 */ /* 0x0007e80008000006 */
[----:B0-----:R-:W4:Y:S04]  /*18260*/  LDL.LU R76, [R1+0xac] ;  /* 0x0000ac00014c7983 */ /* 0x001f280000300800 */
[----:B-1----:R-:W4:Y:S04]  /*18270*/  LDL.LU R89, [R1+0xa8] ;  /* 0x0000a80001597983 */ /* 0x002f280000300800 */
[----:B------:R-:W4:Y:S04]  /*18280*/  LDL.LU R84, [R1+0x60] ;  /* 0x0000600001547983 */ /* 0x000f280000300800 */
[----:B------:R0:W-:Y:S04]  /*18290*/  STS.U8 [R13+UR6+0x5580], R86 ;  /* 0x005580560d007988 */ /* 0x0001e80008000006 */
[----:B------:R-:W4:Y:S04]  /*182a0*/  LDL.LU R53, [R1+0x58] ;  /* 0x0000580001357983 */ /* 0x000f280000300800 */
[----:B------:R1:W-:Y:S04]  /*182b0*/  STS.U8 [R13+UR6+0x1980], R32 ;  /* 0x001980200d007988 */ /* 0x0003e80008000006 */
[----:B---3--:R-:W3:Y:S04]  /*182c0*/  LDL.LU R64, [R1+0x1e8] ;  /* 0x0001e80001407983 */ /* 0x008ee80000300800 */
[----:B------:R-:W-:Y:S04]  /*182d0*/  STS.U8 [R13+UR6+0x5980], R7 ;  /* 0x005980070d007988 */ /* 0x000fe80008000006 */
[----:B0-----:R-:W3:Y:S04]  /*182e0*/  LDL.LU R86, [R1+0x1e4] ;  /* 0x0001e40001567983 */ /* 0x001ee80000300800 */
[----:B--2---:R0:W-:Y:S04]  /*182f0*/  STS.U8 [R13+UR6+0x1d80], R92 ;  /* 0x001d805c0d007988 */ /* 0x0041e80008000006 */
[----:B-1----:R-:W2:Y:S04]  /*18300*/  LDL.LU R32, [R1+0x220] ;  /* 0x0002200001207983 */ /* 0x002ea80000300800 */
[----:B0-----:R-:W2:Y:S04]  /*18310*/  LDL.LU R92, [R1+0x21c] ;  /* 0x00021c00015c7983 */ /* 0x001ea80000300800 */
[----:B------:R0:W-:Y:S04]  /*18320*/  STS.U8 [R13+UR6+0x5d80], R93 ;  /* 0x005d805d0d007988 */ /* 0x0001e80008000006 */
[----:B------:R-:W2:Y:S04]  /*18330*/  LDL.LU R7, [R1+0x250] ;  /* 0x0002500001077983 */ /* 0x000ea80000300800 */
[----:B0-----:R-:W2:Y:S04]  /*18340*/  LDL.LU R93, [R1+0x24c] ;  /* 0x00024c00015d7983 */ /* 0x001ea80000300800 */
[----:B------:R0:W-:Y:S04]  /*18350*/  STS.U8 [R13+UR6+0x2180], R35 ;  /* 0x002180230d007988 */ /* 0x0001e80008000006 */
[----:B------:R-:W-:Y:S04]  /*18360*/  STS.U8 [R13+UR6+0x6180], R21 ;  /* 0x006180150d007988 */ /* 0x000fe80008000006 */
[----:B------:R-:W-:Y:S04]  /*18370*/  STS.U8 [R13+UR6+0x2580], R25 ;  /* 0x002580190d007988 */ /* 0x000fe80008000006 */
[----:B------:R-:W-:Y:S04]  /*18380*/  STS.U8 [R13+UR6+0x6580], R28 ;  /* 0x0065801c0d007988 */ /* 0x000fe80008000006 */
[----:B------:R-:W-:Y:S04]  /*18390*/  STS.U8 [R13+UR6+0x2980], R61 ;  /* 0x0029803d0d007988 */ /* 0x000fe80008000006 */
[----:B------:R-:W-:Y:S04]  /*183a0*/  STS.U8 [R13+UR6+0x6980], R57 ;  /* 0x006980390d007988 */ /* 0x000fe80008000006 */
[----:B------:R-:W-:Y:S04]  /*183b0*/  STS.U8 [R13+UR6+0x2d80], R83 ;  /* 0x002d80530d007988 */ /* 0x000fe80008000006 */
[----:B------:R-:W-:Y:S04]  /*183c0*/  STS.U8 [R13+UR6+0x6d80], R58 ;  /* 0x006d803a0d007988 */ /* 0x000fe80008000006 */
[----:B------:R-:W-:Y:S04]  /*183d0*/  STS.U8 [R13+UR6+0x3180], R40 ;  /* 0x003180280d007988 */ /* 0x000fe80008000006 */
[----:B0-----:R-:W2:Y:S04]  /*183e0*/  LDL.LU R35, [R1+0x278] ;  /* 0x0002780001237983 */ /* 0x001ea80000300800 */
[----:B------:R0:W-:Y:S04]  /*183f0*/  STS.U8 [R13+UR6+0x7180], R30 ;  /* 0x0071801e0d007988 */ /* 0x0001e80008000006 */
[----:B------:R1:W-:Y:S04]  /*18400*/  STS.U8 [R13+UR6+0x3580], R37 ;  /* 0x003580250d007988 */ /* 0x0003e80008000006 */
[----:B0-----:R-:W2:Y:S04]  /*18410*/  LDL.LU R30, [R1+0x274] ;  /* 0x00027400011e7983 */ /* 0x001ea80000300800 */
[----:B------:R-:W2:Y:S04]  /*18420*/  LDL.LU R40, [R1+0x2a4] ;  /* 0x0002a40001287983 */ /* 0x000ea80000300800 */
[----:B-1----:R-:W2:Y:S01]  /*18430*/  LDL.LU R37, [R1+0x2a0] ;  /* 0x0002a00001257983 */ /* 0x002ea20000300800 */
[----:B------:R-:W-:-:S03]  /*18440*/  LOP3.LUT R12, R19, 0x40, RZ, 0x3c, !PT ;  /* 0x00000040130c7812 */ /* 0x000fc600078e3cff */
[----:B------:R0:W-:Y:S04]  /*18450*/  STS.U8 [R13+UR6+0x7580], R75 ;  /* 0x0075804b0d007988 */ /* 0x0001e80008000006 */
[----:B0-----:R-:W2:Y:S04]  /*18460*/  LDL.LU R75, [R1+0x2c4] ;  /* 0x0002c400014b7983 */ /* 0x001ea80000300800 */
[----:B----4-:R0:W-:Y:S04]  /*18470*/  STS.U8 [R13+UR6+0x3980], R76 ;  /* 0x0039804c0d007988 */ /* 0x0101e80008000006 */
[----:B------:R1:W-:Y:S04]  /*18480*/  STS.U8 [R13+UR6+0x7980], R89 ;  /* 0x007980590d007988 */ /* 0x0003e80008000006 */
[----:B------:R-:W-:Y:S04]  /*18490*/  STS.U8 [R13+UR6+0x3d80], R84 ;  /* 0x003d80540d007988 */ /* 0x000fe80008000006 */
[----:B0-----:R-:W4:Y:S04]  /*184a0*/  LDL.LU R76, [R1+0x2c0] ;  /* 0x0002c000014c7983 */ /* 0x001f280000300800 */
[----:B------:R-:W-:Y:S04]  /*184b0*/  STS.U8 [R13+UR6+0x7d80], R53 ;  /* 0x007d80350d007988 */ /* 0x000fe80008000006 */
[----:B-1----:R-:W4:Y:S04]  /*184c0*/  LDL.LU R89, [R1+0x3ec] ;  /* 0x0003ec0001597983 */ /* 0x002f280000300800 */
[----:B---3--:R-:W-:Y:S04]  /*184d0*/  STS.U8 [R12+UR6+0x200], R64 ;  /* 0x000200400c007988 */ /* 0x008fe80008000006 */
[----:B------:R-:W-:Y:S04]  /*184e0*/  STS.U8 [R12+UR6+0x4200], R86 ;  /* 0x004200560c007988 */ /* 0x000fe80008000006 */
[----:B--2---:R-:W-:Y:S04]  /*184f0*/  STS.U8 [R12+UR6+0x600], R32 ;  /* 0x000600200c007988 */ /* 0x004fe80008000006 */
[----:B------:R0:W-:Y:S04]  /*18500*/  STS.U8 [R12+UR6+0x4600], R92 ;  /* 0x0046005c0c007988 */ /* 0x0001e80008000006 */
[----:B------:R-:W-:Y:S04]  /*18510*/  STS.U8 [R12+UR6+0xa00], R7 ;  /* 0x000a00070c007988 */ /* 0x000fe80008000006 */
[----:B0-----:R-:W2:Y:S04]  /*18520*/  LDL.LU R92, [R1+0x3c4] ;  /* 0x0003c400015c7983 */ /* 0x001ea80000300800 */
[----:B------:R0:W-:Y:S04]  /*18530*/  STS.U8 [R12+UR6+0x4a00], R93 ;  /* 0x004a005d0c007988 */ /* 0x0001e80008000006 */
[----:B0-----:R-:W3:Y:S04]  /*18540*/  LDL.LU R93, [R1+0x420] ;  /* 0x00042000015d7983 */ /* 0x001ee80000300800 */
[----:B------:R-:W3:Y:S04]  /*18550*/  LDL.LU R33, [R1+0x408] ;  /* 0x0004080001217983 */ /* 0x000ee80000300800 */
        /* <DEDUP_REMOVED lines=10> */
[----:B------:R0:W-:Y:S04]  /*18600*/  STS.U8 [R12+UR6+0xe00], R35 ;  /* 0x000e00230c007988 */ /* 0x0001e80008000006 */
[----:B------:R-:W3:Y:S04]  /*18610*/  LDL.LU R7, [R1+0x48] ;  /* 0x0000480001077983 */ /* 0x000ee80000300800 */
[----:B------:R1:W-:Y:S04]  /*18620*/  STS.U8 [R12+UR6+0x4e00], R30 ;  /* 0x004e001e0c007988 */ /* 0x0003e80008000006 */
[----:B0-----:R-:W3:Y:S04]  /*18630*/  LDL.LU R35, [R1+0x44] ;  /* 0x0000440001237983 */ /* 0x001ee80000300800 */
[----:B------:R0:W-:Y:S04]  /*18640*/  STS.U8 [R12+UR6+0x1200], R40 ;  /* 0x001200280c007988 */ /* 0x0001e80008000006 */
[----:B-1----:R-:W3:Y:S04]  /*18650*/  LDL.LU R30, [R1+0x40] ;  /* 0x00004000011e7983 */ /* 0x002ee80000300800 */
[----:B------:R-:W3:Y:S04]  /*18660*/  LDL.LU R84, [R1+0x3c] ;  /* 0x00003c0001547983 */ /* 0x000ee80000300800 */
[----:B------:R-:W3:Y:S04]  /*18670*/  LDL.LU R53, [R1+0x38] ;  /* 0x0000380001357983 */ /* 0x000ee80000300800 */
[----:B------:R1:W-:Y:S04]  /*18680*/  STS.U8 [R12+UR6+0x5200], R37 ;  /* 0x005200250c007988 */ /* 0x0003e80008000006 */
[----:B0-----:R-:W3:Y:S04]  /*18690*/  LDL.LU R40, [R1+0x34] ;  /* 0x0000340001287983 */ /* 0x001ee80000300800 */
[----:B-1----:R-:W3:Y:S04]  /*186a0*/  LDL.LU R37, [R1+0x1f0] ;  /* 0x0001f00001257983 */ /* 0x002ee80000300800 */
[----:B------:R0:W-:Y:S04]  /*186b0*/  STS.U8 [R12+UR6+0x1600], R75 ;  /* 0x0016004b0c007988 */ /* 0x0001e80008000006 */
[----:B0-----:R-:W3:Y:S04]  /*186c0*/  LDL.LU R75, [R1+0x1ec] ;  /* 0x0001ec00014b7983 */ /* 0x001ee80000300800 */
[----:B----4-:R0:W-:Y:S04]  /*186d0*/  STS.U8 [R12+UR6+0x5600], R76 ;  /* 0x0056004c0c007988 */ /* 0x0101e80008000006 */
[----:B------:R1:W-:Y:S04]  /*186e0*/  STS.U8 [R12+UR6+0x1a00], R89 ;  /* 0x001a00590c007988 */ /* 0x0003e80008000006 */
[----:B0-----:R-:W4:Y:S04]  /*186f0*/  LDL.LU R76, [R1+0x22c] ;  /* 0x00022c00014c7983 */ /* 0x001f280000300800 */
[----:B-1----:R-:W4:Y:S04]  /*18700*/  LDL.LU R89, [R1+0x224] ;  /* 0x0002240001597983 */ /* 0x002f280000300800 */
[----:B--2---:R0:W-:Y:S04]  /*18710*/  STS.U8 [R12+UR6+0x5a00], R92 ;  /* 0x005a005c0c007988 */ /* 0x0041e80008000006 */
[----:B0-----:R-:W2:Y:S04]  /*18720*/  LDL.LU R92, [R1+0x258] ;  /* 0x00025800015c7983 */ /* 0x001ea80000300800 */
[----:B---3--:R0:W-:Y:S04]  /*18730*/  STS.U8 [R12+UR6+0x1e00], R93 ;  /* 0x001e005d0c007988 */ /* 0x0081e80008000006 */
[----:B0-----:R-:W3:Y:S04]  /*18740*/  LDL.LU R93, [R1+0x254] ;  /* 0x00025400015d7983 */ /* 0x001ee80000300800 */
        /* <DEDUP_REMOVED lines=8> */
[----:B------:R0:W-:Y:S04]  /*187d0*/  STS.U8 [R12+UR6+0x6e00], R64 ;  /* 0x006e00400c007988 */ /* 0x0001e80008000006 */
[----:B------:R1:W-:Y:S04]  /*187e0*/  STS.U8 [R12+UR6+0x3200], R86 ;  /* 0x003200560c007988 */ /* 0x0003e80008000006 */
[----:B------:R1:W-:Y:S01]  /*187f0*/  STS.U8 [R12+UR6+0x7200], R32 ;  /* 0x007200200c007988 */ /* 0x0003e20008000006 */
[----:B0-----:R-:W-:-:S03]  /*18800*/  LOP3.LUT R64, R19, 0x50, RZ, 0x3c, !PT ;  /* 0x0000005013407812 */ /* 0x001fc600078e3cff */
[----:B------:R0:W-:Y:S04]  /*18810*/  STS.U8 [R12+UR6+0x3600], R7 ;  /* 0x003600070c007988 */ /* 0x0001e80008000006 */
[----:B------:R0:W-:Y:S04]  /*18820*/  STS.U8 [R12+UR6+0x7600], R35 ;  /* 0x007600230c007988 */ /* 0x0001e80008000006 */
[----:B-1----:R-:W3:Y:S04]  /*18830*/  LDL.LU R86, [R1+0x280] ;  /* 0x0002800001567983 */ /* 0x002ee80000300800 */
[----:B------:R1:W-:Y:S04]  /*18840*/  STS.U8 [R12+UR6+0x3a00], R30 ;  /* 0x003a001e0c007988 */ /* 0x0003e80008000006 */
[----:B------:R-:W3:Y:S04]  /*18850*/  LDL.LU R32, [R1+0x27c] ;  /* 0x00027c0001207983 */ /* 0x000ee80000300800 */
[----:B------:R-:W-:Y:S04]  /*18860*/  STS.U8 [R12+UR6+0x7a00], R84 ;  /* 0x007a00540c007988 */ /* 0x000fe80008000006 */
[----:B0-----:R-:W3:Y:S04]  /*18870*/  LDL.LU R7, [R1+0x2ac] ;  /* 0x0002ac0001077983 */ /* 0x001ee80000300800 */
[----:B------:R-:W-:Y:S04]  /*18880*/  STS.U8 [R12+UR6+0x3e00], R53 ;  /* 0x003e00350c007988 */ /* 0x000fe80008000006 */
[----:B------:R-:W3:Y:S04]  /*18890*/  LDL.LU R35, [R1+0x2a8] ;  /* 0x0002a80001237983 */ /* 0x000ee80000300800 */
[----:B------:R-:W-:Y:S04]  /*188a0*/  STS.U8 [R12+UR6+0x7e00], R40 ;  /* 0x007e00280c007988 */ /* 0x000fe80008000006 */
[----:B-1----:R-:W3:Y:S04]  /*188b0*/  LDL.LU R30, [R1+0x3b0] ;  /* 0x0003b000011e7983 */ /* 0x002ee80000300800 */
        /* <DEDUP_REMOVED lines=11> */
[----:B------:R-:W-:Y:S04]  /*18970*/  STS.U8 [R64+UR6+0x4280], R75 ;  /* 0x0042804b40007988 */ /* 0x000fe80008000006 */
[----:B------:R-:W3:Y:S04]  /*18980*/  LDL.LU R84, [R1+0x658] ;  /* 0x0006580001547983 */ /* 0x000ee80000300800 */
[----:B------:R-:W3:Y:S04]  /*18990*/  LDL.LU R53, [R1+0x71c] ;  /* 0x00071c0001357983 */ /* 0x000ee80000300800 */
        /* <DEDUP_REMOVED lines=8> */
[----:B------:R-:W3:Y:S04]  /*18a20*/  LDL.LU R75, [R1+0x24] ;  /* 0x00002400014b7983 */ /* 0x000ee80000300800 */
[----:B------:R-:W3:Y:S04]  /*18a30*/  LDL.LU R40, [R1+0x200] ;  /* 0x0002000001287983 */ /* 0x000ee80000300800 */
[----:B------:R0:W-:Y:S04]  /*18a40*/  STS.U8 [R64+UR6+0xe80], R86 ;  /* 0x000e805640007988 */ /* 0x0001e80008000006 */
[----:B------:R1:W-:Y:S04]  /*18a50*/  STS.U8 [R64+UR6+0x4e80], R32 ;  /* 0x004e802040007988 */ /* 0x0003e80008000006 */
[----:B0-----:R-:W3:Y:S04]  /*18a60*/  LDL.LU R86, [R1+0x1f8] ;  /* 0x0001f80001567983 */ /* 0x001ee80000300800 */
[----:B------:R0:W-:Y:S04]  /*18a70*/  STS.U8 [R64+UR6+0x1280], R7 ;  /* 0x0012800740007988 */ /* 0x0001e80008000006 */
[----:B-1----:R-:W3:Y:S04]  /*18a80*/  LDL.LU R32, [R1+0x238] ;  /* 0x0002380001207983 */ /* 0x002ee80000300800 */
[----:B------:R1:W-:Y:S04]  /*18a90*/  STS.U8 [R64+UR6+0x5280], R35 ;  /* 0x0052802340007988 */ /* 0x0003e80008000006 */
[----:B0-----:R-:W3:Y:S04]  /*18aa0*/  LDL.LU R7, [R1+0x234] ;  /* 0x0002340001077983 */ /* 0x001ee80000300800 */
[----:B------:R0:W-:Y:S04]  /*18ab0*/  STS.U8 [R64+UR6+0x1680], R30 ;  /* 0x0016801e40007988 */ /* 0x0001e80008000006 */
[----:B-1----:R-:W3:Y:S04]  /*18ac0*/  LDL.LU R35, [R1+0x260] ;  /* 0x0002600001237983 */ /* 0x002ee80000300800 */
[----:B0-----:R-:W3:Y:S04]  /*18ad0*/  LDL.LU R30, [R1+0x25c] ;  /* 0x00025c00011e7983 */ /* 0x001ee80000300800 */
[----:B------:R0:W-:Y:S04]  /*18ae0*/  STS.U8 [R64+UR6+0x5680], R37 ;  /* 0x0056802540007988 */ /* 0x0001e80008000006 */
[----:B------:R1:W-:Y:S04]  /*18af0*/  STS.U8 [R64+UR6+0x1a80], R12 ;  /* 0x001a800c40007988 */ /* 0x0003e80008000006 */
[----:B------:R1:W-:Y:S04]  /*18b00*/  STS.U8 [R64+UR6+0x5a80], R33 ;  /* 0x005a802140007988 */ /* 0x0003e80008000006 */
[----:B0-----:R-:W3:Y:S04]  /*18b10*/  LDL.LU R37, [R1+0x288] ;  /* 0x0002880001257983 */ /* 0x001ee80000300800 */
[----:B------:R-:W3:Y:S04]  /*18b20*/  LDL.LU R13, [R1+0x284] ;  /* 0x00028400010d7983 */ /* 0x000ee80000300800 */
[----:B-1----:R-:W3:Y:S04]  /*18b30*/  LDL R12, [R1+0x34c] ;  /* 0x00034c00010c7983 */ /* 0x002ee80000100800 */
[----:B------:R-:W3:Y:S04]  /*18b40*/  LDL.LU R33, [R1+0x123c] ;  /* 0x00123c0001217983 */ /* 0x000ee80000300800 */
[----:B------:R0:W-:Y:S04]  /*18b50*/  STS.U8 [R64+UR6+0x1e80], R21 ;  /* 0x001e801540007988 */ /* 0x0001e80008000006 */
[----:B------:R1:W-:Y:S04]  /*18b60*/  STS.U8 [R64+UR6+0x5e80], R25 ;  /* 0x005e801940007988 */ /* 0x0003e80008000006 */
[----:B------:R1:W-:Y:S04]  /*18b70*/  STS.U8 [R64+UR6+0x2280], R28 ;  /* 0x0022801c40007988 */ /* 0x0003e80008000006 */
[----:B0-----:R-:W3:Y:S04]  /*18b80*/  LDL.LU R21, [R1+0x1238] ;  /* 0x0012380001157983 */ /* 0x001ee80000300800 */
[----:B-1----:R-:W3:Y:S04]  /*18b90*/  LDL.LU R25, [R1+0x1234] ;  /* 0x0012340001197983 */ /* 0x002ee80000300800 */
        /* <DEDUP_REMOVED lines=21> */
[----:B------:R0:W-:Y:S02]  /*18cf0*/  STS.U8 [R64+UR6+0x7680], R75 ;  /* 0x0076804b40007988 */ /* 0x0001e40008000006 */
[----:B0-----:R-:W-:-:S02]  /*18d00*/  LOP3.LUT R75, R19, 0x60, RZ, 0x3c, !PT ;  /* 0x00000060134b7812 */ /* 0x001fc400078e3cff */
[----:B---3--:R-:W-:Y:S04]  /*18d10*/  STS.U8 [R64+UR6+0x3a80], R93 ;  /* 0x003a805d40007988 */ /* 0x008fe80008000006 */
[----:B--2---:R-:W-:Y:S04]  /*18d20*/  STS.U8 [R64+UR6+0x7a80], R92 ;  /* 0x007a805c40007988 */ /* 0x004fe80008000006 */
[----:B----4-:R-:W-:Y:S04]  /*18d30*/  STS.U8 [R64+UR6+0x3e80], R89 ;  /* 0x003e805940007988 */ /* 0x010fe80008000006 */
[----:B------:R0:W-:Y:S04]  /*18d40*/  STS.U8 [R64+UR6+0x7e80], R76 ;  /* 0x007e804c40007988 */ /* 0x0001e80008000006 */
[----:B------:R1:W-:Y:S04]  /*18d50*/  STS.U8 [R75+UR6+0x300], R40 ;  /* 0x000300284b007988 */ /* 0x0003e80008000006 */
[----:B------:R2:W-:Y:S04]  /*18d60*/  STS.U8 [R75+UR6+0x4300], R86 ;  /* 0x004300564b007988 */ /* 0x0005e80008000006 */
[----:B0-----:R-:W3:Y:S04]  /*18d70*/  LDL.LU R64, [R1+0x1204] ;  /* 0x0012040001407983 */ /* 0x001ee80000300800 */
[----:B-1----:R-:W4:Y:S04]  /*18d80*/  LDL.LU R40, [R1+0x1200] ;  /* 0x0012000001287983 */ /* 0x002f280000300800 */
[----:B--2---:R-:W2:Y:S04]  /*18d90*/  LDL.LU R86, [R1+0x11fc] ;  /* 0x0011fc0001567983 */ /* 0x004ea80000300800 */
[----:B------:R0:W-:Y:S04]  /*18da0*/  STS.U8 [R75+UR6+0x700], R32 ;  /* 0x000700204b007988 */ /* 0x0001e80008000006 */
[----:B------:R1:W-:Y:S04]  /*18db0*/  STS.U8 [R75+UR6+0x4700], R7 ;  /* 0x004700074b007988 */ /* 0x0003e80008000006 */
[----:B------:R1:W-:Y:S04]  /*18dc0*/  STS.U8 [R75+UR6+0xb00], R35 ;  /* 0x000b00234b007988 */ /* 0x0003e80008000006 */
[----:B0-----:R-:W2:Y:S04]  /*18dd0*/  LDL.LU R32, [R1+0x11f8] ;  /* 0x0011f80001207983 */ /* 0x001ea80000300800 */
[----:B-1----:R-:W2:Y:S04]  /*18de0*/  LDL.LU R7, [R1+0x11f4] ;  /* 0x0011f40001077983 */ /* 0x002ea80000300800 */
[----:B------:R-:W2:Y:S04]  /*18df0*/  LDL.LU R35, [R1+0x11f0] ;  /* 0x0011f00001237983 */ /* 0x000ea80000300800 */
[----:B------:R0:W-:Y:S04]  /*18e00*/  STS.U8 [R75+UR6+0x4b00], R30 ;  /* 0x004b001e4b007988 */ /* 0x0001e80008000006 */
[----:B------:R1:W-:Y:S04]  /*18e10*/  STS.U8 [R75+UR6+0xf00], R37 ;  /* 0x000f00254b007988 */ /* 0x0003e80008000006 */
[----:B------:R1:W-:Y:S04]  /*18e20*/  STS.U8 [R75+UR6+0x4f00], R13 ;  /* 0x004f000d4b007988 */ /* 0x0003e80008000006 */
[----:B0-----:R-:W2:Y:S04]  /*18e30*/  LDL.LU R30, [R1+0x11ec] ;  /* 0x0011ec00011e7983 */ /* 0x001ea80000300800 */
[----:B-1----:R-:W2:Y:S04]  /*18e40*/  LDL.LU R37, [R1+0x11e8] ;  /* 0x0011e80001257983 */ /* 0x002ea80000300800 */
[----:B------:R-:W2:Y:S01]  /*18e50*/  LDL.LU R75, [R1+0x11e4] ;  /* 0x0011e400014b7983 */ /* 0x000ea20000300800 */
[----:B------:R-:W-:Y:S01]  /*18e60*/  PRMT R14, RZ, 0x7610, R14 ;  /* 0x00007610ff0e7816 */ /* 0x000fe2000000000e */
[----:B------:R-:W-:-:S02]  /*18e70*/  @!P2 IMAD.MOV.U32 R13, RZ, RZ, R44 ;  /* 0x000000ffff0da224 */ /* 0x000fc400078e002c */
[----:B------:R-:W3:Y:S04]  /*18e80*/  LDL.LU R44, [R1+0x11e0] ;  /* 0x0011e000012c7983 */ /* 0x000ee80000300800 */
[----:B------:R0:W3:Y:S02]  /*18e90*/  @!P2 LDG.E.U8 R14, desc[UR14][R12.64] ;  /* 0x0000000e0c0ea981 */ /* 0x0000e4000c1e1100 */
[----:B0-----:R-:W-:Y:S02]  /*18ea0*/  @!P2 IMAD.MOV.U32 R12, RZ, RZ, R47 ;  /* 0x000000ffff0ca224 */ /* 0x001fe400078e002f */
[----:B------:R-:W-:Y:S01]  /*18eb0*/  @!P2 IMAD.MOV.U32 R13, RZ, RZ, R45 ;  /* 0x000000ffff0da224 */ /* 0x000fe200078e002d */
[----:B--2---:R-:W-:-:S06]  /*18ec0*/  PRMT R75, RZ, 0x7610, R75 ;  /* 0x00007610ff4b7816 */ /* 0x004fcc000000004b */
[----:B------:R-:W2:Y:S04]  /*18ed0*/  @!P2 LDG.E.U8 R75, desc[UR14][R12.64] ;  /* 0x0000000e0c4ba981 */ /* 0x000ea8000c1e1100 */
[----:B---3--:R-:W-:Y:S04]  /*18ee0*/  STL [R1+0x128], R14 ;  /* 0x0001280e01007387 */ /* 0x008fe80000100800 */
[----:B------:R-:W3:Y:S04]  /*18ef0*/  LDL.LU R45, [R1+0x11dc] ;  /* 0x0011dc00012d7983 */ /* 0x000ee80000300800 */
[----:B------:R-:W3:Y:S04]  /*18f00*/  LDL.LU R47, [R1+0x11d8] ;  /* 0x0011d800012f7983 */ /* 0x000ee80000300800 */
[----:B--2---:R0:W-:Y:S04]  /*18f10*/  STL [R1+0x124], R75 ;  /* 0x0001244b01007387 */ /* 0x0041e80000100800 */
[----:B0-----:R-:W2:Y:S01]  /*18f20*/  LDL.LU R75, [R1+0x11d4] ;  /* 0x0011d400014b7983 */ /* 0x001ea20000300800 */
[----:B------:R-:W-:Y:S01]  /*18f30*/  PRMT R37, RZ, 0x7610, R37 ;  /* 0x00007610ff257816 */ /* 0x000fe20000000025 */
[----:B------:R-:W-:-:S02]  /*18f40*/  @!P0 IMAD.MOV.U32 R12, RZ, RZ, R51 ;  /* 0x000000ffff0c8224 */ /* 0x000fc400078e0033 */
        /* <DEDUP_REMOVED lines=34> */
[----:B------:R-:W-:Y:S01]  /*19170*/  @!P2 IMAD.MOV.U32 R13, RZ, RZ, R49 ;  /* 0x000000ffff0da224 */ /* 0x000fe200078e0031 */
[----:B--2---:R-:W-:-:S04]  /*19180*/  PRMT R75, RZ, 0x7610, R75 ;  /* 0x00007610ff4b7816 */ /* 0x004fc8000000004b */
[----:B------:R0:W2:Y:S01]  /*19190*/  @!P2 LDG.E.U8 R34, desc[UR14][R12.64] ;  /* 0x0000000e0c22a981 */ /* 0x0000a2000c1e1100 */
[----:B------:R-:W-:Y:S01]  /*191a0*/  VIADD R14, R66, 0xffffff89 ;  /* 0xffffff89420e7836 */ /* 0x000fe20000000000 */
[----:B------:R-:W-:Y:S02]  /*191b0*/  PRMT R16, RZ, 0x7610, R16 ;  /* 0x00007610ff107816 */ /* 0x000fe40000000010 */
[----:B------:R-:W3:Y:S01]  /*191c0*/  LDL.LU R49, [R1+0x11a0] ;  /* 0x0011a00001317983 */ /* 0x000ee20000300800 */
[----:B0-----:R-:W-:Y:S02]  /*191d0*/  @!P2 IMAD.MOV.U32 R12, RZ, RZ, R48 ;  /* 0x000000ffff0ca224 */ /* 0x001fe400078e0030 */
[----:B------:R-:W-:Y:S01]  /*191e0*/  @!P2 IMAD.MOV.U32 R13, RZ, RZ, R50 ;  /* 0x000000ffff0da224 */ /* 0x000fe200078e0032 */
[----:B------:R-:W-:Y:S01]  /*191f0*/  ISETP.GE.U32.AND P0, PT, R14, 0x7fffff0a, PT ;  /* 0x7fffff0a0e00780c */ /* 0x000fe20003f06070 */
[----:B------:R-:W3:Y:S04]  /*19200*/  LDL.LU R41, [R1+0x119c] ;  /* 0x00119c0001297983 */ /* 0x000ee80000300800 */
[----:B------:R0:W3:Y:S01]  /*19210*/  @!P2 LDG.E.U8 R75, desc[UR14][R12.64] ;  /* 0x0000000e0c4ba981 */ /* 0x0000e2000c1e1100 */
[----:B------:R-:W-:-:S07]  /*19220*/  PRMT R15, RZ, 0x7610, R15 ;  /* 0x00007610ff0f7816 */ /* 0x000fce000000000f */
[----:B0-----:R-:W-:Y:S02]  /*19230*/  @!P0 IMAD.MOV.U32 R12, RZ, RZ, R87 ;  /* 0x000000ffff0c8224 */ /* 0x001fe400078e0057 */
[----:B------:R-:W-:-:S05]  /*19240*/  @!P0 IMAD.MOV.U32 R13, RZ, RZ, R46 ;  /* 0x000000ffff0d8224 */ /* 0x000fca00078e002e */
[----:B------:R0:W4:Y:S02]  /*19250*/  @!P0 LDG.E.U8 R16, desc[UR14][R12.64] ;  /* 0x0000000e0c108981 */ /* 0x000124000c1e1100 */
[----:B0-----:R-:W-:Y:S02]  /*19260*/  @!P0 IMAD.MOV.U32 R12, RZ, RZ, R60 ;  /* 0x000000ffff0c8224 */ /* 0x001fe400078e003c */
[----:B------:R-:W-:-:S05]  /*19270*/  @!P0 IMAD.MOV.U32 R13, RZ, RZ, R9 ;  /* 0x000000ffff0d8224 */ /* 0x000fca00078e0009 */
[----:B------:R-:W4:Y:S04]  /*19280*/  @!P0 LDG.E.U8 R15, desc[UR14][R12.64] ;  /* 0x0000000e0c0f8981 */ /* 0x000f28000c1e1100 */
[----:B--2---:R0:W-:Y:S04]  /*19290*/  STL [R1+0x114], R34 ;  /* 0x0001142201007387 */ /* 0x0041e80000100800 */
[----:B0-----:R-:W2:Y:S04]  /*192a0*/  LDL.LU R34, [R1+0x1198] ;  /* 0x0011980001227983 */ /* 0x001ea80000300800 */
[----:B------:R-:W2:Y:S04]  /*192b0*/  LDL.LU R50, [R1+0x1194] ;  /* 0x0011940001327983 */ /* 0x000ea80000300800 */
[----:B------:R-:W2:Y:S04]  /*192c0*/  LDL.LU R48, [R1+0x1190] ;  /* 0x0011900001307983 */ /* 0x000ea80000300800 */
[----:B---3--:R0:W-:Y:S04]  /*192d0*/  STL [R1+0x110], R75 ;  /* 0x0001104b01007387 */ /* 0x0081e80000100800 */
[----:B0-----:R-:W3:Y:S01]  /*192e0*/  LDL.LU R75, [R1+0x118c] ;  /* 0x00118c00014b7983 */ /* 0x001ee20000300800 */
[----:B------:R-:W-:-:S03]  /*192f0*/  VIADD R14, R66, 0xffffff88 ;  /* 0xffffff88420e7836 */ /* 0x000fc60000000000 */
[----:B------:R-:W3:Y:S02]  /*19300*/  LDL.LU R46, [R1+0x1188] ;  /* 0x00118800012e7983 */ /* 0x000ee40000300800 */
[----:B------:R-:W-:Y:S01]  /*19310*/  ISETP.GE.U32.AND P6, PT, R14, 0x7fffff09, PT ;  /* 0x7fffff090e00780c */ /* 0x000fe20003fc6070 */
[----:B------:R-:W-:Y:S01]  /*19320*/  VIADD R14, R66, 0xffffff81 ;  /* 0xffffff81420e7836 */ /* 0x000fe20000000000 */
[----:B------:R-:W3:Y:S04]  /*19330*/  LDL.LU R87, [R1+0x1184] ;  /* 0x0011840001577983 */ /* 0x000ee80000300800 */
[----:B----4-:R-:W-:Y:S01]  /*19340*/  STL [R1+0xec], R16 ;  /* 0x0000ec1001007387 */ /* 0x010fe20000100800 */
[----:B------:R-:W-:-:S03]  /*19350*/  ISETP.GE.U32.AND P2, PT, R14, 0x7fffff02, PT ;  /* 0x7fffff020e00780c */ /* 0x000fc60003f46070 */
[----:B------:R-:W-:Y:S04]  /*19360*/  STL [R1+0xf6c], R6 ;  /* 0x000f6c0601007387 */ /* 0x000fe80000100800 */
[----:B------:R-:W4:Y:S01]  /*19370*/  LDL.LU R9, [R1+0x1180] ;  /* 0x0011800001097983 */ /* 0x000f220000300800 */
[----:B------:R-:W-:-:S03]  /*19380*/  @!P6 IMAD.MOV.U32 R14, RZ, RZ, R11 ;  /* 0x000000ffff0ee224 */ /* 0x000fc600078e000b */
[----:B------:R-:W-:Y:S04]  /*19390*/  STL [R1+0xf70], R0 ;  /* 0x000f700001007387 */ /* 0x000fe80000100800 */
[----:B------:R0:W-:Y:S02]  /*193a0*/  STL [R1+0xe0], R15 ;  /* 0x0000e00f01007387 */ /* 0x0001e40000100800 */
[----:B0-----:R-:W-:Y:S02]  /*193b0*/  @!P6 IMAD.MOV.U32 R15, RZ, RZ, R10 ;  /* 0x000000ffff0fe224 */ /* 0x001fe400078e000a */
[----:B------:R-:W4:Y:S04]  /*193c0*/  LDL.LU R10, [R1+0x117c] ;  /* 0x00117c00010a7983 */ /* 0x000f280000300800 */
[----:B------:R-:W4:Y:S01]  /*193d0*/  LDL.LU R11, [R1+0x1178] ;  /* 0x00117800010b7983 */ /* 0x000f220000300800 */
[----:B--2---:R-:W-:-:S02]  /*193e0*/  PRMT R48, RZ, 0x7610, R48 ;  /* 0x00007610ff307816 */ /* 0x004fc40000000030 */
[----:B---3--:R-:W-:-:S06]  /*193f0*/  PRMT R75, RZ, 0x7610, R75 ;  /* 0x00007610ff4b7816 */ /* 0x008fcc000000004b */
[----:B------:R0:W2:Y:S02]  /*19400*/  @!P6 LDG.E.U8 R75, desc[UR14][R14.64] ;  /* 0x0000000e0e4be981 */ /* 0x0000a4000c1e1100 */
[----:B0-----:R-:W-:Y:S02]  /*19410*/  @!P6 IMAD.MOV.U32 R14, RZ, RZ, R54 ;  /* 0x000000ffff0ee224 */ /* 0x001fe400078e0036 */
[----:B------:R-:W-:-:S05]  /*19420*/  @!P6 IMAD.MOV.U32 R15, RZ, RZ, R56 ;  /* 0x000000ffff0fe224 */ /* 0x000fca00078e0038 */
[----:B------:R0:W3:Y:S01]  /*19430*/  @!P6 LDG.E.U8 R48, desc[UR14][R14.64] ;  /* 0x0000000e0e30e981 */ /* 0x0000e2000c1e1100 */
[----:B------:R-:W-:-:S05]  /*19440*/  IMAD R16, R6, 0x7f, RZ ;  /* 0x0000007f06107824 */ /* 0x000fca00078e02ff */
[----:B------:R-:W-:Y:S02]  /*19450*/  IADD3 R60, P0, PT, R16, R0, RZ ;  /* 0x00000000103c7210 */ /* 0x000fe40007f1e0ff */
[----:B------:R-:W-:-:S03]  /*19460*/  SHF.R.S32.HI R13, RZ, 0x1f, R16 ;  /* 0x0000001fff0d7819 */ /* 0x000fc60000011410 */
[----:B------:R-:W-:Y:S02]  /*19470*/  STL [R1+0x3bc], R60 ;  /* 0x0003bc3c01007387 */ /* 0x000fe40000100800 */
[----:B------:R-:W-:Y:S02]  /*19480*/  IMAD.X R54, R13, 0x1, R2, P0 ;  /* 0x000000010d367824 */ /* 0x000fe400000e0602 */
[----:B------:R-:W-:Y:S01]  /*19490*/  STL [R1+0xf74], R2 ;  /* 0x000f740201007387 */ /* 0x000fe20000100800 */
[C---:B----4-:R-:W-:Y:S02]  /*194a0*/  VIADD R12, R11.reuse, 0x6e ;  /* 0x0000006e0b0c7836 */ /* 0x050fe40000000000 */
[----:B0-----:R-:W-:-:S03]  /*194b0*/  VIADD R15, R11, 0x76 ;  /* 0x000000760b0f7836 */ /* 0x001fc60000000000 */
[----:B------:R-:W-:Y:S02]  /*194c0*/  IABS R14, R12 ;  /* 0x0000000c000e7213 */ /* 0x000fe40000000000 */
[----:B------:R-:W-:Y:S01]  /*194d0*/  PRMT R87, RZ, 0x7610, R87 ;  /* 0x00007610ff577816 */ /* 0x000fe20000000057 */
[----:B---3--:R0:W-:Y:S02]  /*194e0*/  STL [R1+0xe4], R48 ;  /* 0x0000e43001007387 */ /* 0x0081e40000100800 */
[----:B0-----:R-:W-:-:S05]  /*194f0*/  IADD3 R48, P0, PT, R18, R3, RZ ;  /* 0x0000000312307210 */ /* 0x001fca0007f1e0ff */
[--C-:B------:R-:W-:Y:S02]  /*19500*/  IMAD.X R56, R17, 0x1, R4.reuse, P0 ;  /* 0x0000000111387824 */ /* 0x100fe400000e0604 */
[----:B------:R-:W0:Y:S01]  /*19510*/  LDC R17, c[0x0][0x3a0] ;  /* 0x0000e800ff117b82 */ /* 0x000e220000000800 */
[----:B------:R-:W-:Y:S01]  /*19520*/  VIADD R18, R66, 0xffffff80 ;  /* 0xffffff8042127836 */ /* 0x000fe20000000000 */
[----:B------:R-:W-:Y:S01]  /*19530*/  IADD3 R66, P0, PT, R16, R3, RZ ;  /* 0x0000000310427210 */ /* 0x000fe20007f1e0ff */
[----:B------:R-:W-:Y:S04]  /*19540*/  STL [R1+0x3b8], R54 ;  /* 0x0003b83601007387 */ /* 0x000fe80000100800 */
[----:B------:R-:W-:Y:S04]  /*19550*/  STL [R1+0x3b4], R48 ;  /* 0x0003b43001007387 */ /* 0x000fe80000100800 */
[----:B------:R-:W-:Y:S04]  /*19560*/  STL [R1+0xf78], R3 ;  /* 0x000f780301007387 */ /* 0x000fe80000100800 */
[----:B------:R-:W-:Y:S04]  /*19570*/  STL [R1+0x3b0], R56 ;  /* 0x0003b03801007387 */ /* 0x000fe80000100800 */
[----:B------:R-:W-:Y:S04]  /*19580*/  STL [R1+0x3c4], R66 ;  /* 0x0003c44201007387 */ /* 0x000fe80000100800 */
[----:B--2---:R1:W-:Y:S01]  /*19590*/  STL [R1+0xe8], R75 ;  /* 0x0000e84b01007387 */ /* 0x0043e20000100800 */
[----:B------:R-:W-:Y:S01]  /*195a0*/  IABS R16, R15 ;  /* 0x0000000f00107213 */ /* 0x000fe20000000000 */
[----:B-1----:R-:W-:-:S02]  /*195b0*/  IMAD.X R75, R13, 0x1, R4, P0 ;  /* 0x000000010d4b7824 */ /* 0x002fc400000e0604 */
[----:B0-----:R-:W-:-:S05]  /*195c0*/  VIADD R13, R17, 0x7f ;  /* 0x0000007f110d7836 */ /* 0x001fca0000000000 */
[----:B------:R-:W-:Y:S01]  /*195d0*/  ISETP.GT.AND P0, PT, R13, 0x7f, PT ;  /* 0x0000007f0d00780c */ /* 0x000fe20003f04270 */
[----:B------:R-:W-:Y:S02]  /*195e0*/  IMAD.MOV.U32 R13, RZ, RZ, R14 ;  /* 0x000000ffff0d7224 */ /* 0x000fe400078e000e */
[----:B------:R-:W-:Y:S01]  /*195f0*/  IMAD.MOV.U32 R14, RZ, RZ, R16 ;  /* 0x000000ffff0e7224 */ /* 0x000fe200078e0010 */
[----:B------:R-:W-:Y:S01]  /*19600*/  ISETP.LT.AND P0, PT, R19, R17, P0 ;  /* 0x000000111300720c */ /* 0x000fe20000701270 */
[----:B------:R-:W-:Y:S02]  /*19610*/  @!P2 IMAD.MOV.U32 R16, RZ, RZ, R81 ;  /* 0x000000ffff10a224 */ /* 0x000fe400078e0051 */
[----:B------:R-:W-:-:S05]  /*19620*/  @!P2 IMAD.MOV.U32 R17, RZ, RZ, R42 ;  /* 0x000000ffff11a224 */ /* 0x000fca00078e002a */
[----:B------:R0:W2:Y:S01]  /*19630*/  @!P2 LDG.E.U8 R87, desc[UR14][R16.64] ;  /* 0x0000000e1057a981 */ /* 0x0000a2000c1e1100 */
[----:B------:R-:W-:-:S03]  /*19640*/  PRMT R9, RZ, 0x7610, R9 ;  /* 0x00007610ff097816 */ /* 0x000fc60000000009 */
[----:B------:R-:W-:Y:S04]  /*19650*/  STL [R1+0xf7c], R4 ;  /* 0x000f7c0401007387 */ /* 0x000fe80000100800 */
[----:B------:R-:W-:Y:S01]  /*19660*/  STL [R1+0x3c0], R75 ;  /* 0x0003c04b01007387 */ /* 0x000fe20000100800 */
[----:B0-----:R-:W-:Y:S02]  /*19670*/  @!P2 IMAD.MOV.U32 R16, RZ, RZ, R48 ;  /* 0x000000ffff10a224 */ /* 0x001fe400078e0030 */
[----:B------:R-:W-:Y:S01]  /*19680*/  @!P2 IMAD.MOV.U32 R17, RZ, RZ, R56 ;  /* 0x000000ffff11a224 */ /* 0x000fe200078e0038 */
[----:B------:R-:W3:Y:S04]  /*19690*/  LDL.LU R42, [R1+0x1174] ;  /* 0x00117400012a7983 */ /* 0x000ee80000300800 */
[----:B------:R-:W4:Y:S04]  /*196a0*/  LDL.LU R81, [R1+0x1170] ;  /* 0x0011700001517983 */ /* 0x000f280000300800 */
[----:B------:R-:W3:Y:S04]  /*196b0*/  @!P2 LDG.E.U8 R9, desc[UR14][R16.64] ;  /* 0x0000000e1009a981 */ /* 0x000ee8000c1e1100 */
[----:B--2---:R0:W-:Y:S04]  /*196c0*/  STL [R1+0xdc], R87 ;  /* 0x0000dc5701007387 */ /* 0x0041e80000100800 */
[----:B0-----:R-:W2:Y:S01]  /*196d0*/  LDL.LU R87, [R1+0x116c] ;  /* 0x00116c0001577983 */ /* 0x001ea20000300800 */
[----:B------:R-:W-:-:S03]  /*196e0*/  ISETP.GE.U32.AND P6, PT, R18, 0x7fffff01, PT ;  /* 0x7fffff011200780c */ /* 0x000fc60003fc6070 */
[----:B------:R-:W2:Y:S01]  /*196f0*/  LDL.LU R56, [R1+0x1168] ;  /* 0x0011680001387983 */ /* 0x000ea20000300800 */
[----:B----4-:R-:W-:-:S03]  /*19700*/  PRMT R81, RZ, 0x7610, R81 ;  /* 0x00007610ff517816 */ /* 0x010fc60000000051 */
[----:B------:R-:W4:Y:S04]  /*19710*/  LDL.LU R48, [R1+0x1164] ;  /* 0x0011640001307983 */ /* 0x000f280000300800 */
[----:B---3--:R0:W-:Y:S02]  /*19720*/  STL [R1+0xd8], R9 ;  /* 0x0000d80901007387 */ /* 0x0081e40000100800 */
[----:B------:R-:W-:Y:S02]  /*19730*/  @!P6 IMAD.MOV.U32 R16, RZ, RZ, R60 ;  /* 0x000000ffff10e224 */ /* 0x000fe400078e003c */
[----:B------:R-:W-:-:S05]  /*19740*/  @!P6 IMAD.MOV.U32 R17, RZ, RZ, R54 ;  /* 0x000000ffff11e224 */ /* 0x000fca00078e0036 */
[----:B------:R1:W3:Y:S04]  /*19750*/  @!P6 LDG.E.U8 R81, desc[UR14][R16.64] ;  /* 0x0000000e1051e981 */ /* 0x0002e8000c1e1100 */
[----:B0-----:R-:W3:Y:S01]  /*19760*/  LDL.LU R9, [R1+0x1160] ;  /* 0x0011600001097983 */ /* 0x001ee20000300800 */
[----:B-1----:R-:W-:Y:S02]  /*19770*/  @!P6 IMAD.MOV.U32 R16, RZ, RZ, R66 ;  /* 0x000000ffff10e224 */ /* 0x002fe400078e0042 */
[----:B------:R-:W-:Y:S01]  /*19780*/  @!P6 IMAD.MOV.U32 R17, RZ, RZ, R75 ;  /* 0x000000ffff11e224 */ /* 0x000fe200078e004b */
[----:B--2---:R-:W-:-:S06]  /*19790*/  PRMT R87, RZ, 0x7610, R87 ;  /* 0x00007610ff577816 */ /* 0x004fcc0000000057 */
[----:B------:R-:W2:Y:S01]  /*197a0*/  @!P6 LDG.E.U8 R87, desc[UR14][R16.64] ;  /* 0x0000000e1057e981 */ /* 0x000ea2000c1e1100 */
[----:B------:R-:W-:-:S04]  /*197b0*/  IMAD.HI.U32 R19, R10, R13, RZ ;  /* 0x0000000d0a137227 */ /* 0x000fc800078e00ff */
[----:B------:R-:W-:Y:S01]  /*197c0*/  IMAD.HI.U32 R18, R10, R14, RZ ;  /* 0x0000000e0a127227 */ /* 0x000fe200078e00ff */
[----:B------:R-:W-:-:S03]  /*197d0*/  ISETP.GE.AND P2, PT, R12, RZ, PT ;  /* 0x000000ff0c00720c */ /* 0x000fc60003f46270 */
[----:B------:R-:W-:Y:S02]  /*197e0*/  IMAD.MOV R19, RZ, RZ, -R19 ;  /* 0x000000ffff137224 */ /* 0x000fe400078e0a13 */
[----:B------:R-:W-:Y:S02]  /*197f0*/  IMAD.MOV R18, RZ, RZ, -R18 ;  /* 0x000000ffff127224 */ /* 0x000fe400078e0a12 */
[C---:B---3--:R-:W-:Y:S02]  /*19800*/  IMAD R12, R9.reuse, R19, R13 ;  /* 0x00000013090c7224 */ /* 0x048fe400078e020d */
[----:B------:R-:W-:Y:S02]  /*19810*/  IMAD R13, R9, R18, R14 ;  /* 0x00000012090d7224 */ /* 0x000fe400078e020e */
[----:B------:R-:W3:Y:S04]  /*19820*/  LDL R18, [R1+0x4ac] ;  /* 0x0004ac0001127983 */ /* 0x000ee80000100800 */
[----:B------:R-:W3:Y:S04]  /*19830*/  LDL.LU R54, [R1+0x115c] ;  /* 0x00115c0001367983 */ /* 0x000ee80000300800 */
[----:B------:R-:W3:Y:S04]  /*19840*/  LDL.LU R60, [R1+0x1158] ;  /* 0x00115800013c7983 */ /* 0x000ee80000300800 */
[----:B------:R0:W-:Y:S04]  /*19850*/  STL [R1+0xd4], R81 ;  /* 0x0000d45101007387 */ /* 0x0001e80000100800 */
[----:B0-----:R-:W3:Y:S04]  /*19860*/  LDL.LU R81, [R1+0x1154] ;  /* 0x0011540001517983 */ /* 0x001ee80000300800 */
[----:B------:R-:W4:Y:S04]  /*19870*/  LDL.LU R75, [R1+0x1150] ;  /* 0x00115000014b7983 */ /* 0x000f280000300800 */
[----:B------:R-:W4:Y:S04]  /*19880*/  LDL.LU R66, [R1+0x114c] ;  /* 0x00114c0001427983 */ /* 0x000f280000300800 */
[----:B--2---:R0:W-:Y:S04]  /*19890*/  STL [R1+0xd0], R87 ;  /* 0x0000d05701007387 */ /* 0x0041e80000100800 */
[----:B0-----:R-:W2:Y:S04]  /*198a0*/  LDL.LU R87, [R1+0x1148] ;  /* 0x0011480001577983 */ /* 0x001ea80000300800 */
[----:B------:R-:W2:Y:S04]  /*198b0*/  LDL R16, [R1+0x3c8] ;  /* 0x0003c80001107983 */ /* 0x000ea80000100800 */
[----:B------:R-:W2:Y:S01]  /*198c0*/  LDL R17, [R1+0x3cc] ;  /* 0x0003cc0001117983 */ /* 0x000ea20000100800 */
[----:B---3--:R-:W-:-:S02]  /*198d0*/  PRMT R81, RZ, 0x7610, R81 ;  /* 0x00007610ff517816 */ /* 0x008fc40000000051 */
[----:B--2---:R-:W-:-:S04]  /*198e0*/  @P0 LOP3.LUT R17, R17, R16, RZ, 0x3c, !PT ;  /* 0x0000001011110212 */ /* 0x004fc800078e3cff */
[----:B------:R-:W-:-:S04]  /*198f0*/  @P0 LOP3.LUT R16, R17, R16, RZ, 0x3c, !PT ;  /* 0x0000001011100212 */ /* 0x000fc800078e3cff */
[----:B------:R-:W-:-:S05]  /*19900*/  @P0 LOP3.LUT R17, R17, R16, RZ, 0x3c, !PT ;  /* 0x0000001011110212 */ /* 0x000fca00078e3cff */
[----:B------:R-:W2:Y:S04]  /*19910*/  @P0 LDG.E.U8 R81, desc[UR14][R16.64] ;  /* 0x0000000e10510981 */ /* 0x000ea8000c1e1100 */
[----:B--2---:R0:W-:Y:S04]  /*19920*/  STL [R1+0xcc], R81 ;  /* 0x0000cc5101007387 */ /* 0x0041e80000100800 */
[----:B0-----:R-:W2:Y:S04]  /*19930*/  LDL.LU R81, [R1+0x1144] ;  /* 0x0011440001517983 */ /* 0x001ea80000300800 */
[----:B------:R-:W3:Y:S04]  /*19940*/  LDL R16, [R1+0x428] ;  /* 0x0004280001107983 */ /* 0x000ee80000100800 */
[----:B------:R-:W3:Y:S01]  /*19950*/  LDL R17, [R1+0x42c] ;  /* 0x00042c0001117983 */ /* 0x000ee20000100800 */
[----:B------:R-:W-:-:S02]  /*19960*/  PRMT R87, RZ, 0x7610, R87 ;  /* 0x00007610ff577816 */ /* 0x000fc40000000057 */
[----:B---3--:R-:W-:-:S04]  /*19970*/  @P0 LOP3.LUT R17, R17, R16, RZ, 0x3c, !PT ;  /* 0x0000001011110212 */ /* 0x008fc800078e3cff */
[----:B------:R-:W-:-:S04]  /*19980*/  @P0 LOP3.LUT R16, R17, R16, RZ, 0x3c, !PT ;  /* 0x0000001011100212 */ /* 0x000fc800078e3cff */
[----:B------:R-:W-:-:S05]  /*19990*/  @P0 LOP3.LUT R17, R17, R16, RZ, 0x3c, !PT ;  /* 0x0000001011110212 */ /* 0x000fca00078e3cff */
[----:B------:R-:W3:Y:S04]  /*199a0*/  @P0 LDG.E.U8 R87, desc[UR14][R16.64] ;  /* 0x0000000e10570981 */ /* 0x000ee8000c1e1100 */
[----:B---3--:R0:W-:Y:S04]  /*199b0*/  STL [R1+0xb0], R87 ;  /* 0x0000b05701007387 */ /* 0x0081e80000100800 */
[----:B0-----:R-:W3:Y:S04]  /*199c0*/  LDL.LU R87, [R1+0x1140] ;  /* 0x0011400001577983 */ /* 0x001ee80000300800 */
[----:B------:R-:W3:Y:S04]  /*199d0*/  LDL R16, [R1+0x468] ;  /* 0x0004680001107983 */ /* 0x000ee80000100800 */
[----:B------:R-:W3:Y:S01]  /*199e0*/  LDL R17, [R1+0x46c] ;  /* 0x00046c0001117983 */ /* 0x000ee20000100800 */
[----:B--2---:R-:W-:-:S02]  /*199f0*/  PRMT R81, RZ, 0x7610, R81 ;  /* 0x00007610ff517816 */ /* 0x004fc40000000051 */
[----:B---3--:R-:W-:-:S04]  /*19a00*/  @P0 LOP3.LUT R17, R17, R16, RZ, 0x3c, !PT ;  /* 0x0000001011110212 */ /* 0x008fc800078e3cff */
[----:B------:R-:W-:-:S04]  /*19a10*/  @P0 LOP3.LUT R16, R17, R16, RZ, 0x3c, !PT ;  /* 0x0000001011100212 */ /* 0x000fc800078e3cff */
[----:B------:R-:W-:-:S05]  /*19a20*/  @P0 LOP3.LUT R17, R17, R16, RZ, 0x3c, !PT ;  /* 0x0000001011110212 */ /* 0x000fca00078e3cff */
[----:B------:R-:W2:Y:S01]  /*19a30*/  @P0 LDG.E.U8 R81, desc[UR14][R16.64] ;  /* 0x0000000e10510981 */ /* 0x000ea2000c1e1100 */
[----:B------:R-:W-:-:S03]  /*19a40*/  PRMT R87, RZ, 0x7610, R87 ;  /* 0x00007610ff577816 */ /* 0x000fc60000000057 */
[----:B--2---:R0:W-:Y:S04]  /*19a50*/  STL [R1+0x94], R81 ;  /* 0x0000945101007387 */ /* 0x0041e80000100800 */
[----:B0-----:R-:W2:Y:S04]  /*19a60*/  LDL.LU R81, [R1+0x113c] ;  /* 0x00113c0001517983 */ /* 0x001ea80000300800 */
[----:B------:R-:W3:Y:S01]  /*19a70*/  LDL R17, [R1+0x4a8] ;  /* 0x0004a80001117983 */ /* 0x000ee20000100800 */
[----:B------:R-:W-:-:S03]  /*19a80*/  @P0 IMAD.MOV.U32 R16, RZ, RZ, R18 ;  /* 0x000000ffff100224 */ /* 0x000fc600078e0012 */
[----:B------:R-:W2:Y:S04]  /*19a90*/  LDL R18, [R1+0x6e8] ;  /* 0x0006e80001127983 */ /* 0x000ea80000100800 */
[----:B---3--:R-:W3:Y:S04]  /*19aa0*/  @P0 LDG.E.U8 R87, desc[UR14][R16.64] ;  /* 0x0000000e10570981 */ /* 0x008ee8000c1e1100 */
        /* <DEDUP_REMOVED lines=35> */
[----:B------:R-:W3:Y:S01]  /*19ce0*/  @P0 LDG.E.U8 R87, desc[UR14][R16.64] ;  /* 0x0000000e10570981 */ /* 0x000ee2000c1e1100 */
[----:B------:R-:W-:-:S03]  /*19cf0*/  PRMT R93, RZ, 0x7610, R93 ;  /* 0x00007610ff5d7816 */ /* 0x000fc6000000005d */
[----:B---3--:R0:W-:Y:S04]  /*19d00*/  STL [R1+0x14], R87 ;  /* 0x0000145701007387 */ /* 0x0081e80000100800 */
[----:B0-----:R-:W3:Y:S04]  /*19d10*/  LDL.LU R87, [R1+0x1128] ;  /* 0x0011280001577983 */ /* 0x001ee80000300800 */
[----:B------:R-:W2:Y:S01]  /*19d20*/  LDL R17, [R1+0x5e8] ;  /* 0x0005e80001117983 */ /* 0x000ea20000100800 */
[----:B----4-:R-:W-:-:S03]  /*19d30*/  @P0 IMAD.MOV.U32 R16, RZ, RZ, R66 ;  /* 0x000000ffff100224 */ /* 0x010fc600078e0042 */
[----:B------:R-:W4:Y:S04]  /*19d40*/  LDL.LU R66, [R1+0x1124] ;  /* 0x0011240001427983 */ /* 0x000f280000300800 */
[----:B--2---:R-:W2:Y:S04]  /*19d50*/  @P0 LDG.E.U8 R93, desc[UR14][R16.64] ;  /* 0x0000000e105d0981 */ /* 0x004ea8000c1e1100 */
[----:B------:R-:W4:Y:S04]  /*19d60*/  LDL R16, [R1+0x628] ;  /* 0x0006280001107983 */ /* 0x000f280000100800 */
[----:B------:R-:W4:Y:S01]  /*19d70*/  LDL R17, [R1+0x62c] ;  /* 0x00062c0001117983 */ /* 0x000f220000100800 */
[----:B---3--:R-:W-:-:S03]  /*19d80*/  PRMT R87, RZ, 0x7610, R87 ;  /* 0x00007610ff577816 */ /* 0x008fc60000000057 */
[----:B--2---:R0:W-:Y:S04]  /*19d90*/  STL [R1+0xf80], R93 ;  /* 0x000f805d01007387 */ /* 0x0041e80000100800 */
[----:B0-----:R-:W2:Y:S01]  /*19da0*/  LDL R93, [R1+0x6a8] ;  /* 0x0006a800015d7983 */ /* 0x001ea20000100800 */
[----:B----4-:R-:W-:-:S04]  /*19db0*/  @P0 LOP3.LUT R17, R17, R16, RZ, 0x3c, !PT ;  /* 0x0000001011110212 */ /* 0x010fc800078e3cff */
[----:B------:R-:W-:-:S04]  /*19dc0*/  @P0 LOP3.LUT R16, R17, R16, RZ, 0x3c, !PT ;  /* 0x0000001011100212 */ /* 0x000fc800078e3cff */
[----:B------:R-:W-:-:S05]  /*19dd0*/  @P0 LOP3.LUT R17, R17, R16, RZ, 0x3c, !PT ;  /* 0x0000001011110212 */ /* 0x000fca00078e3cff */
[----:B------:R0:W3:Y:S04]  /*19de0*/  @P0 LDG.E.U8 R87, desc[UR14][R16.64] ;  /* 0x0000000e10570981 */ /* 0x0000e8000c1e1100 */
[----:B------:R-:W4:Y:S01]  /*19df0*/  LDL R17, [R1+0x668] ;  /* 0x0006680001117983 */ /* 0x000f220000100800 */
[----:B------:R-:W-:Y:S01]  /*19e00*/  PRMT R81, RZ, 0x7610, R81 ;  /* 0x00007610ff517816 */ /* 0x000fe20000000051 */
[----:B0-----:R-:W-:Y:S01]  /*19e10*/  @P0 IMAD.MOV.U32 R16, RZ, RZ, R54 ;  /* 0x000000ffff100224 */ /* 0x001fe200078e0036 */
[----:B------:R-:W-:Y:S01]  /*19e20*/  PRMT R75, RZ, 0x7610, R75 ;  /* 0x00007610ff4b7816 */ /* 0x000fe2000000004b */
[----:B---3--:R-:W-:Y:S04]  /*19e30*/  STL [R1+0xf84], R87 ;  /* 0x000f845701007387 */ /* 0x008fe80000100800 */
[----:B------:R-:W3:Y:S04]  /*19e40*/  LDL.LU R54, [R1+0x1120] ;  /* 0x0011200001367983 */ /* 0x000ee80000300800 */
[----:B----4-:R0:W4:Y:S01]  /*19e50*/  @P0 LDG.E.U8 R81, desc[UR14][R16.64] ;  /* 0x0000000e10510981 */ /* 0x010122000c1e1100 */
[----:B------:R-:W-:Y:S01]  /*19e60*/  PRMT R66, RZ, 0x7610, R66 ;  /* 0x00007610ff427816 */ /* 0x000fe20000000042 */
[----:B0-----:R-:W-:-:S02]  /*19e70*/  @P0 IMAD.MOV.U32 R16, RZ, RZ, R48 ;  /* 0x000000ffff100224 */ /* 0x001fc400078e0030 */
[----:B--2---:R-:W-:-:S05]  /*19e80*/  @P0 IMAD.MOV.U32 R17, RZ, RZ, R93 ;  /* 0x000000ffff110224 */ /* 0x004fca00078e005d */
[----:B------:R0:W2:Y:S01]  /*19e90*/  @P0 LDG.E.U8 R75, desc[UR14][R16.64] ;  /* 0x0000000e104b0981 */ /* 0x0000a2000c1e1100 */
[----:B------:R-:W-:Y:S01]  /*19ea0*/  PRMT R60, RZ, 0x7610, R60 ;  /* 0x00007610ff3c7816 */ /* 0x000fe2000000003c */
[----:B0-----:R-:W-:Y:S02]  /*19eb0*/  @P0 IMAD.MOV.U32 R16, RZ, RZ, R47 ;  /* 0x000000ffff100224 */ /* 0x001fe400078e002f */
[----:B------:R-:W-:-:S05]  /*19ec0*/  @P0 IMAD.MOV.U32 R17, RZ, RZ, R18 ;  /* 0x000000ffff110224 */ /* 0x000fca00078e0012 */
[----:B------:R0:W2:Y:S02]  /*19ed0*/  @P0 LDG.E.U8 R66, desc[UR14][R16.64] ;  /* 0x0000000e10420981 */ /* 0x0000a4000c1e1100 */
[----:B0-----:R-:W-:Y:S02]  /*19ee0*/  @P0 IMAD.MOV.U32 R16, RZ, RZ, R86 ;  /* 0x000000ffff100224 */ /* 0x001fe400078e0056 */
[----:B------:R-:W-:-:S05]  /*19ef0*/  @P0 IMAD.MOV.U32 R17, RZ, RZ, R53 ;  /* 0x000000ffff110224 */ /* 0x000fca00078e0035 */
[----:B------:R0:W2:Y:S02]  /*19f00*/  @P0 LDG.E.U8 R60, desc[UR14][R16.64] ;  /* 0x0000000e103c0981 */ /* 0x0000a4000c1e1100 */
[----:B0-----:R-:W-:Y:S02]  /*19f10*/  @P0 IMAD.MOV.U32 R16, RZ, RZ, R59 ;  /* 0x000000ffff100224 */ /* 0x001fe400078e003b */
[----:B------:R-:W-:Y:S01]  /*19f20*/  @P0 IMAD.MOV.U32 R17, RZ, RZ, R65 ;  /* 0x000000ffff110224 */ /* 0x000fe200078e0041 */
[----:B---3--:R-:W-:Y:S01]  /*19f30*/  PRMT R54, RZ, 0x7610, R54 ;  /* 0x00007610ff367816 */ /* 0x008fe20000000036 */
[----:B----4-:R-:W-:Y:S04]  /*19f40*/  STL [R1+0xf88], R81 ;  /* 0x000f885101007387 */ /* 0x010fe80000100800 */
[----:B------:R-:W3:Y:S04]  /*19f50*/  LDL.LU R48, [R1+0x111c] ;  /* 0x00111c0001307983 */ /* 0x000ee80000300800 */
[----:B------:R0:W4:Y:S04]  /*19f60*/  @P0 LDG.E.U8 R54, desc[UR14][R16.64] ;  /* 0x0000000e10360981 */ /* 0x000128000c1e1100 */
[----:B--2---:R-:W-:Y:S04]  /*19f70*/  STL [R1+0xf8c], R75 ;  /* 0x000f8c4b01007387 */ /* 0x004fe80000100800 */
[----:B------:R-:W2:Y:S01]  /*19f80*/  LDL.LU R47, [R1+0x1118] ;  /* 0x00111800012f7983 */ /* 0x000ea20000300800 */
[----:B0-----:R-:W-:-:S02]  /*19f90*/  @P0 IMAD.MOV.U32 R16, RZ, RZ, R80 ;  /* 0x000000ffff100224 */ /* 0x001fc400078e0050 */
[----:B------:R-:W-:Y:S01]  /*19fa0*/  @P0 IMAD.MOV.U32 R17, RZ, RZ, R73 ;  /* 0x000000ffff110224 */ /* 0x000fe200078e0049 */
[----:B------:R-:W-:Y:S04]  /*19fb0*/  STL [R1+0xf90], R66 ;  /* 0x000f904201007387 */ /* 0x000fe80000100800 */
[----:B------:R-:W2:Y:S04]  /*19fc0*/  LDL.LU R53, [R1+0x1114] ;  /* 0x0011140001357983 */ /* 0x000ea80000300800 */
[----:B------:R-:W2:Y:S04]  /*19fd0*/  LDL.LU R86, [R1+0x1110] ;  /* 0x0011100001567983 */ /* 0x000ea80000300800 */
[----:B------:R-:W-:Y:S04]  /*19fe0*/  STL [R1+0xf94], R60 ;  /* 0x000f943c01007387 */ /* 0x000fe80000100800 */
[----:B------:R-:W2:Y:S04]  /*19ff0*/  LDL.LU R65, [R1+0x110c] ;  /* 0x00110c0001417983 */ /* 0x000ea80000300800 */
[----:B------:R-:W2:Y:S04]  /*1a000*/  LDL.LU R59, [R1+0x1108] ;  /* 0x00110800013b7983 */ /* 0x000ea80000300800 */
[----:B------:R-:W2:Y:S04]  /*1a010*/  LDL R93, [R1+0x5f0] ;  /* 0x0005f000015d7983 */ /* 0x000ea80000100800 */
[----:B------:R-:W2:Y:S01]  /*1a020*/  LDL R18, [R1+0x5f4] ;  /* 0x0005f40001127983 */ /* 0x000ea20000100800 */
[----:B---3--:R-:W-:-:S03]  /*1a030*/  PRMT R48, RZ, 0x7610, R48 ;  /* 0x00007610ff307816 */ /* 0x008fc60000000030 */
[----:B----4-:R-:W-:Y:S04]  /*1a040*/  STL [R1+0xf98], R54 ;  /* 0x000f983601007387 */ /* 0x010fe80000100800 */
[----:B------:R-:W3:Y:S04]  /*1a050*/  LDL.LU R73, [R1+0x1104] ;  /* 0x0011040001497983 */ /* 0x000ee80000300800 */
[----:B------:R-:W4:Y:S04]  /*1a060*/  LDL.LU R80, [R1+0x1100] ;  /* 0x0011000001507983 */ /* 0x000f280000300800 */
[----:B------:R0:W3:Y:S04]  /*1a070*/  @P0 LDG.E.U8 R48, desc[UR14][R16.64] ;  /* 0x0000000e10300981 */ /* 0x0000e8000c1e1100 */
[----:B------:R-:W0:Y:S04]  /*1a080*/  LDL R16, [R1+0x3d0] ;  /* 0x0003d00001107983 */ /* 0x000e280000100800 */
[----:B------:R-:W0:Y:S01]  /*1a090*/  LDL R17, [R1+0x3d4] ;  /* 0x0003d40001117983 */ /* 0x000e220000100800 */
[----:B--2---:R-:W-:-:S02]  /*1a0a0*/  PRMT R86, RZ, 0x7610, R86 ;  /* 0x00007610ff567816 */ /* 0x004fc40000000056 */
[----:B0-----:R-:W-:-:S04]  /*1a0b0*/  @P0 LOP3.LUT R17, R17, R16, RZ, 0x3c, !PT ;  /* 0x0000001011110212 */ /* 0x001fc800078e3cff */
[----:B------:R-:W-:-:S04]  /*1a0c0*/  @P0 LOP3.LUT R16, R17, R16, RZ, 0x3c, !PT ;  /* 0x0000001011100212 */ /* 0x000fc800078e3cff */
[----:B------:R-:W-:-:S05]  /*1a0d0*/  @P0 LOP3.LUT R17, R17, R16, RZ, 0x3c, !PT ;  /* 0x0000001011110212 */ /* 0x000fca00078e3cff */
[----:B------:R-:W2:Y:S04]  /*1a0e0*/  @P0 LDG.E.U8 R86, desc[UR14][R16.64] ;  /* 0x0000000e10560981 */ /* 0x000ea8000c1e1100 */
[----:B---3--:R-:W-:Y:S04]  /*1a0f0*/  STL [R1+0xf9c], R48 ;  /* 0x000f9c3001007387 */ /* 0x008fe80000100800 */
        /* <DEDUP_REMOVED lines=9> */
[----:B------:R-:W2:Y:S04]  /*1a190*/  LDL R16, [R1+0x470] ;  /* 0x0004700001107983 */ /* 0x000ea80000100800 */
[----:B------:R-:W2:Y:S01]  /*1a1a0*/  LDL R17, [R1+0x474] ;  /* 0x0004740001117983 */ /* 0x000ea20000100800 */
[----:B------:R-:W-:-:S03]  /*1a1b0*/  PRMT R87, RZ, 0x7610, R87 ;  /* 0x00007610ff577816 */ /* 0x000fc60000000057 */
[----:B---3--:R0:W-:Y:S01]  /*1a1c0*/  STL [R1+0xac], R81 ;  /* 0x0000ac5101007387 */ /* 0x0081e20000100800 */
[----:B----4-:R-:W-:-:S03]  /*1a1d0*/  PRMT R80, RZ, 0x7610, R80 ;  /* 0x00007610ff507816 */ /* 0x010fc60000000050 */
[----:B0-----:R-:W3:Y:S01]  /*1a1e0*/  LDL R81, [R1+0x670] ;  /* 0x0006700001517983 */ /* 0x001ee20000100800 */
[----:B--2---:R-:W-:-:S04]  /*1a1f0*/  @P0 LOP3.LUT R17, R17, R16, RZ, 0x3c, !PT ;  /* 0x0000001011110212 */ /* 0x004fc800078e3cff */
[----:B------:R-:W-:-:S04]  /*1a200*/  @P0 LOP3.LUT R16, R17, R16, RZ, 0x3c, !PT ;  /* 0x0000001011100212 */ /* 0x000fc800078e3cff */
[----:B------:R-:W-:-:S05]  /*1a210*/  @P0 LOP3.LUT R17, R17, R16, RZ, 0x3c, !PT ;  /* 0x0000001011110212 */ /* 0x000fca00078e3cff */
[----:B------:R0:W2:Y:S04]  /*1a220*/  @P0 LDG.E.U8 R87, desc[UR14][R16.64] ;  /* 0x0000000e10570981 */ /* 0x0000a8000c1e1100 */
[----:B------:R-:W0:Y:S04]  /*1a230*/  LDL R16, [R1+0x4b0] ;  /* 0x0004b00001107983 */ /* 0x000e280000100800 */
[----:B------:R-:W0:Y:S02]  /*1a240*/  LDL R17, [R1+0x4b4] ;  /* 0x0004b40001117983 */ /* 0x000e240000100800 */
[----:B0-----:R-:W-:-:S04]  /*1a250*/  @P0 LOP3.LUT R17, R17, R16, RZ, 0x3c, !PT ;  /* 0x0000001011110212 */ /* 0x001fc800078e3cff */
[----:B------:R-:W-:-:S04]  /*1a260*/  @P0 LOP3.LUT R16, R17, R16, RZ, 0x3c, !PT ;  /* 0x0000001011100212 */ /* 0x000fc800078e3cff */
[----:B------:R-:W-:-:S05]  /*1a270*/  @P0 LOP3.LUT R17, R17, R16, RZ, 0x3c, !PT ;  /* 0x0000001011110212 */ /* 0x000fca00078e3cff */
[----:B------:R-:W4:Y:S04]  /*1a280*/  @P0 LDG.E.U8 R80, desc[UR14][R16.64] ;  /* 0x0000000e10500981 */ /* 0x000f28000c1e1100 */
[----:B--2---:R0:W-:Y:S04]  /*1a290*/  STL [R1+0x90], R87 ;  /* 0x0000905701007387 */ /* 0x0041e80000100800 */
[----:B0-----:R-:W2:Y:S04]  /*1a2a0*/  LDL R87, [R1+0x6b0] ;  /* 0x0006b00001577983 */ /* 0x001ea80000100800 */
[----:B----4-:R0:W-:Y:S04]  /*1a2b0*/  STL [R1+0x74], R80 ;  /* 0x0000745001007387 */ /* 0x0101e80000100800 */
[----:B0-----:R-:W4:Y:S04]  /*1a2c0*/  LDL.LU R80, [R1+0x10f8] ;  /* 0x0010f80001507983 */ /* 0x001f280000300800 */
[----:B------:R-:W2:Y:S04]  /*1a2d0*/  LDL R16, [R1+0x4f0] ;  /* 0x0004f00001107983 */ /* 0x000ea80000100800 */
[----:B------:R-:W2:Y:S01]  /*1a2e0*/  LDL R17, [R1+0x4f4] ;  /* 0x0004f40001117983 */ /* 0x000ea20000100800 */
[----:B------:R-:W-:-:S02]  /*1a2f0*/  PRMT R86, RZ, 0x7610, R86 ;  /* 0x00007610ff567816 */ /* 0x000fc40000000056 */
[----:B--2---:R-:W-:-:S04]  /*1a300*/  @P0 LOP3.LUT R17, R17, R16, RZ, 0x3c, !PT ;  /* 0x0000001011110212 */ /* 0x004fc800078e3cff */
[----:B------:R-:W-:-:S04]  /*1a310*/  @P0 LOP3.LUT R16, R17, R16, RZ, 0x3c, !PT ;  /* 0x0000001011100212 */ /* 0x000fc800078e3cff */
[----:B------:R-:W-:-:S05]  /*1a320*/  @P0 LOP3.LUT R17, R17, R16, RZ, 0x3c, !PT ;  /* 0x0000001011110212 */ /* 0x000fca00078e3cff */
[----:B------:R-:W2:Y:S04]  /*1a330*/  @P0 LDG.E.U8 R86, desc[UR14][R16.64] ;  /* 0x0000000e10560981 */ /* 0x000ea8000c1e1100 */
[----:B--2---:R0:W-:Y:S04]  /*1a340*/  STL [R1+0x58], R86 ;  /* 0x0000585601007387 */ /* 0x0041e80000100800 */
[----:B0-----:R-:W2:Y:S04]  /*1a350*/  LDL.LU R86, [R1+0x10f4] ;  /* 0x0010f40001567983 */ /* 0x001ea80000300800 */
[----:B------:R-:W2:Y:S04]  /*1a360*/  LDL R16, [R1+0x530] ;  /* 0x0005300001107983 */ /* 0x000ea80000100800 */
[----:B------:R-:W2:Y:S01]  /*1a370*/  LDL R17, [R1+0x534] ;  /* 0x0005340001117983 */ /* 0x000ea20000100800 */
[----:B----4-:R-:W-:-:S02]  /*1a380*/  PRMT R80, RZ, 0x7610, R80 ;  /* 0x00007610ff507816 */ /* 0x010fc40000000050 */
[----:B--2---:R-:W-:-:S04]  /*1a390*/  @P0 LOP3.LUT R17, R17, R16, RZ, 0x3c, !PT ;  /* 0x0000001011110212 */ /* 0x004fc800078e3cff */
[----:B------:R-:W-:-:S04]  /*1a3a0*/  @P0 LOP3.LUT R16, R17, R16, RZ, 0x3c, !PT ;  /* 0x0000001011100212 */ /* 0x000fc800078e3cff */
[----:B------:R-:W-:-:S05]  /*1a3b0*/  @P0 LOP3.LUT R17, R17, R16, RZ, 0x3c, !PT ;  /* 0x0000001011110212 */ /* 0x000fca00078e3cff */
[----:B------:R-:W2:Y:S04]  /*1a3c0*/  @P0 LDG.E.U8 R80, desc[UR14][R16.64] ;  /* 0x0000000e10500981 */ /* 0x000ea8000c1e1100 */
[----:B--2---:R0:W-:Y:S04]  /*1a3d0*/  STL [R1+0x40], R80 ;  /* 0x0000405001007387 */ /* 0x0041e80000100800 */
[----:B0-----:R-:W2:Y:S04]  /*1a3e0*/  LDL.LU R80, [R1+0x10f0] ;  /* 0x0010f00001507983 */ /* 0x001ea80000300800 */
[----:B------:R-:W4:Y:S04]  /*1a3f0*/  LDL R16, [R1+0x570] ;  /* 0x0005700001107983 */ /* 0x000f280000100800 */
[----:B------:R-:W4:Y:S01]  /*1a400*/  LDL R17, [R1+0x574] ;  /* 0x0005740001117983 */ /* 0x000f220000100800 */
[----:B------:R-:W-:-:S02]  /*1a410*/  PRMT R86, RZ, 0x7610, R86 ;  /* 0x00007610ff567816 */ /* 0x000fc40000000056 */
[----:B----4-:R-:W-:-:S04]  /*1a420*/  @P0 LOP3.LUT R17, R17, R16, RZ, 0x3c, !PT ;  /* 0x0000001011110212 */ /* 0x010fc800078e3cff */
[----:B------:R-:W-:-:S04]  /*1a430*/  @P0 LOP3.LUT R16, R17, R16, RZ, 0x3c, !PT ;  /* 0x0000001011100212 */ /* 0x000fc800078e3cff */
[----:B------:R-:W-:-:S05]  /*1a440*/  @P0 LOP3.LUT R17, R17, R16, RZ, 0x3c, !PT ;  /* 0x0000001011110212 */ /* 0x000fca00078e3cff */
[----:B------:R-:W4:Y:S04]  /*1a450*/  @P0 LDG.E.U8 R86, desc[UR14][R16.64] ;  /* 0x0000000e10560981 */ /* 0x000f28000c1e1100 */
[----:B----4-:R0:W-:Y:S04]  /*1a460*/  STL [R1+0x28], R86 ;  /* 0x0000285601007387 */ /* 0x0101e80000100800 */
[----:B0-----:R-:W4:Y:S04]  /*1a470*/  LDL.LU R86, [R1+0x10ec] ;  /* 0x0010ec0001567983 */ /* 0x001f280000300800 */
[----:B------:R-:W3:Y:S04]  /*1a480*/  LDL R16, [R1+0x5b0] ;  /* 0x0005b00001107983 */ /* 0x000ee80000100800 */
[----:B------:R-:W3:Y:S01]  /*1a490*/  LDL R17, [R1+0x5b4] ;  /* 0x0005b40001117983 */ /* 0x000ee20000100800 */
[----:B------:R-:W-:-:S02]  /*1a4a0*/  PRMT R75, RZ, 0x7610, R75 ;  /* 0x00007610ff4b7816 */ /* 0x000fc4000000004b */
[----:B------:R-:W-:Y:S02]  /*1a4b0*/  PRMT R92, RZ, 0x7610, R92 ;  /* 0x00007610ff5c7816 */ /* 0x000fe4000000005c */
[----:B--2---:R-:W-:Y:S02]  /*1a4c0*/  PRMT R80, RZ, 0x7610, R80 ;  /* 0x00007610ff507816 */ /* 0x004fe40000000050 */
[----:B---3--:R-:W-:-:S04]  /*1a4d0*/  @P0 LOP3.LUT R17, R17, R16, RZ, 0x3c, !PT ;  /* 0x0000001011110212 */ /* 0x008fc800078e3cff */
[----:B------:R-:W-:-:S04]  /*1a4e0*/  @P0 LOP3.LUT R16, R17, R16, RZ, 0x3c, !PT ;  /* 0x0000001011100212 */ /* 0x000fc800078e3cff */
[----:B------:R-:W-:-:S05]  /*1a4f0*/  @P0 LOP3.LUT R17, R17, R16, RZ, 0x3c, !PT ;  /* 0x0000001011110212 */ /* 0x000fca00078e3cff */
[----:B------:R0:W2:Y:S02]  /*1a500*/  @P0 LDG.E.U8 R75, desc[UR14][R16.64] ;  /* 0x0000000e104b0981 */ /* 0x0000a4000c1e1100 */
[----:B0-----:R-:W-:Y:S02]  /*1a510*/  @P0 IMAD.MOV.U32 R16, RZ, RZ, R18 ;  /* 0x000000ffff100224 */ /* 0x001fe400078e0012 */
[----:B------:R-:W-:-:S05]  /*1a520*/  @P0 IMAD.MOV.U32 R17, RZ, RZ, R93 ;  /* 0x000000ffff110224 */ /* 0x000fca00078e005d */
[----:B------:R0:W3:Y:S01]  /*1a530*/  @P0 LDG.E.U8 R92, desc[UR14][R16.64] ;  /* 0x0000000e105c0981 */ /* 0x0000e2000c1e1100 */
[----:B----4-:R-:W-:Y:S01]  /*1a540*/  PRMT R86, RZ, 0x7610, R86 ;  /* 0x00007610ff567816 */ /* 0x010fe20000000056 */
[----:B0-----:R-:W-:Y:S02]  /*1a550*/  @P0 IMAD.MOV.U32 R16, RZ, RZ, R59 ;  /* 0x000000ffff100224 */ /* 0x001fe400078e003b */
[----:B------:R-:W-:-:S05]  /*1a560*/  @P0 IMAD.MOV.U32 R17, RZ, RZ, R65 ;  /* 0x000000ffff110224 */ /* 0x000fca00078e0041 */
[----:B------:R0:W4:Y:S02]  /*1a570*/  @P0 LDG.E.U8 R86, desc[UR14][R16.64] ;  /* 0x0000000e10560981 */ /* 0x000124000c1e1100 */
[----:B0-----:R-:W-:Y:S02]  /*1a580*/  @P0 IMAD.MOV.U32 R16, RZ, RZ, R53 ;  /* 0x000000ffff100224 */ /* 0x001fe400078e0035 */
[----:B------:R-:W-:-:S05]  /*1a590*/  @P0 IMAD.MOV.U32 R17, RZ, RZ, R81 ;  /* 0x000000ffff110224 */ /* 0x000fca00078e0051 */
[----:B------:R0:W2:Y:S02]  /*1a5a0*/  @P0 LDG.E.U8 R80, desc[UR14][R16.64] ;  /* 0x0000000e10500981 */ /* 0x0000a4000c1e1100 */
[----:B0-----:R-:W-:Y:S02]  /*1a5b0*/  @P0 IMAD.MOV.U32 R16, RZ, RZ, R47 ;  /* 0x000000ffff100224 */ /* 0x001fe400078e002f */
[----:B---3--:R-:W-:Y:S04]  /*1a5c0*/  STL [R1+0xfa0], R92 ;  /* 0x000fa05c01007387 */ /* 0x008fe80000100800 */
[----:B------:R-:W3:Y:S04]  /*1a5d0*/  LDL.LU R65, [R1+0x10e8] ;  /* 0x0010e80001417983 */ /* 0x000ee80000300800 */
[----:B------:R-:W3:Y:S04]  /*1a5e0*/  LDL.LU R59, [R1+0x10e4] ;  /* 0x0010e400013b7983 */ /* 0x000ee80000300800 */
[----:B------:R-:W3:Y:S04]  /*1a5f0*/  LDL R93, [R1+0x3d8] ;  /* 0x0003d800015d7983 */ /* 0x000ee80000100800 */
[----:B------:R-:W3:Y:S04]  /*1a600*/  LDL R18, [R1+0x3dc] ;  /* 0x0003dc0001127983 */ /* 0x000ee80000100800 */
[----:B----4-:R0:W-:Y:S04]  /*1a610*/  STL [R1+0xfa4], R86 ;  /* 0x000fa45601007387 */ /* 0x0101e80000100800 */
[----:B------:R-:W4:Y:S04]  /*1a620*/  LDL.LU R53, [R1+0x10e0] ;  /* 0x0010e00001357983 */ /* 0x000f280000300800 */
[----:B--2---:R-:W-:Y:S04]  /*1a630*/  STL [R1+0xfa8], R80 ;  /* 0x000fa85001007387 */ /* 0x004fe80000100800 */
[----:B------:R-:W2:Y:S01]  /*1a640*/  LDL.LU R47, [R1+0x10dc] ;  /* 0x0010dc00012f7983 */ /* 0x000ea20000300800 */
[----:B------:R-:W-:Y:S01]  /*1a650*/  PRMT R73, RZ, 0x7610, R73 ;  /* 0x00007610ff497816 */ /* 0x000fe20000000049 */
[----:B------:R-:W-:-:S05]  /*1a660*/  @P0 IMAD.MOV.U32 R17, RZ, RZ, R87 ;  /* 0x000000ffff110224 */ /* 0x000fca00078e0057 */
[----:B------:R1:W2:Y:S02]  /*1a670*/  @P0 LDG.E.U8 R73, desc[UR14][R16.64] ;  /* 0x0000000e10490981 */ /* 0x0002a4000c1e1100 */
[----:B-1----:R-:W-:Y:S02]  /*1a680*/  @P0 IMAD.MOV.U32 R16, RZ, RZ, R52 ;  /* 0x000000ffff100224 */ /* 0x002fe400078e0034 */
[----:B------:R-:W-:Y:S01]  /*1a690*/  @P0 IMAD.MOV.U32 R17, RZ, RZ, R43 ;  /* 0x000000ffff110224 */ /* 0x000fe200078e002b */
[----:B---3--:R-:W-:Y:S02]  /*1a6a0*/  PRMT R65, RZ, 0x7610, R65 ;  /* 0x00007610ff417816 */ /* 0x008fe40000000041 */
[----:B------:R-:W-:-:S04]  /*1a6b0*/  PRMT R59, RZ, 0x7610, R59 ;  /* 0x00007610ff3b7816 */ /* 0x000fc8000000003b */
[----:B------:R1:W3:Y:S02]  /*1a6c0*/  @P0 LDG.E.U8 R65, desc[UR14][R16.64] ;  /* 0x0000000e10410981 */ /* 0x0002e4000c1e1100 */
[----:B-1----:R-:W-:Y:S02]  /*1a6d0*/  @P0 IMAD.MOV.U32 R16, RZ, RZ, R64 ;  /* 0x000000ffff100224 */ /* 0x002fe400078e0040 */
[----:B------:R-:W-:Y:S01]  /*1a6e0*/  @P0 IMAD.MOV.U32 R17, RZ, RZ, R58 ;  /* 0x000000ffff110224 */ /* 0x000fe200078e003a */
[----:B----4-:R-:W-:-:S04]  /*1a6f0*/  PRMT R53, RZ, 0x7610, R53 ;  /* 0x00007610ff357816 */ /* 0x010fc80000000035 */
[----:B------:R1:W4:Y:S02]  /*1a700*/  @P0 LDG.E.U8 R59, desc[UR14][R16.64] ;  /* 0x0000000e103b0981 */ /* 0x000324000c1e1100 */
[----:B-1----:R-:W-:Y:S02]  /*1a710*/  @P0 IMAD.MOV.U32 R16, RZ, RZ, R79 ;  /* 0x000000ffff100224 */ /* 0x002fe400078e004f */
[----:B------:R-:W-:Y:S01]  /*1a720*/  @P0 IMAD.MOV.U32 R17, RZ, RZ, R71 ;  /* 0x000000ffff110224 */ /* 0x000fe200078e0047 */
[----:B--2---:R-:W-:-:S04]  /*1a730*/  PRMT R47, RZ, 0x7610, R47 ;  /* 0x00007610ff2f7816 */ /* 0x004fc8000000002f */
[----:B------:R1:W2:Y:S02]  /*1a740*/  @P0 LDG.E.U8 R53, desc[UR14][R16.64] ;  /* 0x0000000e10350981 */ /* 0x0002a4000c1e1100 */
[----:B-1----:R-:W-:Y:S02]  /*1a750*/  @P0 IMAD.MOV.U32 R16, RZ, RZ, R91 ;  /* 0x000000ffff100224 */ /* 0x002fe400078e005b */
[----:B------:R-:W-:-:S05]  /*1a760*/  @P0 IMAD.MOV.U32 R17, RZ, RZ, R85 ;  /* 0x000000ffff110224 */ /* 0x000fca00078e0055 */
[----:B------:R1:W2:Y:S04]  /*1a770*/  @P0 LDG.E.U8 R47, desc[UR14][R16.64] ;  /* 0x0000000e102f0981 */ /* 0x0002a8000c1e1100 */
[----:B------:R-:W-:Y:S04]  /*1a780*/  STL [R1+0xfac], R73 ;  /* 0x000fac4901007387 */ /* 0x000fe80000100800 */
[----:B------:R-:W2:Y:S04]  /*1a790*/  LDL.LU R43, [R1+0x10d8] ;  /* 0x0010d800012b7983 */ /* 0x000ea80000300800 */
[----:B------:R-:W2:Y:S01]  /*1a7a0*/  LDL.LU R52, [R1+0x10d4] ;  /* 0x0010d40001347983 */ /* 0x000ea20000300800 */
[----:B------:R-:W-:Y:S01]  /*1a7b0*/  PRMT R14, RZ, 0x7610, R14 ;  /* 0x00007610ff0e7816 */ /* 0x000fe2000000000e */
[----:B-1----:R-:W-:-:S02]  /*1a7c0*/  @P0 IMAD.MOV.U32 R16, RZ, RZ, R18 ;  /* 0x000000ffff100224 */ /* 0x002fc400078e0012 */
[----:B------:R-:W-:-:S05]  /*1a7d0*/  @P0 IMAD.MOV.U32 R17, RZ, RZ, R93 ;  /* 0x000000ffff110224 */ /* 0x000fca00078e005d */
[----:B------:R-:W2:Y:S04]  /*1a7e0*/  @P0 LDG.E.U8 R14, desc[UR14][R16.64] ;  /* 0x0000000e100e0981 */ /* 0x000ea8000c1e1100 */
[----:B---3--:R-:W-:Y:S04]  /*1a7f0*/  STL [R1+0xfb0], R65 ;  /* 0x000fb04101007387 */ /* 0x008fe80000100800 */
[----:B------:R-:W3:Y:S04]  /*1a800*/  LDL.LU R58, [R1+0x10d0] ;  /* 0x0010d000013a7983 */ /* 0x000ee80000300800 */
[----:B------:R1:W-:Y:S04]  /*1a810*/  STL [R1+0x10], R75 ;  /* 0x0000104b01007387 */ /* 0x0003e80000100800 */
[----:B------:R-:W3:Y:S04]  /*1a820*/  LDL.LU R64, [R1+0x10cc] ;  /* 0x0010cc0001407983 */ /* 0x000ee80000300800 */
[----:B----4-:R-:W-:Y:S04]  /*1a830*/  STL [R1+0xfb4], R59 ;  /* 0x000fb43b01007387 */ /* 0x010fe80000100800 */
[----:B------:R-:W4:Y:S04]  /*1a840*/  LDL.LU R71, [R1+0x10c8] ;  /* 0x0010c80001477983 */ /* 0x000f280000300800 */
[----:B------:R-:W3:Y:S04]  /*1a850*/  LDL.LU R79, [R1+0x10c4] ;  /* 0x0010c400014f7983 */ /* 0x000ee80000300800 */
[----:B--2---:R-:W-:Y:S04]  /*1a860*/  STL [R1+0xfb8], R53 ;  /* 0x000fb83501007387 */ /* 0x004fe80000100800 */
[----:B------:R-:W2:Y:S04]  /*1a870*/  LDL.LU R85, [R1+0x10c0] ;  /* 0x0010c00001557983 */ /* 0x000ea80000300800 */
[----:B------:R-:W2:Y:S04]  /*1a880*/  LDL.LU R91, [R1+0x10bc] ;  /* 0x0010bc00015b7983 */ /* 0x000ea80000300800 */
[----:B0-----:R-:W2:Y:S04]  /*1a890*/  LDL R86, [R1+0x5b8] ;  /* 0x0005b80001567983 */ /* 0x001ea80000100800 */
[----:B------:R-:W2:Y:S04]  /*1a8a0*/  LDL R92, [R1+0x5bc] ;  /* 0x0005bc00015c7983 */ /* 0x000ea80000100800 */
[----:B-1----:R-:W2:Y:S04]  /*1a8b0*/  LDL R75, [R1+0x5f8] ;  /* 0x0005f800014b7983 */ /* 0x002ea80000100800 */
[----:B------:R-:W2:Y:S04]  /*1a8c0*/  LDL R81, [R1+0x5fc] ;  /* 0x0005fc0001517983 */ /* 0x000ea80000100800 */
[----:B------:R-:W-:Y:S04]  /*1a8d0*/  STL [R1+0xfbc], R47 ;  /* 0x000fbc2f01007387 */ /* 0x000fe80000100800 */
[----:B------:R-:W2:Y:S04]  /*1a8e0*/  LDL R16, [R1+0x438] ;  /* 0x0004380001107983 */ /* 0x000ea80000100800 */
[----:B------:R-:W2:Y:S01]  /*1a8f0*/  LDL R17, [R1+0x43c] ;  /* 0x00043c0001117983 */ /* 0x000ea20000100800 */
[----:B------:R-:W-:-:S03]  /*1a900*/  PRMT R19, RZ, 0x7610, R19 ;  /* 0x00007610ff137816 */ /* 0x000fc60000000013 */
[----:B------:R-:W3:Y:S04]  /*1a910*/  LDL R87, [R1+0x638] ;  /* 0x0006380001577983 */ /* 0x000ee80000100800 */
[----:B------:R-:W3:Y:S04]  /*1a920*/  LDL R93, [R1+0x63c] ;  /* 0x00063c00015d7983 */ /* 0x000ee80000100800 */
[----:B------:R-:W3:Y:S04]  /*1a930*/  LDL R18, [R1+0x678] ;  /* 0x0006780001127983 */ /* 0x000ee80000100800 */
[----:B------:R0:W-:Y:S04]  /*1a940*/  STL [R1+0xc4], R14 ;  /* 0x0000c40e01007387 */ /* 0x0001e80000100800 */
[----:B0-----:R-:W3:Y:S01]  /*1a950*/  LDL R14, [R1+0x67c] ;  /* 0x00067c00010e7983 */ /* 0x001ee20000100800 */
[----:B--2---:R-:W-:-:S04]  /*1a960*/  @P0 LOP3.LUT R17, R17, R16, RZ, 0x3c, !PT ;  /* 0x0000001011110212 */ /* 0x004fc800078e3cff */
[----:B------:R-:W-:-:S04]  /*1a970*/  @P0 LOP3.LUT R16, R17, R16, RZ, 0x3c, !PT ;  /* 0x0000001011100212 */ /* 0x000fc800078e3cff */
[----:B------:R-:W-:-:S05]  /*1a980*/  @P0 LOP3.LUT R17, R17, R16, RZ, 0x3c, !PT ;  /* 0x0000001011110212 */ /* 0x000fca00078e3cff */
[----:B------:R0:W2:Y:S04]  /*1a990*/  @P0 LDG.E.U8 R19, desc[UR14][R16.64] ;  /* 0x0000000e10130981 */ /* 0x0000a8000c1e1100 */
[----:B------:R-:W0:Y:S04]  /*1a9a0*/  LDL R16, [R1+0x478] ;  /* 0x0004780001107983 */ /* 0x000e280000100800 */
[----:B------:R-:W0:Y:S01]  /*1a9b0*/  LDL R17, [R1+0x47c] ;  /* 0x00047c0001117983 */ /* 0x000e220000100800 */
[----:B------:R-:W-:Y:S02]  /*1a9c0*/  PRMT R85, RZ, 0x7610, R85 ;  /* 0x00007610ff557816 */ /* 0x000fe40000000055 */
[----:B0-----:R-:W-:-:S04]  /*1a9d0*/  @P0 LOP3.LUT R17, R17, R16, RZ, 0x3c, !PT ;  /* 0x0000001011110212 */ /* 0x001fc800078e3cff */
[----:B------:R-:W-:-:S04]  /*1a9e0*/  @P0 LOP3.LUT R16, R17, R16, RZ, 0x3c, !PT ;  /* 0x0000001011100212 */ /* 0x000fc800078e3cff */
[----:B------:R-:W-:-:S05]  /*1a9f0*/  @P0 LOP3.LUT R17, R17, R16, RZ, 0x3c, !PT ;  /* 0x0000001011110212 */ /* 0x000fca00078e3cff */
[----:B------:R-:W3:Y:S04]  /*1aa00*/  @P0 LDG.E.U8 R85, desc[UR14][R16.64] ;  /* 0x0000000e10550981 */ /* 0x000ee8000c1e1100 */
[----:B--2---:R0:W-:Y:S04]  /*1aa10*/  STL [R1+0xa8], R19 ;  /* 0x0000a81301007387 */ /* 0x0041e80000100800 */
[----:B0-----:R-:W2:Y:S04]  /*1aa20*/  LDL R19, [R1+0x6bc] ;  /* 0x0006bc0001137983 */ /* 0x001ea80000100800 */
[----:B---3--:R0:W-:Y:S04]  /*1aa30*/  STL [R1+0x8c], R85 ;  /* 0x00008c5501007387 */ /* 0x0081e80000100800 */
[----:B0-----:R-:W3:Y:S04]  /*1aa40*/  LDL.LU R85, [R1+0x10b8] ;  /* 0x0010b80001557983 */ /* 0x001ee80000300800 */
        /* <DEDUP_REMOVED lines=29> */
[----:B------:R-:W-:-:S02]  /*1ac20*/  PRMT R80, RZ, 0x7610, R80 ;  /* 0x00007610ff507816 */ /* 0x000fc40000000050 */
[----:B------:R-:W-:Y:S02]  /*1ac30*/  PRMT R66, RZ, 0x7610, R66 ;  /* 0x00007610ff427816 */ /* 0x000fe40000000042 */
[----:B--2---:R-:W-:Y:S02]  /*1ac40*/  PRMT R85, RZ, 0x7610, R85 ;  /* 0x00007610ff557816 */ /* 0x004fe40000000055 */
[----:B------:R-:W-:Y:S02]  /*1ac50*/  PRMT R79, RZ, 0x7610, R79 ;  /* 0x00007610ff4f7816 */ /* 0x000fe4000000004f */
[----:B---3--:R-:W-:-:S04]  /*1ac60*/  @P0 LOP3.LUT R17, R17, R16, RZ, 0x3c, !PT ;  /* 0x0000001011110212 */ /* 0x008fc800078e3cff */
[----:B------:R-:W-:-:S04]  /*1ac70*/  @P0 LOP3.LUT R16, R17, R16, RZ, 0x3c, !PT ;  /* 0x0000001011100212 */ /* 0x000fc800078e3cff */
[----:B------:R-:W-:-:S05]  /*1ac80*/  @P0 LOP3.LUT R17, R17, R16, RZ, 0x3c, !PT ;  /* 0x0000001011110212 */ /* 0x000fca00078e3cff */
[----:B------:R0:W2:Y:S01]  /*1ac90*/  @P0 LDG.E.U8 R80, desc[UR14][R16.64] ;  /* 0x0000000e10500981 */ /* 0x0000a2000c1e1100 */
[----:B------:R-:W-:Y:S01]  /*1aca0*/  PRMT R91, RZ, 0x7610, R91 ;  /* 0x00007610ff5b7816 */ /* 0x000fe2000000005b */
[----:B0-----:R-:W-:Y:S02]  /*1acb0*/  @P0 IMAD.MOV.U32 R16, RZ, RZ, R92 ;  /* 0x000000ffff100224 */ /* 0x001fe400078e005c */
[----:B------:R-:W-:-:S05]  /*1acc0*/  @P0 IMAD.MOV.U32 R17, RZ, RZ, R86 ;  /* 0x000000ffff110224 */ /* 0x000fca00078e0056 */
[----:B------:R0:W3:Y:S02]  /*1acd0*/  @P0 LDG.E.U8 R66, desc[UR14][R16.64] ;  /* 0x0000000e10420981 */ /* 0x0000e4000c1e1100 */
[----:B0-----:R-:W-:Y:S02]  /*1ace0*/  @P0 IMAD.MOV.U32 R16, RZ, RZ, R81 ;  /* 0x000000ffff100224 */ /* 0x001fe400078e0051 */
[----:B------:R-:W-:-:S05]  /*1acf0*/  @P0 IMAD.MOV.U32 R17, RZ, RZ, R75 ;  /* 0x000000ffff110224 */ /* 0x000fca00078e004b */
[----:B------:R0:W2:Y:S02]  /*1ad00*/  @P0 LDG.E.U8 R91, desc[UR14][R16.64] ;  /* 0x0000000e105b0981 */ /* 0x0000a4000c1e1100 */
[----:B0-----:R-:W-:Y:S02]  /*1ad10*/  @P0 IMAD.MOV.U32 R16, RZ, RZ, R93 ;  /* 0x000000ffff100224 */ /* 0x001fe400078e005d */
[----:B------:R-:W-:-:S05]  /*1ad20*/  @P0 IMAD.MOV.U32 R17, RZ, RZ, R87 ;  /* 0x000000ffff110224 */ /* 0x000fca00078e0057 */
[----:B------:R0:W3:Y:S02]  /*1ad30*/  @P0 LDG.E.U8 R85, desc[UR14][R16.64] ;  /* 0x0000000e10550981 */ /* 0x0000e4000c1e1100 */
[----:B0-----:R-:W-:Y:S02]  /*1ad40*/  @P0 IMAD.MOV.U32 R16, RZ, RZ, R14 ;  /* 0x000000ffff100224 */ /* 0x001fe400078e000e */
[----:B------:R-:W-:-:S05]  /*1ad50*/  @P0 IMAD.MOV.U32 R17, RZ, RZ, R18 ;  /* 0x000000ffff110224 */ /* 0x000fca00078e0012 */
[----:B------:R0:W3:Y:S01]  /*1ad60*/  @P0 LDG.E.U8 R79, desc[UR14][R16.64] ;  /* 0x0000000e104f0981 */ /* 0x0000e2000c1e1100 */
[----:B----4-:R-:W-:Y:S02]  /*1ad70*/  PRMT R71, RZ, 0x7610, R71 ;  /* 0x00007610ff477816 */ /* 0x010fe40000000047 */
[----:B------:R-:W-:Y:S01]  /*1ad80*/  PRMT R64, RZ, 0x7610, R64 ;  /* 0x00007610ff407816 */ /* 0x000fe20000000040 */
[----:B0-----:R-:W-:Y:S02]  /*1ad90*/  @P0 IMAD.MOV.U32 R16, RZ, RZ, R19 ;  /* 0x000000ffff100224 */ /* 0x001fe400078e0013 */
[----:B------:R-:W-:-:S05]  /*1ada0*/  @P0 IMAD.MOV.U32 R17, RZ, RZ, R46 ;  /* 0x000000ffff110224 */ /* 0x000fca00078e002e */
[----:B------:R0:W4:Y:S01]  /*1adb0*/  @P0 LDG.E.U8 R71, desc[UR14][R16.64] ;  /* 0x0000000e10470981 */ /* 0x000122000c1e1100 */
[----:B------:R-:W-:Y:S01]  /*1adc0*/  PRMT R58, RZ, 0x7610, R58 ;  /* 0x00007610ff3a7816 */ /* 0x000fe2000000003a */
[----:B0-----:R-:W-:Y:S02]  /*1add0*/  @P0 IMAD.MOV.U32 R16, RZ, RZ, R51 ;  /* 0x000000ffff100224 */ /* 0x001fe400078e0033 */
[----:B------:R-:W-:-:S05]  /*1ade0*/  @P0 IMAD.MOV.U32 R17, RZ, RZ, R44 ;  /* 0x000000ffff110224 */ /* 0x000fca00078e002c */
[----:B------:R0:W4:Y:S01]  /*1adf0*/  @P0 LDG.E.U8 R64, desc[UR14][R16.64] ;  /* 0x0000000e10400981 */ /* 0x000122000c1e1100 */
[----:B------:R-:W-:Y:S01]  /*1ae00*/  PRMT R52, RZ, 0x7610, R52 ;  /* 0x00007610ff347816 */ /* 0x000fe20000000034 */
[----:B0-----:R-:W-:Y:S02]  /*1ae10*/  @P0 IMAD.MOV.U32 R16, RZ, RZ, R84 ;  /* 0x000000ffff100224 */ /* 0x001fe400078e0054 */
[----:B------:R-:W-:-:S05]  /*1ae20*/  @P0 IMAD.MOV.U32 R17, RZ, RZ, R57 ;  /* 0x000000ffff110224 */ /* 0x000fca00078e0039 */
[----:B------:R0:W4:Y:S02]  /*1ae30*/  @P0 LDG.E.U8 R58, desc[UR14][R16.64] ;  /* 0x0000000e103a0981 */ /* 0x000124000c1e1100 */
[----:B0-----:R-:W-:Y:S02]  /*1ae40*/  @P0 IMAD.MOV.U32 R16, RZ, RZ, R70 ;  /* 0x000000ffff100224 */ /* 0x001fe400078e0046 */
[----:B------:R-:W-:-:S05]  /*1ae50*/  @P0 IMAD.MOV.U32 R17, RZ, RZ, R63 ;  /* 0x000000ffff110224 */ /* 0x000fca00078e003f */
[----:B------:R0:W4:Y:S04]  /*1ae60*/  @P0 LDG.E.U8 R52, desc[UR14][R16.64] ;  /* 0x0000000e10340981 */ /* 0x000128000c1e1100 */
[----:B--2---:R-:W-:Y:S04]  /*1ae70*/  STL [R1+0xfc0], R91 ;  /* 0x000fc05b01007387 */ /* 0x004fe80000100800 */
[----:B---3--:R1:W-:Y:S04]  /*1ae80*/  STL [R1+0xfc4], R85 ;  /* 0x000fc45501007387 */ /* 0x0083e80000100800 */
[----:B------:R-:W-:Y:S04]  /*1ae90*/  STL [R1+0xfc8], R79 ;  /* 0x000fc84f01007387 */ /* 0x000fe80000100800 */
[----:B------:R-:W2:Y:S01]  /*1aea0*/  LDL.LU R46, [R1+0x10a8] ;  /* 0x0010a800012e7983 */ /* 0x000ea20000300800 */
[----:B0-----:R-:W-:-:S02]  /*1aeb0*/  @P0 IMAD.MOV.U32 R16, RZ, RZ, R90 ;  /* 0x000000ffff100224 */ /* 0x001fc400078e005a */
[----:B------:R-:W-:Y:S01]  /*1aec0*/  @P0 IMAD.MOV.U32 R17, RZ, RZ, R78 ;  /* 0x000000ffff110224 */ /* 0x000fe200078e004e */
[----:B----4-:R-:W-:Y:S04]  /*1aed0*/  STL [R1+0xfcc], R71 ;  /* 0x000fcc4701007387 */ /* 0x010fe80000100800 */
[----:B------:R-:W3:Y:S04]  /*1aee0*/  LDL.LU R44, [R1+0x10a4] ;  /* 0x0010a400012c7983 */ /* 0x000ee80000300800 */
[----:B------:R-:W4:Y:S04]  /*1aef0*/  LDL.LU R51, [R1+0x10a0] ;  /* 0x0010a00001337983 */ /* 0x000f280000300800 */
[----:B------:R-:W-:Y:S04]  /*1af00*/  STL [R1+0xfd0], R64 ;  /* 0x000fd04001007387 */ /* 0x000fe80000100800 */
[----:B------:R-:W3:Y:S04]  /*1af10*/  LDL.LU R57, [R1+0x109c] ;  /* 0x00109c0001397983 */ /* 0x000ee80000300800 */
[----:B------:R-:W3:Y:S04]  /*1af20*/  LDL.LU R84, [R1+0x1098] ;  /* 0x0010980001547983 */ /* 0x000ee80000300800 */
[----:B------:R0:W-:Y:S04]  /*1af30*/  STL [R1+0x24], R80 ;  /* 0x0000245001007387 */ /* 0x0001e80000100800 */
[----:B------:R-:W-:Y:S04]  /*1af40*/  STL [R1+0xfd4], R58 ;  /* 0x000fd43a01007387 */ /* 0x000fe80000100800 */
[----:B------:R0:W-:Y:S04]  /*1af50*/  STL [R1+0xc], R66 ;  /* 0x00000c4201007387 */ /* 0x0001e80000100800 */
[----:B------:R-:W4:Y:S04]  /*1af60*/  LDL.LU R63, [R1+0x1094] ;  /* 0x00109400013f7983 */ /* 0x000f280000300800 */
[----:B------:R-:W4:Y:S04]  /*1af70*/  LDL.LU R70, [R1+0x1090] ;  /* 0x0010900001467983 */ /* 0x000f280000300800 */
[----:B-1----:R-:W4:Y:S04]  /*1af80*/  LDL R85, [R1+0x504] ;  /* 0x0005040001557983 */ /* 0x002f280000100800 */
[----:B------:R-:W4:Y:S04]  /*1af90*/  LDL R91, [R1+0x540] ;  /* 0x00054000015b7983 */ /* 0x000f280000100800 */
[----:B0-----:R-:W4:Y:S04]  /*1afa0*/  LDL R80, [R1+0x544] ;  /* 0x0005440001507983 */ /* 0x001f280000100800 */
[----:B------:R-:W4:Y:S04]  /*1afb0*/  LDL R86, [R1+0x580] ;  /* 0x0005800001567983 */ /* 0x000f280000100800 */
[----:B------:R-:W4:Y:S04]  /*1afc0*/  LDL R92, [R1+0x584] ;  /* 0x00058400015c7983 */ /* 0x000f280000100800 */
[----:B------:R-:W-:Y:S04]  /*1afd0*/  STL [R1+0xfd8], R52 ;  /* 0x000fd83401007387 */ /* 0x000fe80000100800 */
[----:B------:R-:W4:Y:S04]  /*1afe0*/  LDL.LU R78, [R1+0x108c] ;  /* 0x00108c00014e7983 */ /* 0x000f280000300800 */
[----:B------:R-:W4:Y:S04]  /*1aff0*/  LDL.LU R90, [R1+0x1088] ;  /* 0x00108800015a7983 */ /* 0x000f280000300800 */
[----:B------:R-:W4:Y:S04]  /*1b000*/  LDL R66, [R1+0x5c0] ;  /* 0x0005c00001427983 */ /* 0x000f280000100800 */
[----:B------:R-:W4:Y:S04]  /*1b010*/  LDL R75, [R1+0x5c4] ;  /* 0x0005c400014b7983 */ /* 0x000f280000100800 */
[----:B------:R-:W4:Y:S04]  /*1b020*/  LDL R81, [R1+0x600] ;  /* 0x0006000001517983 */ /* 0x000f280000100800 */
[----:B------:R-:W4:Y:S04]  /*1b030*/  LDL R87, [R1+0x604] ;  /* 0x0006040001577983 */ /* 0x000f280000100800 */
[----:B------:R-:W4:Y:S04]  /*1b040*/  LDL R93, [R1+0x640] ;  /* 0x00064000015d7983 */ /* 0x000f280000100800 */
[----:B------:R-:W4:Y:S04]  /*1b050*/  LDL R18, [R1+0x644] ;  /* 0x0006440001127983 */ /* 0x000f280000100800 */
[----:B------:R-:W4:Y:S04]  /*1b060*/  LDL R14, [R1+0x680] ;  /* 0x00068000010e7983 */ /* 0x000f280000100800 */
[----:B------:R-:W4:Y:S01]  /*1b070*/  LDL R19, [R1+0x684] ;  /* 0x0006840001137983 */ /* 0x000f220000100800 */
[----:B--2---:R-:W-:-:S06]  /*1b080*/  PRMT R46, RZ, 0x7610, R46 ;  /* 0x00007610ff2e7816 */ /* 0x004fcc000000002e */
[----:B------:R0:W2:Y:S04]  /*1b090*/  @P0 LDG.E.U8 R46, desc[UR14][R16.64] ;  /* 0x0000000e102e0981 */ /* 0x0000a8000c1e1100 */
[----:B------:R-:W0:Y:S04]  /*1b0a0*/  LDL R16, [R1+0x3e0] ;  /* 0x0003e00001107983 */ /* 0x000e280000100800 */
[----:B------:R-:W0:Y:S01]  /*1b0b0*/  LDL R17, [R1+0x3e4] ;  /* 0x0003e40001117983 */ /* 0x000e220000100800 */
[----:B---3--:R-:W-:Y:S02]  /*1b0c0*/  PRMT R84, RZ, 0x7610, R84 ;  /* 0x00007610ff547816 */ /* 0x008fe40000000054 */
[----:B0-----:R-:W-:-:S04]  /*1b0d0*/  @P0 LOP3.LUT R17, R17, R16, RZ, 0x3c, !PT ;  /* 0x0000001011110212 */ /* 0x001fc800078e3cff */
[----:B------:R-:W-:-:S04]  /*1b0e0*/  @P0 LOP3.LUT R16, R17, R16, RZ, 0x3c, !PT ;  /* 0x0000001011100212 */ /* 0x000fc800078e3cff */
[----:B------:R-:W-:-:S05]  /*1b0f0*/  @P0 LOP3.LUT R17, R17, R16, RZ, 0x3c, !PT ;  /* 0x0000001011110212 */ /* 0x000fca00078e3cff */
[----:B------:R-:W3:Y:S04]  /*1b100*/  @P0 LDG.E.U8 R84, desc[UR14][R16.64] ;  /* 0x0000000e10540981 */ /* 0x000ee8000c1e1100 */
[----:B--2---:R-:W-:Y:S04]  /*1b110*/  STL [R1+0xfdc], R46 ;  /* 0x000fdc2e01007387 */ /* 0x004fe80000100800 */
[----:B---3--:R0:W-:Y:S04]  /*1b120*/  STL [R1+0xc0], R84 ;  /* 0x0000c05401007387 */ /* 0x0081e80000100800 */
[----:B0-----:R-:W2:Y:S04]  /*1b130*/  LDL.LU R84, [R1+0x1084] ;  /* 0x0010840001547983 */ /* 0x001ea80000300800 */
[----:B------:R-:W3:Y:S04]  /*1b140*/  LDL R16, [R1+0x440] ;  /* 0x0004400001107983 */ /* 0x000ee80000100800 */
[----:B------:R-:W3:Y:S01]  /*1b150*/  LDL R17, [R1+0x444] ;  /* 0x0004440001117983 */ /* 0x000ee20000100800 */
[----:B----4-:R-:W-:-:S02]  /*1b160*/  PRMT R90, RZ, 0x7610, R90 ;  /* 0x00007610ff5a7816 */ /* 0x010fc4000000005a */
[----:B---3--:R-:W-:-:S04]  /*1b170*/  @P0 LOP3.LUT R17, R17, R16, RZ, 0x3c, !PT ;  /* 0x0000001011110212 */ /* 0x008fc800078e3cff */
[----:B------:R-:W-:-:S04]  /*1b180*/  @P0 LOP3.LUT R16, R17, R16, RZ, 0x3c, !PT ;  /* 0x0000001011100212 */ /* 0x000fc800078e3cff */
[----:B------:R-:W-:-:S05]  /*1b190*/  @P0 LOP3.LUT R17, R17, R16, RZ, 0x3c, !PT ;  /* 0x0000001011110212 */ /* 0x000fca00078e3cff */
[----:B------:R-:W3:Y:S04]  /*1b1a0*/  @P0 LDG.E.U8 R90, desc[UR14][R16.64] ;  /* 0x0000000e105a0981 */ /* 0x000ee8000c1e1100 */
[----:B---3--:R0:W-:Y:S04]  /*1b1b0*/  STL [R1+0xa4], R90 ;  /* 0x0000a45a01007387 */ /* 0x0081e80000100800 */
[----:B0-----:R-:W3:Y:S04]  /*1b1c0*/  LDL.LU R90, [R1+0x1080] ;  /* 0x00108000015a7983 */ /* 0x001ee80000300800 */
[----:B------:R-:W4:Y:S04]  /*1b1d0*/  LDL R16, [R1+0x480] ;  /* 0x0004800001107983 */ /* 0x000f280000100800 */
[----:B------:R-:W4:Y:S01]  /*1b1e0*/  LDL R17, [R1+0x484] ;  /* 0x0004840001117983 */ /* 0x000f220000100800 */
[----:B--2---:R-:W-:-:S02]  /*1b1f0*/  PRMT R84, RZ, 0x7610, R84 ;  /* 0x00007610ff547816 */ /* 0x004fc40000000054 */
[----:B----4-:R-:W-:-:S04]  /*1b200*/  @P0 LOP3.LUT R17, R17, R16, RZ, 0x3c, !PT ;  /* 0x0000001011110212 */ /* 0x010fc800078e3cff */
[----:B------:R-:W-:-:S04]  /*1b210*/  @P0 LOP3.LUT R16, R17, R16, RZ, 0x3c, !PT ;  /* 0x0000001011100212 */ /* 0x000fc800078e3cff */
[----:B------:R-:W-:-:S05]  /*1b220*/  @P0 LOP3.LUT R17, R17, R16, RZ, 0x3c, !PT ;  /* 0x0000001011110212 */ /* 0x000fca00078e3cff */
[----:B------:R-:W2:Y:S04]  /*1b230*/  @P0 LDG.E.U8 R84, desc[UR14][R16.64] ;  /* 0x0000000e10540981 */ /* 0x000ea8000c1e1100 */
[----:B--2---:R0:W-:Y:S04]  /*1b240*/  STL [R1+0x88], R84 ;  /* 0x0000885401007387 */ /* 0x0041e80000100800 */
[----:B0-----:R-:W2:Y:S04]  /*1b250*/  LDL.LU R84, [R1+0x107c] ;  /* 0x00107c0001547983 */ /* 0x001ea80000300800 */
[----:B------:R-:W4:Y:S04]  /*1b260*/  LDL R16, [R1+0x4c0] ;  /* 0x0004c00001107983 */ /* 0x000f280000100800 */
[----:B------:R-:W4:Y:S01]  /*1b270*/  LDL R17, [R1+0x4c4] ;  /* 0x0004c40001117983 */ /* 0x000f220000100800 */
[----:B---3--:R-:W-:-:S02]  /*1b280*/  PRMT R90, RZ, 0x7610, R90 ;  /* 0x00007610ff5a7816 */ /* 0x008fc4000000005a */
[----:B----4-:R-:W-:-:S04]  /*1b290*/  @P0 LOP3.LUT R17, R17, R16, RZ, 0x3c, !PT ;  /* 0x0000001011110212 */ /* 0x010fc800078e3cff */
[----:B------:R-:W-:-:S04]  /*1b2a0*/  @P0 LOP3.LUT R16, R17, R16, RZ, 0x3c, !PT ;  /* 0x0000001011100212 */ /* 0x000fc800078e3cff */
[----:B------:R-:W-:-:S05]  /*1b2b0*/  @P0 LOP3.LUT R17, R17, R16, RZ, 0x3c, !PT ;  /* 0x0000001011110212 */ /* 0x000fca00078e3cff */
[----:B------:R-:W3:Y:S01]  /*1b2c0*/  @P0 LDG.E.U8 R90, desc[UR14][R16.64] ;  /* 0x0000000e105a0981 */ /* 0x000ee2000c1e1100 */
[----:B------:R-:W-:-:S03]  /*1b2d0*/  PRMT R79, RZ, 0x7610, R79 ;  /* 0x00007610ff4f7816 */ /* 0x000fc6000000004f */
[----:B---3--:R0:W-:Y:S04]  /*1b2e0*/  STL [R1+0x6c], R90 ;  /* 0x00006c5a01007387 */ /* 0x0081e80000100800 */
[----:B0-----:R-:W3:Y:S04]  /*1b2f0*/  LDL.LU R90, [R1+0x1078] ;  /* 0x00107800015a7983 */ /* 0x001ee80000300800 */
[----:B------:R-:W4:Y:S01]  /*1b300*/  LDL R17, [R1+0x500] ;  /* 0x0005000001117983 */ /* 0x000f220000100800 */
[----:B------:R-:W-:Y:S01]  /*1b310*/  @P0 IMAD.MOV.U32 R16, RZ, RZ, R85 ;  /* 0x000000ffff100224 */ /* 0x000fe200078e0055 */
[----:B------:R-:W-:-:S02]  /*1b320*/  PRMT R73, RZ, 0x7610, R73 ;  /* 0x00007610ff497816 */ /* 0x000fc40000000049 */
[----:B------:R-:W-:Y:S02]  /*1b330*/  PRMT R65, RZ, 0x7610, R65 ;  /* 0x00007610ff417816 */ /* 0x000fe40000000041 */
[----:B------:R-:W-:Y:S02]  /*1b340*/  PRMT R60, RZ, 0x7610, R60 ;  /* 0x00007610ff3c7816 */ /* 0x000fe4000000003c */
[----:B--2---:R-:W-:Y:S02]  /*1b350*/  PRMT R84, RZ, 0x7610, R84 ;  /* 0x00007610ff547816 */ /* 0x004fe40000000054 */
[----:B------:R-:W-:Y:S02]  /*1b360*/  PRMT R78, RZ, 0x7610, R78 ;  /* 0x00007610ff4e7816 */ /* 0x000fe4000000004e */
[----:B------:R-:W-:Y:S01]  /*1b370*/  PRMT R70, RZ, 0x7610, R70 ;  /* 0x00007610ff467816 */ /* 0x000fe20000000046 */
[----:B----4-:R0:W2:Y:S02]  /*1b380*/  @P0 LDG.E.U8 R79, desc[UR14][R16.64] ;  /* 0x0000000e104f0981 */ /* 0x0100a4000c1e1100 */
[----:B0-----:R-:W-:-:S02]  /*1b390*/  @P0 IMAD.MOV.U32 R16, RZ, RZ, R80 ;  /* 0x000000ffff100224 */ /* 0x001fc400078e0050 */
[----:B------:R-:W-:-:S05]  /*1b3a0*/  @P0 IMAD.MOV.U32 R17, RZ, RZ, R91 ;  /* 0x000000ffff110224 */ /* 0x000fca00078e005b */
[----:B------:R0:W4:Y:S02]  /*1b3b0*/  @P0 LDG.E.U8 R73, desc[UR14][R16.64] ;  /* 0x0000000e10490981 */ /* 0x000124000c1e1100 */
[----:B0-----:R-:W-:Y:S02]  /*1b3c0*/  @P0 IMAD.MOV.U32 R16, RZ, RZ, R92 ;  /* 0x000000ffff100224 */ /* 0x001fe400078e005c */
[----:B------:R-:W-:-:S05]  /*1b3d0*/  @P0 IMAD.MOV.U32 R17, RZ, RZ, R86 ;  /* 0x000000ffff110224 */ /* 0x000fca00078e0056 */
[----:B------:R0:W4:Y:S01]  /*1b3e0*/  @P0 LDG.E.U8 R65, desc[UR14][R16.64] ;  /* 0x0000000e10410981 */ /* 0x000122000c1e1100 */
[----:B---3--:R-:W-:Y:S01]  /*1b3f0*/  PRMT R90, RZ, 0x7610, R90 ;  /* 0x00007610ff5a7816 */ /* 0x008fe2000000005a */
[----:B0-----:R-:W-:Y:S02]  /*1b400*/  @P0 IMAD.MOV.U32 R16, RZ, RZ, R75 ;  /* 0x000000ffff100224 */ /* 0x001fe400078e004b */
[----:B------:R-:W-:-:S05]  /*1b410*/  @P0 IMAD.MOV.U32 R17, RZ, RZ, R66 ;  /* 0x000000ffff110224 */ /* 0x000fca00078e0042 */
[----:B------:R0:W3:Y:S02]  /*1b420*/  @P0 LDG.E.U8 R60, desc[UR14][R16.64] ;  /* 0x0000000e103c0981 */ /* 0x0000e4000c1e1100 */
        /* <DEDUP_REMOVED lines=10> */
[----:B------:R-:W-:Y:S02]  /*1b4d0*/  @P0 IMAD.MOV.U32 R17, RZ, RZ, R34 ;  /* 0x000000ffff110224 */ /* 0x000fe400078e0022 */
[----:B------:R-:W3:Y:S04]  /*1b4e0*/  LDL.LU R34, [R1+0x1074] ;  /* 0x0010740001227983 */ /* 0x000ee80000300800 */
[----:B------:R0:W3:Y:S04]  /*1b4f0*/  @P0 LDG.E.U8 R70, desc[UR14][R16.64] ;  /* 0x0000000e10460981 */ /* 0x0000e8000c1e1100 */
[----:B------:R-:W3:Y:S01]  /*1b500*/  LDL.LU R56, [R1+0x1070] ;  /* 0x0010700001387983 */ /* 0x000ee20000300800 */
[----:B0-----:R-:W-:-:S02]  /*1b510*/  @P0 IMAD.MOV.U32 R17, RZ, RZ, R35 ;  /* 0x000000ffff110224 */ /* 0x001fc400078e0023 */
[----:B------:R-:W-:Y:S01]  /*1b520*/  @P0 IMAD.MOV.U32 R16, RZ, RZ, R45 ;  /* 0x000000ffff100224 */ /* 0x000fe200078e002d */
[----:B------:R-:W3:Y:S04]  /*1b530*/  LDL.LU R35, [R1+0x106c] ;  /* 0x00106c0001237983 */ /* 0x000ee80000300800 */
[----:B------:R-:W3:Y:S01]  /*1b540*/  LDL.LU R45, [R1+0x1068] ;  /* 0x00106800012d7983 */ /* 0x000ee20000300800 */
[----:B------:R-:W-:Y:S02]  /*1b550*/  PRMT R63, RZ, 0x7610, R63 ;  /* 0x00007610ff3f7816 */ /* 0x000fe4000000003f */
[----:B------:R-:W-:-:S04]  /*1b560*/  PRMT R57, RZ, 0x7610, R57 ;  /* 0x00007610ff397816 */ /* 0x000fc80000000039 */
[----:B------:R0:W3:Y:S01]  /*1b570*/  @P0 LDG.E.U8 R63, desc[UR14][R16.64] ;  /* 0x0000000e103f0981 */ /* 0x0000e2000c1e1100 */
[----:B------:R-:W-:Y:S01]  /*1b580*/  PRMT R51, RZ, 0x7610, R51 ;  /* 0x00007610ff337816 */ /* 0x000fe20000000033 */
[----:B0-----:R-:W-:Y:S02]  /*1b590*/  @P0 IMAD.MOV.U32 R16, RZ, RZ, R83 ;  /* 0x000000ffff100224 */ /* 0x001fe400078e0053 */
[----:B------:R-:W-:-:S05]  /*1b5a0*/  @P0 IMAD.MOV.U32 R17, RZ, RZ, R28 ;  /* 0x000000ffff110224 */ /* 0x000fca00078e001c */
[----:B------:R0:W3:Y:S02]  /*1b5b0*/  @P0 LDG.E.U8 R57, desc[UR14][R16.64] ;  /* 0x0000000e10390981 */ /* 0x0000e4000c1e1100 */
[----:B0-----:R-:W-:Y:S02]  /*1b5c0*/  @P0 IMAD.MOV.U32 R16, RZ, RZ, R62 ;  /* 0x000000ffff100224 */ /* 0x001fe400078e003e */
[----:B------:R-:W-:-:S05]  /*1b5d0*/  @P0 IMAD.MOV.U32 R17, RZ, RZ, R55 ;  /* 0x000000ffff110224 */ /* 0x000fca00078e0037 */
[----:B------:R0:W3:Y:S02]  /*1b5e0*/  @P0 LDG.E.U8 R51, desc[UR14][R16.64] ;  /* 0x0000000e10330981 */ /* 0x0000e4000c1e1100 */
[----:B0-----:R-:W-:Y:S02]  /*1b5f0*/  @P0 IMAD.MOV.U32 R16, RZ, RZ, R77 ;  /* 0x000000ffff100224 */ /* 0x001fe400078e004d */
[----:B------:R-:W-:Y:S01]  /*1b600*/  @P0 IMAD.MOV.U32 R17, RZ, RZ, R68 ;  /* 0x000000ffff110224 */ /* 0x000fe200078e0044 */
[----:B--2---:R0:W-:Y:S04]  /*1b610*/  STL [R1+0x50], R79 ;  /* 0x0000504f01007387 */ /* 0x0041e80000100800 */
[----:B------:R-:W2:Y:S04]  /*1b620*/  LDL R85, [R1+0x48c] ;  /* 0x00048c0001557983 */ /* 0x000ea80000100800 */
[----:B0-----:R-:W2:Y:S04]  /*1b630*/  LDL R79, [R1+0x488] ;  /* 0x00048800014f7983 */ /* 0x001ea80000100800 */
[----:B------:R-:W2:Y:S04]  /*1b640*/  LDL.LU R28, [R1+0x1064] ;  /* 0x00106400011c7983 */ /* 0x000ea80000300800 */
[----:B------:R-:W2:Y:S04]  /*1b650*/  LDL.LU R83, [R1+0x1060] ;  /* 0x0010600001537983 */ /* 0x000ea80000300800 */
[----:B----4-:R0:W-:Y:S04]  /*1b660*/  STL [R1+0x38], R73 ;  /* 0x0000384901007387 */ /* 0x0101e80000100800 */
[----:B------:R-:W4:Y:S04]  /*1b670*/  LDL R91, [R1+0x4c8] ;  /* 0x0004c800015b7983 */ /* 0x000f280000100800 */
[----:B------:R1:W-:Y:S04]  /*1b680*/  STL [R1+0x20], R65 ;  /* 0x0000204101007387 */ /* 0x0003e80000100800 */
[----:B0-----:R-:W4:Y:S04]  /*1b690*/  LDL R73, [R1+0x508] ;  /* 0x0005080001497983 */ /* 0x001f280000100800 */
[----:B------:R-:W4:Y:S04]  /*1b6a0*/  LDL R80, [R1+0x50c] ;  /* 0x00050c0001507983 */ /* 0x000f280000100800 */
[----:B-1----:R-:W4:Y:S04]  /*1b6b0*/  LDL R65, [R1+0x4cc] ;  /* 0x0004cc0001417983 */ /* 0x002f280000100800 */
[----:B------:R-:W4:Y:S04]  /*1b6c0*/  LDL R86, [R1+0x548] ;  /* 0x0005480001567983 */ /* 0x000f280000100800 */
[----:B------:R-:W4:Y:S04]  /*1b6d0*/  LDL R92, [R1+0x54c] ;  /* 0x00054c00015c7983 */ /* 0x000f280000100800 */
[----:B---3--:R0:W-:Y:S04]  /*1b6e0*/  STL [R1+0x8], R60 ;  /* 0x0000083c01007387 */ /* 0x0081e80000100800 */
[----:B------:R-:W3:Y:S04]  /*1b6f0*/  LDL.LU R55, [R1+0x105c] ;  /* 0x00105c0001377983 */ /* 0x000ee80000300800 */
[----:B------:R-:W3:Y:S04]  /*1b700*/  LDL.LU R62, [R1+0x1058] ;  /* 0x00105800013e7983 */ /* 0x000ee80000300800 */
[----:B0-----:R-:W3:Y:S04]  /*1b710*/  LDL R60, [R1+0x588] ;  /* 0x00058800013c7983 */ /* 0x001ee80000100800 */
[----:B------:R-:W3:Y:S04]  /*1b720*/  LDL R66, [R1+0x58c] ;  /* 0x00058c0001427983 */ /* 0x000ee80000100800 */
[----:B------:R-:W3:Y:S04]  /*1b730*/  LDL R75, [R1+0x5c8] ;  /* 0x0005c800014b7983 */ /* 0x000ee80000100800 */
[----:B------:R-:W3:Y:S04]  /*1b740*/  LDL R81, [R1+0x5cc] ;  /* 0x0005cc0001517983 */ /* 0x000ee80000100800 */
[----:B------:R-:W3:Y:S04]  /*1b750*/  LDL R87, [R1+0x608] ;  /* 0x0006080001577983 */ /* 0x000ee80000100800 */
[----:B------:R-:W3:Y:S04]  /*1b760*/  LDL R93, [R1+0x60c] ;  /* 0x00060c00015d7983 */ /* 0x000ee80000100800 */
[----:B------:R-:W3:Y:S04]  /*1b770*/  LDL.LU R68, [R1+0x1054] ;  /* 0x0010540001447983 */ /* 0x000ee80000300800 */
[----:B------:R-:W3:Y:S04]  /*1b780*/  LDL.LU R77, [R1+0x1050] ;  /* 0x00105000014d7983 */ /* 0x000ee80000300800 */
[----:B------:R-:W3:Y:S04]  /*1b790*/  LDL R18, [R1+0x648] ;  /* 0x0006480001127983 */ /* 0x000ee80000100800 */
[----:B------:R-:W3:Y:S04]  /*1b7a0*/  LDL R14, [R1+0x64c] ;  /* 0x00064c00010e7983 */ /* 0x000ee80000100800 */
[----:B------:R-:W3:Y:S01]  /*1b7b0*/  LDL R19, [R1+0x68c] ;  /* 0x00068c0001137983 */ /* 0x000ee20000100800 */
[----:B------:R-:W-:-:S06]  /*1b7c0*/  PRMT R45, RZ, 0x7610, R45 ;  /* 0x00007610ff2d7816 */ /* 0x000fcc000000002d */
[----:B------:R0:W3:Y:S04]  /*1b7d0*/  @P0 LDG.E.U8 R45, desc[UR14][R16.64] ;  /* 0x0000000e102d0981 */ /* 0x0000e8000c1e1100 */
[----:B------:R-:W0:Y:S04]  /*1b7e0*/  LDL R16, [R1+0x3e8] ;  /* 0x0003e80001107983 */ /* 0x000e280000100800 */
[----:B------:R-:W0:Y:S01]  /*1b7f0*/  LDL R17, [R1+0x40c] ;  /* 0x00040c0001117983 */ /* 0x000e220000100800 */
[----:B--2---:R-:W-:Y:S02]  /*1b800*/  PRMT R83, RZ, 0x7610, R83 ;  /* 0x00007610ff537816 */ /* 0x004fe40000000053 */
[----:B0-----:R-:W-:-:S04]  /*1b810*/  @P0 LOP3.LUT R17, R17, R16, RZ, 0x3c, !PT ;  /* 0x0000001011110212 */ /* 0x001fc800078e3cff */
[----:B------:R-:W-:-:S04]  /*1b820*/  @P0 LOP3.LUT R16, R17, R16, RZ, 0x3c, !PT ;  /* 0x0000001011100212 */ /* 0x000fc800078e3cff */
[----:B------:R-:W-:-:S05]  /*1b830*/  @P0 LOP3.LUT R17, R17, R16, RZ, 0x3c, !PT ;  /* 0x0000001011110212 */ /* 0x000fca00078e3cff */
[----:B------:R-:W2:Y:S04]  /*1b840*/  @P0 LDG.E.U8 R83, desc[UR14][R16.64] ;  /* 0x0000000e10530981 */ /* 0x000ea8000c1e1100 */
[----:B--2---:R0:W-:Y:S04]  /*1b850*/  STL [R1+0xbc], R83 ;  /* 0x0000bc5301007387 */ /* 0x0041e80000100800 */
[----:B0-----:R-:W2:Y:S04]  /*1b860*/  LDL.LU R83, [R1+0x104c] ;  /* 0x00104c0001537983 */ /* 0x001ea80000300800 */
[----:B------:R-:W2:Y:S04]  /*1b870*/  LDL R16, [R1+0x448] ;  /* 0x0004480001107983 */ /* 0x000ea80000100800 */
[----:B------:R-:W2:Y:S01]  /*1b880*/  LDL R17, [R1+0x44c] ;  /* 0x00044c0001117983 */ /* 0x000ea20000100800 */
[----:B------:R-:W-:-:S02]  /*1b890*/  PRMT R71, RZ, 0x7610, R71 ;  /* 0x00007610ff477816 */ /* 0x000fc40000000047 */
[----:B------:R-:W-:Y:S02]  /*1b8a0*/  PRMT R64, RZ, 0x7610, R64 ;  /* 0x00007610ff407816 */ /* 0x000fe40000000040 */
[----:B------:R-:W-:Y:S02]  /*1b8b0*/  PRMT R59, RZ, 0x7610, R59 ;  /* 0x00007610ff3b7816 */ /* 0x000fe4000000003b */
[----:B------:R-:W-:Y:S02]  /*1b8c0*/  PRMT R58, RZ, 0x7610, R58 ;  /* 0x00007610ff3a7816 */ /* 0x000fe4000000003a */
[----:B------:R-:W-:Y:S02]  /*1b8d0*/  PRMT R54, RZ, 0x7610, R54 ;  /* 0x00007610ff367816 */ /* 0x000fe40000000036 */
[----:B------:R-:W-:Y:S02]  /*1b8e0*/  PRMT R53, RZ, 0x7610, R53 ;  /* 0x00007610ff357816 */ /* 0x000fe40000000035 */
[----:B--2---:R-:W-:-:S04]  /*1b8f0*/  @P0 LOP3.LUT R17, R17, R16, RZ, 0x3c, !PT ;  /* 0x0000001011110212 */ /* 0x004fc800078e3cff */
[----:B------:R-:W-:-:S04]  /*1b900*/  @P0 LOP3.LUT R16, R17, R16, RZ, 0x3c, !PT ;  /* 0x0000001011100212 */ /* 0x000fc800078e3cff */
[----:B------:R-:W-:-:S05]  /*1b910*/  @P0 LOP3.LUT R17, R17, R16, RZ, 0x3c, !PT ;  /* 0x0000001011110212 */ /* 0x000fca00078e3cff */
[----:B------:R0:W2:Y:S02]  /*1b920*/  @P0 LDG.E.U8 R71, desc[UR14][R16.64] ;  /* 0x0000000e10470981 */ /* 0x0000a4000c1e1100 */
[----:B0-----:R-:W-:Y:S02]  /*1b930*/  @P0 IMAD.MOV.U32 R16, RZ, RZ, R85 ;  /* 0x000000ffff100224 */ /* 0x001fe400078e0055 */
[----:B------:R-:W-:-:S05]  /*1b940*/  @P0 IMAD.MOV.U32 R17, RZ, RZ, R79 ;  /* 0x000000ffff110224 */ /* 0x000fca00078e004f */
[----:B------:R4:W2:Y:S02]  /*1b950*/  @P0 LDG.E.U8 R64, desc[UR14][R16.64] ;  /* 0x0000000e10400981 */ /* 0x0008a4000c1e1100 */
[----:B----4-:R-:W-:Y:S02]  /*1b960*/  @P0 IMAD.MOV.U32 R16, RZ, RZ, R65 ;  /* 0x000000ffff100224 */ /* 0x010fe400078e0041 */
[----:B------:R-:W-:-:S05]  /*1b970*/  @P0 IMAD.MOV.U32 R17, RZ, RZ, R91 ;  /* 0x000000ffff110224 */ /* 0x000fca00078e005b */
[----:B------:R0:W4:Y:S02]  /*1b980*/  @P0 LDG.E.U8 R59, desc[UR14][R16.64] ;  /* 0x0000000e103b0981 */ /* 0x000124000c1e1100 */
[----:B0-----:R-:W-:Y:S02]  /*1b990*/  @P0 IMAD.MOV.U32 R16, RZ, RZ, R80 ;  /* 0x000000ffff100224 */ /* 0x001fe400078e0050 */
[----:B------:R-:W-:-:S05]  /*1b9a0*/  @P0 IMAD.MOV.U32 R17, RZ, RZ, R73 ;  /* 0x000000ffff110224 */ /* 0x000fca00078e0049 */
[----:B------:R0:W4:Y:S02]  /*1b9b0*/  @P0 LDG.E.U8 R58, desc[UR14][R16.64] ;  /* 0x0000000e103a0981 */ /* 0x000124000c1e1100 */
[----:B0-----:R-:W-:Y:S02]  /*1b9c0*/  @P0 IMAD.MOV.U32 R16, RZ, RZ, R92 ;  /* 0x000000ffff100224 */ /* 0x001fe400078e005c */
[----:B------:R-:W-:-:S05]  /*1b9d0*/  @P0 IMAD.MOV.U32 R17, RZ, RZ, R86 ;  /* 0x000000ffff110224 */ /* 0x000fca00078e0056 */
[----:B------:R3:W4:Y:S02]  /*1b9e0*/  @P0 LDG.E.U8 R54, desc[UR14][R16.64] ;  /* 0x0000000e10360981 */ /* 0x000724000c1e1100 */
[----:B---3--:R-:W-:Y:S02]  /*1b9f0*/  @P0 IMAD.MOV.U32 R16, RZ, RZ, R66 ;  /* 0x000000ffff100224 */ /* 0x008fe400078e0042 */
[----:B------:R-:W-:-:S05]  /*1ba00*/  @P0 IMAD.MOV.U32 R17, RZ, RZ, R60 ;  /* 0x000000ffff110224 */ /* 0x000fca00078e003c */
[----:B------:R0:W3:Y:S01]  /*1ba10*/  @P0 LDG.E.U8 R53, desc[UR14][R16.64] ;  /* 0x0000000e10350981 */ /* 0x0000e2000c1e1100 */
[----:B------:R-:W-:Y:S02]  /*1ba20*/  PRMT R48, RZ, 0x7610, R48 ;  /* 0x00007610ff307816 */ /* 0x000fe40000000030 */
        /* <DEDUP_REMOVED lines=13> */
[----:B------:R-:W-:Y:S02]  /*1bb00*/  @P0 IMAD.MOV.U32 R17, RZ, RZ, R56 ;  /* 0x000000ffff110224 */ /* 0x000fe400078e0038 */
[----:B------:R-:W4:Y:S04]  /*1bb10*/  LDL.LU R56, [R1+0x1048] ;  /* 0x0010480001387983 */ /* 0x000f280000300800 */
[----:B------:R0:W4:Y:S02]  /*1bb20*/  @P0 LDG.E.U8 R77, desc[UR14][R16.64] ;  /* 0x0000000e104d0981 */ /* 0x000124000c1e1100 */
[----:B0-----:R-:W-:-:S02]  /*1bb30*/  @P0 IMAD.MOV.U32 R17, RZ, RZ, R29 ;  /* 0x000000ffff110224 */ /* 0x001fc400078e001d */
[----:B------:R-:W4:Y:S01]  /*1bb40*/  LDL.LU R29, [R1+0x1044] ;  /* 0x00104400011d7983 */ /* 0x000f220000300800 */
[----:B------:R-:W-:-:S03]  /*1bb50*/  @P0 IMAD.MOV.U32 R16, RZ, RZ, R50 ;  /* 0x000000ffff100224 */ /* 0x000fc600078e0032 */
[----:B--2---:R-:W-:Y:S04]  /*1bb60*/  STL [R1+0xa0], R71 ;  /* 0x0000a04701007387 */ /* 0x004fe80000100800 */
[----:B------:R-:W2:Y:S04]  /*1bb70*/  LDL.LU R50, [R1+0x1040] ;  /* 0x0010400001327983 */ /* 0x000ea80000300800 */
[----:B---3--:R0:W-:Y:S04]  /*1bb80*/  STL [R1+0x1c], R53 ;  /* 0x00001c3501007387 */ /* 0x0081e80000100800 */
[----:B0-----:R-:W3:Y:S04]  /*1bb90*/  LDL R53, [R1+0x410] ;  /* 0x0004100001357983 */ /* 0x001ee80000100800 */
[----:B------:R-:W-:Y:S04]  /*1bba0*/  STL [R1+0x84], R64 ;  /* 0x0000844001007387 */ /* 0x000fe80000100800 */
[----:B----4-:R0:W-:Y:S04]  /*1bbb0*/  STL [R1+0x68], R59 ;  /* 0x0000683b01007387 */ /* 0x0101e80000100800 */
[----:B------:R-:W4:Y:S04]  /*1bbc0*/  LDL R65, [R1+0x450] ;  /* 0x0004500001417983 */ /* 0x000f280000100800 */
[----:B------:R-:W4:Y:S04]  /*1bbd0*/  LDL R73, [R1+0x454] ;  /* 0x0004540001497983 */ /* 0x000f280000100800 */
[----:B0-----:R-:W4:Y:S04]  /*1bbe0*/  LDL R59, [R1+0x414] ;  /* 0x00041400013b7983 */ /* 0x001f280000100800 */
[----:B------:R-:W4:Y:S04]  /*1bbf0*/  LDL R80, [R1+0x490] ;  /* 0x0004900001507983 */ /* 0x000f280000100800 */
[----:B------:R-:W4:Y:S01]  /*1bc00*/  LDL R86, [R1+0x494] ;  /* 0x0004940001567983 */ /* 0x000f220000100800 */
[----:B------:R-:W-:-:S03]  /*1bc10*/  PRMT R68, RZ, 0x7610, R68 ;  /* 0x00007610ff447816 */ /* 0x000fc60000000044 */
[----:B------:R-:W-:Y:S04]  /*1bc20*/  STL [R1+0x4c], R58 ;  /* 0x00004c3a01007387 */ /* 0x000fe80000100800 */
[----:B------:R0:W4:Y:S02]  /*1bc30*/  @P0 LDG.E.U8 R68, desc[UR14][R16.64] ;  /* 0x0000000e10440981 */ /* 0x000124000c1e1100 */
[----:B0-----:R-:W-:Y:S02]  /*1bc40*/  @P0 IMAD.MOV.U32 R17, RZ, RZ, R32 ;  /* 0x000000ffff110224 */ /* 0x001fe400078e0020 */
[----:B------:R-:W4:Y:S01]  /*1bc50*/  LDL.LU R32, [R1+0x103c] ;  /* 0x00103c0001207983 */ /* 0x000f220000300800 */
[----:B------:R-:W-:-:S03]  /*1bc60*/  @P0 IMAD.MOV.U32 R16, RZ, RZ, R30 ;  /* 0x000000ffff100224 */ /* 0x000fc600078e001e */
[----:B------:R0:W-:Y:S04]  /*1bc70*/  STL [R1+0x34], R54 ;  /* 0x0000343601007387 */ /* 0x0001e80000100800 */
[----:B------:R-:W4:Y:S04]  /*1bc80*/  LDL.LU R30, [R1+0x1038] ;  /* 0x00103800011e7983 */ /* 0x000f280000300800 */
[----:B------:R-:W4:Y:S04]  /*1bc90*/  LDL R92, [R1+0x4d0] ;  /* 0x0004d000015c7983 */ /* 0x000f280000100800 */
[----:B------:R1:W-:Y:S01]  /*1bca0*/  STL [R1+0x4], R48 ;  /* 0x0000043001007387 */ /* 0x0003e20000100800 */
[----:B------:R-:W-:-:S03]  /*1bcb0*/  PRMT R62, RZ, 0x7610, R62 ;  /* 0x00007610ff3e7816 */ /* 0x000fc6000000003e */
[----:B0-----:R-:W4:Y:S04]  /*1bcc0*/  LDL R54, [R1+0x510] ;  /* 0x0005100001367983 */ /* 0x001f280000100800 */
[----:B------:R-:W4:Y:S04]  /*1bcd0*/  LDL R60, [R1+0x514] ;  /* 0x00051400013c7983 */ /* 0x000f280000100800 */
[----:B-1----:R-:W4:Y:S01]  /*1bce0*/  LDL R48, [R1+0x4d4] ;  /* 0x0004d40001307983 */ /* 0x002f220000100800 */
[----:B------:R-:W-:-:S03]  /*1bcf0*/  PRMT R56, RZ, 0x7610, R56 ;  /* 0x00007610ff387816 */ /* 0x000fc60000000038 */
[----:B------:R-:W4:Y:S04]  /*1bd00*/  LDL R66, [R1+0x550] ;  /* 0x0005500001427983 */ /* 0x000f280000100800 */
[----:B------:R-:W4:Y:S04]  /*1bd10*/  LDL R75, [R1+0x554] ;  /* 0x00055400014b7983 */ /* 0x000f280000100800 */
[----:B------:R0:W4:Y:S02]  /*1bd20*/  @P0 LDG.E.U8 R62, desc[UR14][R16.64] ;  /* 0x0000000e103e0981 */ /* 0x000124000c1e1100 */
[----:B0-----:R-:W-:-:S02]  /*1bd30*/  @P0 IMAD.MOV.U32 R16, RZ, RZ, R61 ;  /* 0x000000ffff100224 */ /* 0x001fc400078e003d */
[----:B------:R-:W-:Y:S02]  /*1bd40*/  @P0 IMAD.MOV.U32 R17, RZ, RZ, R33 ;  /* 0x000000ffff110224 */ /* 0x000fe400078e0021 */
[----:B------:R-:W4:Y:S04]  /*1bd50*/  LDL.LU R33, [R1+0x1034] ;  /* 0x0010340001217983 */ /* 0x000f280000300800 */
[----:B------:R-:W4:Y:S04]  /*1bd60*/  LDL.LU R61, [R1+0x1030] ;  /* 0x00103000013d7983 */ /* 0x000f280000300800 */
[----:B------:R-:W4:Y:S04]  /*1bd70*/  LDL R81, [R1+0x590] ;  /* 0x0005900001517983 */ /* 0x000f280000100800 */
[----:B------:R-:W4:Y:S04]  /*1bd80*/  LDL R87, [R1+0x594] ;  /* 0x0005940001577983 */ /* 0x000f280000100800 */
[----:B------:R0:W4:Y:S01]  /*1bd90*/  @P0 LDG.E.U8 R56, desc[UR14][R16.64] ;  /* 0x0000000e10380981 */ /* 0x000122000c1e1100 */
[----:B------:R-:W-:-:S03]  /*1bda0*/  PRMT R44, RZ, 0x7610, R44 ;  /* 0x00007610ff2c7816 */ /* 0x000fc6000000002c */
[----:B------:R-:W4:Y:S04]  /*1bdb0*/  LDL R93, [R1+0x5d0] ;  /* 0x0005d000015d7983 */ /* 0x000f280000100800 */
[----:B------:R-:W4:Y:S01]  /*1bdc0*/  LDL R18, [R1+0x5d4] ;  /* 0x0005d40001127983 */ /* 0x000f220000100800 */
[----:B0-----:R-:W-:Y:S02]  /*1bdd0*/  @P0 IMAD.MOV.U32 R16, RZ, RZ, R67 ;  /* 0x000000ffff100224 */ /* 0x001fe400078e0043 */
[----:B------:R-:W-:Y:S01]  /*1bde0*/  @P0 IMAD.MOV.U32 R17, RZ, RZ, R31 ;  /* 0x000000ffff110224 */ /* 0x000fe200078e001f */
[----:B------:R-:W4:Y:S04]  /*1bdf0*/  LDL R14, [R1+0x610] ;  /* 0x00061000010e7983 */ /* 0x000f280000100800 */
[----:B------:R-:W4:Y:S04]  /*1be00*/  LDL R19, [R1+0x614] ;  /* 0x0006140001137983 */ /* 0x000f280000100800 */
[----:B------:R-:W4:Y:S01]  /*1be10*/  LDL.LU R31, [R1+0x102c] ;  /* 0x00102c00011f7983 */ /* 0x000f220000300800 */
[----:B------:R-:W-:-:S03]  /*1be20*/  PRMT R52, RZ, 0x7610, R52 ;  /* 0x00007610ff347816 */ /* 0x000fc60000000034 */
[----:B------:R-:W4:Y:S01]  /*1be30*/  LDL.LU R67, [R1+0x1028] ;  /* 0x0010280001437983 */ /* 0x000f220000300800 */
[----:B------:R-:W-:Y:S02]  /*1be40*/  PRMT R47, RZ, 0x7610, R47 ;  /* 0x00007610ff2f7816 */ /* 0x000fe4000000002f */
[----:B------:R-:W-:Y:S02]  /*1be50*/  PRMT R46, RZ, 0x7610, R46 ;  /* 0x00007610ff2e7816 */ /* 0x000fe4000000002e */
[----:B--2---:R-:W-:-:S06]  /*1be60*/  PRMT R50, RZ, 0x7610, R50 ;  /* 0x00007610ff327816 */ /* 0x004fcc0000000032 */
[----:B------:R0:W2:Y:S02]  /*1be70*/  @P0 LDG.E.U8 R50, desc[UR14][R16.64] ;  /* 0x0000000e10320981 */ /* 0x0000a4000c1e1100 */
[----:B0-----:R-:W-:Y:S02]  /*1be80*/  @P0 IMAD.MOV.U32 R16, RZ, RZ, R88 ;  /* 0x000000ffff100224 */ /* 0x001fe400078e0058 */
[----:B------:R-:W-:Y:S02]  /*1be90*/  @P0 IMAD.MOV.U32 R17, RZ, RZ, R82 ;  /* 0x000000ffff110224 */ /* 0x000fe400078e0052 */
[----:B------:R-:W2:Y:S04]  /*1bea0*/  LDL.LU R82, [R1+0x1024] ;  /* 0x0010240001527983 */ /* 0x000ea80000300800 */
[----:B------:R-:W2:Y:S04]  /*1beb0*/  LDL.LU R88, [R1+0x1020] ;  /* 0x0010200001587983 */ /* 0x000ea80000300800 */
[----:B------:R3:W2:Y:S02]  /*1bec0*/  @P0 LDG.E.U8 R44, desc[UR14][R16.64] ;  /* 0x0000000e102c0981 */ /* 0x0006a4000c1e1100 */
[----:B---3--:R-:W-:-:S02]  /*1bed0*/  @P0 IMAD.MOV.U32 R17, RZ, RZ, R53 ;  /* 0x000000ffff110224 */ /* 0x008fc400078e0035 */
[----:B----4-:R-:W-:-:S05]  /*1bee0*/  @P0 IMAD.MOV.U32 R16, RZ, RZ, R59 ;  /* 0x000000ffff100224 */ /* 0x010fca00078e003b */
[----:B------:R0:W3:Y:S02]  /*1bef0*/  @P0 LDG.E.U8 R52, desc[UR14][R16.64] ;  /* 0x0000000e10340981 */ /* 0x0000e4000c1e1100 */
[----:B0-----:R-:W-:Y:S02]  /*1bf00*/  @P0 IMAD.MOV.U32 R16, RZ, RZ, R73 ;  /* 0x000000ffff100224 */ /* 0x001fe400078e0049 */
[----:B------:R-:W-:-:S05]  /*1bf10*/  @P0 IMAD.MOV.U32 R17, RZ, RZ, R65 ;  /* 0x000000ffff110224 */ /* 0x000fca00078e0041 */
[----:B------:R0:W4:Y:S02]  /*1bf20*/  @P0 LDG.E.U8 R47, desc[UR14][R16.64] ;  /* 0x0000000e102f0981 */ /* 0x000124000c1e1100 */
[----:B0-----:R-:W-:Y:S02]  /*1bf30*/  @P0 IMAD.MOV.U32 R16, RZ, RZ, R86 ;  /* 0x000000ffff100224 */ /* 0x001fe400078e0056 */
[----:B------:R-:W-:-:S05]  /*1bf40*/  @P0 IMAD.MOV.U32 R17, RZ, RZ, R80 ;  /* 0x000000ffff110224 */ /* 0x000fca00078e0050 */
[----:B------:R0:W4:Y:S01]  /*1bf50*/  @P0 LDG.E.U8 R46, desc[UR14][R16.64] ;  /* 0x0000000e102e0981 */ /* 0x000122000c1e1100 */
        /* <DEDUP_REMOVED lines=19> */
[----:B------:R0:W4:Y:S02]  /*1c090*/  @P0 LDG.E.U8 R6, desc[UR14][R16.64] ;  /* 0x0000000e10060981 */ /* 0x000124000c1e1100 */
[----:B0-----:R-:W-:Y:S02]  /*1c0a0*/  @P0 IMAD.MOV.U32 R16, RZ, RZ, R19 ;  /* 0x000000ffff100224 */ /* 0x001fe400078e0013 */
[----:B------:R-:W-:Y:S01]  /*1c0b0*/  @P0 IMAD.MOV.U32 R17, RZ, RZ, R14 ;  /* 0x000000ffff110224 */ /* 0x000fe200078e000e */
[----:B------:R-:W-:Y:S02]  /*1c0c0*/  PRMT R76, RZ, 0x7610, R76 ;  /* 0x00007610ff4c7816 */ /* 0x000fe4000000004c */
[----:B--2---:R-:W-:Y:S02]  /*1c0d0*/  PRMT R88, RZ, 0x7610, R88 ;  /* 0x00007610ff587816 */ /* 0x004fe40000000058 */
[----:B------:R-:W-:-:S04]  /*1c0e0*/  PRMT R82, RZ, 0x7610, R82 ;  /* 0x00007610ff527816 */ /* 0x000fc80000000052 */
[----:B------:R0:W2:Y:S02]  /*1c0f0*/  @P0 LDG.E.U8 R88, desc[UR14][R16.64] ;  /* 0x0000000e10580981 */ /* 0x0000a4000c1e1100 */
[----:B0-----:R-:W-:Y:S02]  /*1c100*/  @P0 IMAD.MOV.U32 R16, RZ, RZ, R33 ;  /* 0x000000ffff100224 */ /* 0x001fe400078e0021 */
[----:B------:R-:W-:Y:S02]  /*1c110*/  @P0 IMAD.MOV.U32 R17, RZ, RZ, R32 ;  /* 0x000000ffff110224 */ /* 0x000fe400078e0020 */
[----:B------:R-:W2:Y:S04]  /*1c120*/  LDL.LU R32, [R1+0x101c] ;  /* 0x00101c0001207983 */ /* 0x000ea80000300800 */
[----:B------:R-:W2:Y:S04]  /*1c130*/  LDL.LU R33, [R1+0x1018] ;  /* 0x0010180001217983 */ /* 0x000ea80000300800 */
[----:B------:R0:W2:Y:S02]  /*1c140*/  @P0 LDG.E.U8 R82, desc[UR14][R16.64] ;  /* 0x0000000e10520981 */ /* 0x0000a4000c1e1100 */
[----:B0-----:R-:W-:-:S02]  /*1c150*/  @P0 IMAD.MOV.U32 R16, RZ, RZ, R35 ;  /* 0x000000ffff100224 */ /* 0x001fc400078e0023 */
[----:B------:R-:W-:-:S05]  /*1c160*/  @P0 IMAD.MOV.U32 R17, RZ, RZ, R34 ;  /* 0x000000ffff110224 */ /* 0x000fca00078e0022 */
[----:B------:R0:W2:Y:S02]  /*1c170*/  @P0 LDG.E.U8 R76, desc[UR14][R16.64] ;  /* 0x0000000e104c0981 */ /* 0x0000a4000c1e1100 */
[----:B0-----:R-:W-:Y:S02]  /*1c180*/  @P0 IMAD.MOV.U32 R17, RZ, RZ, R36 ;  /* 0x000000ffff110224 */ /* 0x001fe400078e0024 */
[----:B------:R-:W-:Y:S01]  /*1c190*/  @P0 IMAD.MOV.U32 R16, RZ, RZ, R49 ;  /* 0x000000ffff100224 */ /* 0x000fe200078e0031 */
[----:B---3--:R0:W-:Y:S04]  /*1c1a0*/  STL [R1+0xb8], R52 ;  /* 0x0000b83401007387 */ /* 0x0081e80000100800 */
[----:B------:R-:W3:Y:S04]  /*1c1b0*/  LDL.LU R34, [R1+0x1014] ;  /* 0x0010140001227983 */ /* 0x000ee80000300800 */
[----:B------:R-:W2:Y:S04]  /*1c1c0*/  LDL.LU R35, [R1+0x1010] ;  /* 0x0010100001237983 */ /* 0x000ea80000300800 */
[----:B------:R-:W2:Y:S04]  /*1c1d0*/  LDL R54, [R1+0x458] ;  /* 0x0004580001367983 */ /* 0x000ea80000100800 */
[----:B----4-:R1:W-:Y:S04]  /*1c1e0*/  STL [R1+0x9c], R47 ;  /* 0x00009c2f01007387 */ /* 0x0103e80000100800 */
[----:B------:R-:W4:Y:S04]  /*1c1f0*/  LDL R60, [R1+0x45c] ;  /* 0x00045c00013c7983 */ /* 0x000f280000100800 */
[----:B------:R0:W-:Y:S04]  /*1c200*/  STL [R1+0x80], R46 ;  /* 0x0000802e01007387 */ /* 0x0001e80000100800 */
[----:B------:R-:W2:Y:S04]  /*1c210*/  LDL.LU R36, [R1+0x100c] ;  /* 0x00100c0001247983 */ /* 0x000ea80000300800 */
[----:B------:R-:W2:Y:S01]  /*1c220*/  LDL.LU R49, [R1+0x1008] ;  /* 0x0010080001317983 */ /* 0x000ea20000300800 */
[----:B------:R-:W-:-:S03]  /*1c230*/  PRMT R67, RZ, 0x7610, R67 ;  /* 0x00007610ff437816 */ /* 0x000fc60000000043 */
[----:B------:R-:W3:Y:S04]  /*1c240*/  LDL R66, [R1+0x498] ;  /* 0x0004980001427983 */ /* 0x000ee80000100800 */
[----:B------:R-:W3:Y:S01]  /*1c250*/  LDL R87, [R1+0x49c] ;  /* 0x00049c0001577983 */ /* 0x000ee20000100800 */
[----:B------:R-:W-:-:S03]  /*1c260*/  PRMT R61, RZ, 0x7610, R61 ;  /* 0x00007610ff3d7816 */ /* 0x000fc6000000003d */
[----:B------:R-:W3:Y:S04]  /*1c270*/  LDL.LU R18, [R1+0x150] ;  /* 0x0001500001127983 */ /* 0x000ee80000300800 */
[----:B------:R0:W3:Y:S04]  /*1c280*/  @P0 LDG.E.U8 R67, desc[UR14][R16.64] ;  /* 0x0000000e10430981 */ /* 0x0000e8000c1e1100 */
[----:B------:R-:W3:Y:S04]  /*1c290*/  LDL R93, [R1+0x4d8] ;  /* 0x0004d800015d7983 */ /* 0x000ee80000100800 */
[----:B------:R-:W3:Y:S01]  /*1c2a0*/  LDL R14, [R1+0x4dc] ;  /* 0x0004dc00010e7983 */ /* 0x000ee20000100800 */
[----:B0-----:R-:W-:-:S03]  /*1c2b0*/  @P0 IMAD.MOV.U32 R17, RZ, RZ, R40 ;  /* 0x000000ffff110224 */ /* 0x001fc600078e0028 */
[----:B------:R-:W3:Y:S01]  /*1c2c0*/  LDL.LU R40, [R1+0x1004] ;  /* 0x0010040001287983 */ /* 0x000ee20000300800 */
[----:B------:R-:W-:-:S03]  /*1c2d0*/  @P0 IMAD.MOV.U32 R16, RZ, RZ, R7 ;  /* 0x000000ffff100224 */ /* 0x000fc600078e0007 */
[----:B------:R-:W3:Y:S04]  /*1c2e0*/  LDL.LU R7, [R1+0x1000] ;  /* 0x0010000001077983 */ /* 0x000ee80000300800 */
[----:B------:R0:W3:Y:S04]  /*1c2f0*/  @P0 LDG.E.U8 R61, desc[UR14][R16.64] ;  /* 0x0000000e103d0981 */ /* 0x0000e8000c1e1100 */
[----:B------:R-:W4:Y:S01]  /*1c300*/  LDL.LU R19, [R1+0x144] ;  /* 0x0001440001137983 */ /* 0x000f220000300800 */
[----:B0-----:R-:W-:-:S03]  /*1c310*/  @P0 IMAD.MOV.U32 R16, RZ, RZ, R25 ;  /* 0x000000ffff100224 */ /* 0x001fc600078e0019 */
[----:B------:R-:W4:Y:S01]  /*1c320*/  LDL.LU R25, [R1+0xffc] ;  /* 0x000ffc0001197983 */ /* 0x000f220000300800 */
[----:B------:R-:W-:Y:S01]  /*1c330*/  PRMT R55, RZ, 0x7610, R55 ;  /* 0x00007610ff377816 */ /* 0x000fe20000000037 */
[----:B------:R-:W-:Y:S02]  /*1c340*/  @P0 IMAD.MOV.U32 R17, RZ, RZ, R20 ;  /* 0x000000ffff110224 */ /* 0x000fe400078e0014 */
[----:B------:R-:W4:Y:S04]  /*1c350*/  LDL.LU R20, [R1+0x13c] ;  /* 0x00013c0001147983 */ /* 0x000f280000300800 */
[----:B------:R0:W4:Y:S02]  /*1c360*/  @P0 LDG.E.U8 R55, desc[UR14][R16.64] ;  /* 0x0000000e10370981 */ /* 0x000124000c1e1100 */
[----:B0-----:R-:W-:-:S02]  /*1c370*/  @P0 IMAD.MOV.U32 R17, RZ, RZ, R74 ;  /* 0x000000ffff110224 */ /* 0x001fc400078e004a */
[----:B------:R-:W4:Y:S01]  /*1c380*/  LDL.LU R74, [R1+0xff8] ;  /* 0x000ff800014a7983 */ /* 0x000f220000300800 */
[----:B------:R-:W-:-:S03]  /*1c390*/  @P0 IMAD.MOV.U32 R16, RZ, RZ, R72 ;  /* 0x000000ffff100224 */ /* 0x000fc600078e0048 */
[----:B------:R-:W4:Y:S04]  /*1c3a0*/  LDL.LU R72, [R1+0xff4] ;  /* 0x000ff40001487983 */ /* 0x000f280000300800 */
[----:B------:R-:W4:Y:S04]  /*1c3b0*/  LDL R75, [R1+0x518] ;  /* 0x00051800014b7983 */ /* 0x000f280000100800 */
[----:B------:R-:W4:Y:S01]  /*1c3c0*/  LDL.LU R81, [R1+0x138] ;  /* 0x0001380001517983 */ /* 0x000f220000300800 */
[----:B--2---:R-:W-:-:S06]  /*1c3d0*/  PRMT R49, RZ, 0x7610, R49 ;  /* 0x00007610ff317816 */ /* 0x004fcc0000000031 */
[----:B------:R0:W2:Y:S02]  /*1c3e0*/  @P0 LDG.E.U8 R49, desc[UR14][R16.64] ;  /* 0x0000000e10310981 */ /* 0x0000a4000c1e1100 */
[----:B0-----:R-:W-:Y:S02]  /*1c3f0*/  @P0 IMAD.MOV.U32 R17, RZ, RZ, R26 ;  /* 0x000000ffff110224 */ /* 0x001fe400078e001a */
[----:B------:R-:W-:Y:S01]  /*1c400*/  @P0 IMAD.MOV.U32 R16, RZ, RZ, R69 ;  /* 0x000000ffff100224 */ /* 0x000fe200078e0045 */
[----:B------:R-:W2:Y:S04]  /*1c410*/  LDL.LU R26, [R1+0xff0] ;  /* 0x000ff000011a7983 */ /* 0x000ea80000300800 */
[----:B------:R-:W2:Y:S01]  /*1c420*/  LDL.LU R69, [R1+0xfec] ;  /* 0x000fec0001457983 */ /* 0x000ea20000300800 */
[----:B------:R-:W-:-:S06]  /*1c430*/  PRMT R43, RZ, 0x7610, R43 ;  /* 0x00007610ff2b7816 */ /* 0x000fcc000000002b */
[----:B------:R3:W2:Y:S02]  /*1c440*/  @P0 LDG.E.U8 R43, desc[UR14][R16.64] ;  /* 0x0000000e102b0981 */ /* 0x0006a4000c1e1100 */
[----:B---3--:R-:W-:Y:S02]  /*1c450*/  @P0 IMAD.MOV.U32 R17, RZ, RZ, R40 ;  /* 0x000000ffff110224 */ /* 0x008fe400078e0028 */
[----:B------:R-:W3:Y:S01]  /*1c460*/  LDL.LU R40, [R1+0xfe8] ;  /* 0x000fe80001287983 */ /* 0x000ee20000300800 */
[----:B----4-:R-:W-:-:S03]  /*1c470*/  @P0 IMAD.MOV.U32 R16, RZ, RZ, R25 ;  /* 0x000000ffff100224 */ /* 0x010fc600078e0019 */
[----:B------:R-:W4:Y:S01]  /*1c480*/  LDL.LU R25, [R1+0xfe4] ;  /* 0x000fe40001197983 */ /* 0x000f220000300800 */
[----:B------:R-:W-:-:S06]  /*1c490*/  PRMT R7, RZ, 0x7610, R7 ;  /* 0x00007610ff077816 */ /* 0x000fcc0000000007 */
[----:B------:R0:W4:Y:S02]  /*1c4a0*/  @P0 LDG.E.U8 R7, desc[UR14][R16.64] ;  /* 0x0000000e10070981 */ /* 0x000124000c1e1100 */
[----:B0-----:R-:W-:Y:S01]  /*1c4b0*/  @P0 IMAD.MOV.U32 R16, RZ, RZ, R60 ;  /* 0x000000ffff100224 */ /* 0x001fe200078e003c */
[----:B------:R-:W-:Y:S01]  /*1c4c0*/  PRMT R74, RZ, 0x7610, R74 ;  /* 0x00007610ff4a7816 */ /* 0x000fe2000000004a */
[----:B------:R-:W-:Y:S01]  /*1c4d0*/  @P0 IMAD.MOV.U32 R17, RZ, RZ, R54 ;  /* 0x000000ffff110224 */ /* 0x000fe200078e0036 */
[----:B------:R-:W-:-:S04]  /*1c4e0*/  PRMT R72, RZ, 0x7610, R72 ;  /* 0x00007610ff487816 */ /* 0x000fc80000000048 */
[----:B------:R0:W4:Y:S02]  /*1c4f0*/  @P0 LDG.E.U8 R74, desc[UR14][R16.64] ;  /* 0x0000000e104a0981 */ /* 0x000124000c1e1100 */
[----:B0-----:R-:W-:Y:S02]  /*1c500*/  @P0 IMAD.MOV.U32 R16, RZ, RZ, R87 ;  /* 0x000000ffff100224 */ /* 0x001fe400078e0057 */
[----:B------:R-:W-:Y:S01]  /*1c510*/  @P0 IMAD.MOV.U32 R17, RZ, RZ, R66 ;  /* 0x000000ffff110224 */ /* 0x000fe200078e0042 */
[----:B------:R-:W4:Y:S04]  /*1c520*/  LDL.LU R87, [R1+0x134] ;  /* 0x0001340001577983 */ /* 0x000f280000300800 */
[----:B------:R0:W4:Y:S02]  /*1c530*/  @P0 LDG.E.U8 R72, desc[UR14][R16.64] ;  /* 0x0000000e10480981 */ /* 0x000124000c1e1100 */
[----:B0-----:R-:W-:-:S02]  /*1c540*/  @P0 IMAD.MOV.U32 R17, RZ, RZ, R93 ;  /* 0x000000ffff110224 */ /* 0x001fc400078e005d */
[----:B------:R-:W-:Y:S01]  /*1c550*/  @P0 IMAD.MOV.U32 R16, RZ, RZ, R14 ;  /* 0x000000ffff100224 */ /* 0x000fe200078e000e */
[----:B------:R-:W4:Y:S01]  /*1c560*/  LDL.LU R93, [R1+0x12c] ;  /* 0x00012c00015d7983 */ /* 0x000f220000300800 */
[----:B--2---:R-:W-:-:S06]  /*1c570*/  PRMT R69, RZ, 0x7610, R69 ;  /* 0x00007610ff457816 */ /* 0x004fcc0000000045 */
[----:B------:R0:W2:Y:S02]  /*1c580*/  @P0 LDG.E.U8 R69, desc[UR14][R16.64] ;  /* 0x0000000e10450981 */ /* 0x0000a4000c1e1100 */
[----:B0-----:R-:W-:Y:S02]  /*1c590*/  @P0 IMAD.MOV.U32 R16, RZ, RZ, R26 ;  /* 0x000000ffff100224 */ /* 0x001fe400078e001a */
[----:B------:R-:W2:Y:S01]  /*1c5a0*/  LDL.LU R26, [R1+0xfe0] ;  /* 0x000fe000011a7983 */ /* 0x000ea20000300800 */
[C---:B---3--:R-:W-:Y:S02]  /*1c5b0*/  SEL R18, R40.reuse, R18, !P3 ;  /* 0x0000001228127207 */ /* 0x048fe40005800000 */
[----:B------:R-:W-:-:S03]  /*1c5c0*/  SEL R14, R40, R19, !P3 ;  /* 0x00000013280e7207 */ /* 0x000fc60005800000 */
[----:B------:R-:W-:Y:S01]  /*1c5d0*/  IMAD R19, R18, UR4, RZ ;  /* 0x0000000412137c24 */ /* 0x000fe2000f8e02ff */
[----:B------:R-:W-:Y:S01]  /*1c5e0*/  PRMT R42, RZ, 0x7610, R42 ;  /* 0x00007610ff2a7816 */ /* 0x000fe2000000002a */
[----:B------:R-:W-:Y:S01]  /*1c5f0*/  @P0 IMAD.MOV.U32 R17, RZ, RZ, R75 ;  /* 0x000000ffff110224 */ /* 0x000fe200078e004b */
[----:B------:R-:W-:Y:S01]  /*1c600*/  SEL R18, R40, R20, !P3 ;  /* 0x0000001428127207 */ /* 0x000fe20005800000 */
[----:B----4-:R-:W-:Y:S01]  /*1c610*/  @!P5 IMAD.MOV R25, RZ, RZ, -R25 ;  /* 0x000000ffff19d224 */ /* 0x010fe200078e0a19 */
[C---:B------:R-:W-:Y:S01]  /*1c620*/  IADD3 R52, P5, PT, R19.reuse, R8, RZ ;  /* 0x0000000813347210 */ /* 0x040fe20007fbe0ff */
[----:B------:R-:W-:Y:S01]  /*1c630*/  IMAD R20, R14, UR5, RZ ;  /* 0x000000050e147c24 */ /* 0x000fe2000f8e02ff */
[----:B------:R0:W3:Y:S01]  /*1c640*/  @P0 LDG.E.U8 R42, desc[UR14][R16.64] ;  /* 0x0000000e102a0981 */ /* 0x0000e2000c1e1100 */
[----:B------:R-:W-:Y:S01]  /*1c650*/  SEL R14, R40, R81, !P3 ;  /* 0x00000051280e7207 */ /* 0x000fe20005800000 */
[----:B------:R-:W-:Y:S01]  /*1c660*/  IMAD R18, R18, UR10, RZ ;  /* 0x0000000a12127c24 */ /* 0x000fe2000f8e02ff */
[----:B------:R-:W-:Y:S01]  /*1c670*/  PRMT R41, RZ, 0x7610, R41 ;  /* 0x00007610ff297816 */ /* 0x000fe20000000029 */
[----:B------:R-:W-:Y:S01]  /*1c680*/  STL [R1+0x55c], R52 ;  /* 0x00055c3401007387 */ /* 0x000fe20000100800 */
[----:B------:R-:W4:Y:S01]  /*1c690*/  LDCU UR4, c[0x0][0x3b0] ;  /* 0x00007600ff0477ac */ /* 0x000f220008000800 */
[----:B------:R-:W-:Y:S01]  /*1c6a0*/  PRMT R39, RZ, 0x7610, R39 ;  /* 0x00007610ff277816 */ /* 0x000fe20000000027 */
[----:B------:R-:W4:Y:S01]  /*1c6b0*/  LDCU UR5, c[0x0][0x3b0] ;  /* 0x00007600ff0577ac */ /* 0x000f220008000800 */
[----:B0-----:R-:W-:-:S02]  /*1c6c0*/  LEA.HI.X.SX32 R16, R19, R5, 0x1, P5 ;  /* 0x0000000513107211 */ /* 0x001fc400028f0eff */
[-C--:B-1----:R-:W-:Y:S01]  /*1c6d0*/  IADD3 R47, P5, PT, R20, R8.reuse, RZ ;  /* 0x00000008142f7210 */ /* 0x082fe20007fbe0ff */
[----:B------:R-:W-:Y:S01]  /*1c6e0*/  IMAD R14, R14, UR11, RZ ;  /* 0x0000000b0e0e7c24 */ /* 0x000fe2000f8e02ff */
[----:B------:R-:W-:Y:S01]  /*1c6f0*/  PRMT R38, RZ, 0x7610, R38 ;  /* 0x00007610ff267816 */ /* 0x000fe20000000026 */
[----:B------:R0:W-:Y:S01]  /*1c700*/  STL [R1+0x558], R16 ;  /* 0x0005581001007387 */ /* 0x0001e20000100800 */
[-C--:B------:R-:W-:Y:S01]  /*1c710*/  LEA.HI.X.SX32 R48, R20, R5.reuse, 0x1, P5 ;  /* 0x0000000514307211 */ /* 0x080fe200028f0eff */
[----:B------:R-:W-:Y:S01]  /*1c720*/  @P0 IMAD.MOV.U32 R17, RZ, RZ, R16 ;  /* 0x000000ffff110224 */ /* 0x000fe200078e0010 */
[CC--:B------:R-:W-:Y:S01]  /*1c730*/  IADD3 R46, P5, PT, R18.reuse, R8.reuse, RZ ;  /* 0x00000008122e7210 */ /* 0x0c0fe20007fbe0ff */
[----:B------:R-:W1:Y:S03]  /*1c740*/  LDCU UR10, c[0x0][0x3b0] ;  /* 0x00007600ff0a77ac */ /* 0x000e660008000800 */
[----:B------:R-:W-:Y:S01]  /*1c750*/  LEA.HI.X.SX32 R18, R18, R5, 0x1, P5 ;  /* 0x0000000512127211 */ /* 0x000fe200028f0eff */
[----:B------:R-:W1:Y:S01]  /*1c760*/  LDCU UR11, c[0x0][0x3b0] ;  /* 0x00007600ff0b77ac */ /* 0x000e620008000800 */
[----:B0-----:R-:W-:Y:S01]  /*1c770*/  @P0 IMAD.MOV.U32 R16, RZ, RZ, R52 ;  /* 0x000000ffff100224 */ /* 0x001fe200078e0034 */
[----:B------:R-:W-:-:S04]  /*1c780*/  IADD3 R19, P5, PT, R14, R8, RZ ;  /* 0x000000080e137210 */ /* 0x000fc80007fbe0ff */
[----:B------:R0:W3:Y:S01]  /*1c790*/  @P0 LDG.E.U8 R41, desc[UR14][R16.64] ;  /* 0x0000000e10290981 */ /* 0x0000e2000c1e1100 */
[----:B------:R-:W-:Y:S02]  /*1c7a0*/  LEA.HI.X.SX32 R14, R14, R5, 0x1, P5 ;  /* 0x000000050e0e7211 */ /* 0x000fe400028f0eff */
[----:B------:R-:W-:Y:S01]  /*1c7b0*/  ISETP.GT.U32.AND P5, PT, R9, R12, PT ;  /* 0x0000000c0900720c */ /* 0x000fe20003fa4070 */
[----:B0-----:R-:W-:Y:S02]  /*1c7c0*/  @P0 IMAD.MOV.U32 R16, RZ, RZ, R47 ;  /* 0x000000ffff100224 */ /* 0x001fe400078e002f */
[----:B------:R-:W-:Y:S01]  /*1c7d0*/  @P0 IMAD.MOV.U32 R17, RZ, RZ, R48 ;  /* 0x000000ffff110224 */ /* 0x000fe200078e0030 */
[----:B------:R-:W-:Y:S04]  /*1c7e0*/  STL [R1+0x59c], R47 ;  /* 0x00059c2f01007387 */ /* 0x000fe80000100800 */
[----:B------:R0:W3:Y:S04]  /*1c7f0*/  @P0 LDG.E.U8 R39, desc[UR14][R16.64] ;  /* 0x0000000e10270981 */ /* 0x0000e8000c1e1100 */
[----:B------:R-:W-:Y:S01]  /*1c800*/  STL [R1+0x598], R48 ;  /* 0x0005983001007387 */ /* 0x000fe20000100800 */
[----:B0-----:R-:W-:-:S02]  /*1c810*/  @P0 IMAD.MOV.U32 R16, RZ, RZ, R46 ;  /* 0x000000ffff100224 */ /* 0x001fc400078e002e */
[----:B------:R-:W-:Y:S01]  /*1c820*/  @P0 IMAD.MOV.U32 R17, RZ, RZ, R18 ;  /* 0x000000ffff110224 */ /* 0x000fe200078e0012 */
[----:B------:R-:W-:Y:S04]  /*1c830*/  STL [R1+0x5dc], R46 ;  /* 0x0005dc2e01007387 */ /* 0x000fe80000100800 */
[----:B------:R0:W-:Y:S04]  /*1c840*/  STL [R1+0x5d8], R18 ;  /* 0x0005d81201007387 */ /* 0x0001e80000100800 */
[----:B------:R-:W-:Y:S04]  /*1c850*/  STL [R1+0x61c], R19 ;  /* 0x00061c1301007387 */ /* 0x000fe80000100800 */
[----:B------:R1:W3:Y:S01]  /*1c860*/  @P0 LDG.E.U8 R38, desc[UR14][R16.64] ;  /* 0x0000000e10260981 */ /* 0x0002e2000c1e1100 */
[----:B0-----:R-:W-:-:S03]  /*1c870*/  SEL R18, R40, R87, !P3 ;  /* 0x0000005728127207 */ /* 0x001fc60005800000 */
[----:B------:R0:W-:Y:S01]  /*1c880*/  STL [R1+0x618], R14 ;  /* 0x0006180e01007387 */ /* 0x0001e20000100800 */
[----:B------:R-:W-:Y:S01]  /*1c890*/  PRMT R37, RZ, 0x7610, R37 ;  /* 0x00007610ff257816 */ /* 0x000fe20000000025 */
[----:B------:R-:W-:Y:S02]  /*1c8a0*/  @!P5 IMAD.IADD R12, R12, 0x1, -R9 ;  /* 0x000000010c0cd824 */ /* 0x000fe400078e0a09 */
[----:B-1----:R-:W-:Y:S01]  /*1c8b0*/  @P0 IMAD.MOV.U32 R17, RZ, RZ, R14 ;  /* 0x000000ffff110224 */ /* 0x002fe200078e000e */
[----:B0-----:R-:W-:Y:S01]  /*1c8c0*/  SEL R14, R40, R93, !P3 ;  /* 0x0000005d280e7207 */ /* 0x001fe20005800000 */
[----:B------:R-:W-:Y:S02]  /*1c8d0*/  @P0 IMAD.MOV.U32 R16, RZ, RZ, R19 ;  /* 0x000000ffff100224 */ /* 0x000fe400078e0013 */
[----:B----4-:R-:W-:Y:S01]  /*1c8e0*/  IMAD R18, R18, UR4, RZ ;  /* 0x0000000412127c24 */ /* 0x010fe2000f8e02ff */
[----:B------:R-:W-:Y:S01]  /*1c8f0*/  SEL R25, R40, R25, !P3 ;  /* 0x0000001928197207 */ /* 0x000fe20005800000 */
[----:B------:R-:W-:Y:S01]  /*1c900*/  IMAD R14, R14, UR5, RZ ;  /* 0x000000050e0e7c24 */ /* 0x000fe2000f8e02ff */
[----:B------:R0:W4:Y:S01]  /*1c910*/  @P0 LDG.E.U8 R37, desc[UR14][R16.64] ;  /* 0x0000000e10250981 */ /* 0x000122000c1e1100 */
[----:B------:R-:W-:Y:S01]  /*1c920*/  PRMT R36, RZ, 0x7610, R36 ;  /* 0x00007610ff247816 */ /* 0x000fe20000000024 */
[----:B------:R-:W1:Y:S01]  /*1c930*/  LDCU UR4, c[0x0][0x3b0] ;  /* 0x00007600ff0477ac */ /* 0x000e620008000800 */
[----:B------:R-:W-:Y:S01]  /*1c940*/  IMAD R25, R25, UR10, RZ ;  /* 0x0000000a19197c24 */ /* 0x000fe2000f8e02ff */
[----:B------:R-:W-:-:S02]  /*1c950*/  IADD3 R19, P6, PT, R14, R8, RZ ;  /* 0x000000080e137210 */ /* 0x000fc40007fde0ff */
[----:B------:R-:W-:Y:S01]  /*1c960*/  PRMT R35, RZ, 0x7610, R35 ;  /* 0x00007610ff237816 */ /* 0x000fe20000000023 */
[----:B------:R-:W1:Y:S01]  /*1c970*/  LDCU UR5, c[0x0][0x3b0] ;  /* 0x00007600ff0577ac */ /* 0x000e620008000800 */
[-C--:B0-----:R-:W-:Y:S02]  /*1c980*/  IADD3 R16, P5, PT, R18, R8.reuse, RZ ;  /* 0x0000000812107210 */ /* 0x081fe40007fbe0ff */
[-C--:B------:R-:W-:Y:S02]  /*1c990*/  LEA.HI.X.SX32 R46, R14, R5.reuse, 0x1, P6 ;  /* 0x000000050e2e7211 */ /* 0x080fe400030f0eff */
[----:B------:R-:W-:Y:S01]  /*1c9a0*/  LEA.HI.X.SX32 R17, R18, R5, 0x1, P5 ;  /* 0x0000000512117211 */ /* 0x000fe200028f0eff */
[----:B------:R0:W-:Y:S01]  /*1c9b0*/  STL [R1+0x65c], R16 ;  /* 0x00065c1001007387 */ /* 0x0001e20000100800 */
[----:B------:R-:W-:-:S03]  /*1c9c0*/  IADD3 R14, P5, PT, R25, R8, RZ ;  /* 0x00000008190e7210 */ /* 0x000fc60007fbe0ff */
[----:B------:R0:W-:Y:S04]  /*1c9d0*/  STL [R1+0x69c], R19 ;  /* 0x00069c1301007387 */ /* 0x0001e80000100800 */
[----:B------:R0:W-:Y:S04]  /*1c9e0*/  STL [R1+0x658], R17 ;  /* 0x0006581101007387 */ /* 0x0001e80000100800 */
[----:B------:R0:W3:Y:S01]  /*1c9f0*/  @P0 LDG.E.U8 R36, desc[UR14][R16.64] ;  /* 0x0000000e10240981 */ /* 0x0000e2000c1e1100 */
[----:B------:R-:W-:-:S03]  /*1ca00*/  PRMT R34, RZ, 0x7610, R34 ;  /* 0x00007610ff227816 */ /* 0x000fc60000000022 */
[----:B------:R-:W-:Y:S01]  /*1ca10*/  STL [R1+0x698], R46 ;  /* 0x0006982e01007387 */ /* 0x000fe20000100800 */
[----:B0-----:R-:W-:Y:S01]  /*1ca20*/  @P0 IMAD.MOV.U32 R16, RZ, RZ, R19 ;  /* 0x000000ffff100224 */ /* 0x001fe200078e0013 */
[----:B------:R-:W-:Y:S01]  /*1ca30*/  LEA.HI.X.SX32 R19, R25, R5, 0x1, P5 ;  /* 0x0000000519137211 */ /* 0x000fe200028f0eff */
[----:B------:R-:W-:Y:S01]  /*1ca40*/  @P0 IMAD.MOV.U32 R17, RZ, RZ, R46 ;  /* 0x000000ffff110224 */ /* 0x000fe200078e002e */
[----:B------:R0:W-:Y:S04]  /*1ca50*/  STL [R1+0x6dc], R14 ;  /* 0x0006dc0e01007387 */ /* 0x0001e80000100800 */
[----:B------:R0:W3:Y:S04]  /*1ca60*/  @P0 LDG.E.U8 R35, desc[UR14][R16.64] ;  /* 0x0000000e10230981 */ /* 0x0000e8000c1e1100 */
[----:B------:R1:W-:Y:S01]  /*1ca70*/  STL [R1+0x6d8], R19 ;  /* 0x0006d81301007387 */ /* 0x0003e20000100800 */
[----:B------:R-:W-:Y:S01]  /*1ca80*/  PRMT R33, RZ, 0x7610, R33 ;  /* 0x00007610ff217816 */ /* 0x000fe20000000021 */
[----:B0-----:R-:W-:-:S02]  /*1ca90*/  @P0 IMAD.MOV.U32 R16, RZ, RZ, R14 ;  /* 0x000000ffff100224 */ /* 0x001fc400078e000e */
[----:B------:R-:W-:Y:S02]  /*1caa0*/  @P0 IMAD.MOV.U32 R17, RZ, RZ, R19 ;  /* 0x000000ffff110224 */ /* 0x000fe400078e0013 */
[----:B------:R-:W-:-:S03]  /*1cab0*/  VIADD R14, R11, 0x7e ;  /* 0x0000007e0b0e7836 */ /* 0x000fc60000000000 */
[----:B------:R0:W3:Y:S01]  /*1cac0*/  @P0 LDG.E.U8 R34, desc[UR14][R16.64] ;  /* 0x0000000e10220981 */ /* 0x0000e2000c1e1100 */
[----:B------:R-:W-:Y:S02]  /*1cad0*/  PRMT R32, RZ, 0x7610, R32 ;  /* 0x00007610ff207816 */ /* 0x000fe40000000020 */
[----:B------:R-:W-:Y:S02]  /*1cae0*/  PRMT R31, RZ, 0x7610, R31 ;  /* 0x00007610ff1f7816 */ /* 0x000fe4000000001f */
[----:B------:R-:W-:Y:S01]  /*1caf0*/  PRMT R30, RZ, 0x7610, R30 ;  /* 0x00007610ff1e7816 */ /* 0x000fe2000000001e */
[----:B--2---:R-:W-:Y:S01]  /*1cb00*/  @!P4 IMAD.MOV R26, RZ, RZ, -R26 ;  /* 0x000000ffff1ac224 */ /* 0x004fe200078e0a1a */
[----:B------:R-:W-:-:S04]  /*1cb10*/  ISETP.GT.U32.AND P4, PT, R9, R12, PT ;  /* 0x0000000c0900720c */ /* 0x000fc80003f84070 */
[----:B------:R-:W-:-:S05]  /*1cb20*/  SEL R26, R40, R26, !P3 ;  /* 0x0000001a281a7207 */ /* 0x000fca0005800000 */
[----:B------:R-:W-:-:S04]  /*1cb30*/  IMAD R26, R26, UR11, RZ ;  /* 0x0000000b1a1a7c24 */ /* 0x000fc8000f8e02ff */
[----:B------:R-:W-:Y:S01]  /*1cb40*/  @!P4 IMAD.IADD R12, R12, 0x1, -R9 ;  /* 0x000000010c0cc824 */ /* 0x000fe200078e0a09 */
[----:B------:R-:W-:-:S04]  /*1cb50*/  IADD3 R18, P4, PT, R26, R8, RZ ;  /* 0x000000081a127210 */ /* 0x000fc80007f9e0ff */
[----:B-1----:R-:W-:Y:S02]  /*1cb60*/  LEA.HI.X.SX32 R19, R26, R5, 0x1, P4 ;  /* 0x000000051a137211 */ /* 0x002fe400020f0eff */
[----:B------:R-:W-:Y:S01]  /*1cb70*/  ISETP.GT.U32.AND P4, PT, R9, R13, PT ;  /* 0x0000000d0900720c */ /* 0x000fe20003f84070 */
[----:B0-----:R-:W-:Y:S02]  /*1cb80*/  @P0 IMAD.MOV.U32 R16, RZ, RZ, R18 ;  /* 0x000000ffff100224 */ /* 0x001fe400078e0012 */
[----:B------:R-:W-:Y:S02]  /*1cb90*/  @P0 IMAD.MOV.U32 R17, RZ, RZ, R19 ;  /* 0x000000ffff110224 */ /* 0x000fe400078e0013 */
[----:B------:R-:W-:-:S03]  /*1cba0*/  @!P2 IMAD.MOV R12, RZ, RZ, -R12 ;  /* 0x000000ffff0ca224 */ /* 0x000fc600078e0a0c */
[----:B------:R0:W2:Y:S05]  /*1cbb0*/  @P0 LDG.E.U8 R33, desc[UR14][R16.64] ;  /* 0x0000000e10210981 */ /* 0x0000aa000c1e1100 */
[----:B------:R-:W-:Y:S01]  /*1cbc0*/  @!P4 IMAD.IADD R13, R13, 0x1, -R9 ;  /* 0x000000010d0dc824 */ /* 0x000fe200078e0a09 */
[----:B0-----:R-:W-:Y:S02]  /*1cbd0*/  IABS R16, R14 ;  /* 0x0000000e00107213 */ /* 0x001fe40000000000 */
[----:B------:R-:W-:-:S03]  /*1cbe0*/  SEL R17, R40, R12, !P3 ;  /* 0x0000000c28117207 */ /* 0x000fc60005800000 */
[----:B------:R-:W-:Y:S01]  /*1cbf0*/  IMAD.MOV.U32 R12, RZ, RZ, R16 ;  /* 0x000000ffff0c7224 */ /* 0x000fe200078e0010 */
[----:B------:R-:W-:Y:S02]  /*1cc00*/  ISETP.GE.AND P2, PT, R15, RZ, PT ;  /* 0x000000ff0f00720c */ /* 0x000fe40003f46270 */
[----:B------:R-:W-:Y:S01]  /*1cc10*/  ISETP.GT.U32.AND P5, PT, R9, R13, PT ;  /* 0x0000000d0900720c */ /* 0x000fe20003fa4070 */
[----:B------:R-:W-:-:S04]  /*1cc20*/  IMAD.HI.U32 R15, R10, R12, RZ ;  /* 0x0000000c0a0f7227 */ /* 0x000fc800078e00ff */
[----:B------:R-:W-:Y:S02]  /*1cc30*/  IMAD.MOV R15, RZ, RZ, -R15 ;  /* 0x000000ffff0f7224 */ /* 0x000fe400078e0a0f */
[----:B------:R-:W-:Y:S01]  /*1cc40*/  IMAD R17, R17, UR4, RZ ;  /* 0x0000000411117c24 */ /* 0x000fe2000f8e02ff */
[----:B------:R0:W-:Y:S01]  /*1cc50*/  STL [R1+0x71c], R18 ;  /* 0x00071c1201007387 */ /* 0x0001e20000100800 */
[----:B------:R-:W-:Y:S01]  /*1cc60*/  IMAD R12, R9, R15, R12 ;  /* 0x0000000f090c7224 */ /* 0x000fe200078e020c */
[----:B------:R-:W1:Y:S03]  /*1cc70*/  LDCU UR4, c[0x0][0x3b0] ;  /* 0x00007600ff0477ac */ /* 0x000e660008000800 */
[----:B------:R-:W-:Y:S01]  /*1cc80*/  @!P5 IMAD.IADD R13, R13, 0x1, -R9 ;  /* 0x000000010d0dd824 */ /* 0x000fe200078e0a09 */
[----:B------:R-:W-:Y:S01]  /*1cc90*/  ISETP.GT.U32.AND P5, PT, R9, R12, PT ;  /* 0x0000000c0900720c */ /* 0x000fe20003fa4070 */
[----:B------:R1:W-:Y:S01]  /*1cca0*/  STL [R1+0x718], R19 ;  /* 0x0007181301007387 */ /* 0x0003e20000100800 */
[----:B0-----:R-:W-:Y:S01]  /*1ccb0*/  IADD3 R18, P4, PT, R17, R8, RZ ;  /* 0x0000000811127210 */ /* 0x001fe20007f9e0ff */
[----:B------:R-:W-:-:S03]  /*1ccc0*/  @!P2 IMAD.MOV R13, RZ, RZ, -R13 ;  /* 0x000000ffff0da224 */ /* 0x000fc600078e0a0d */
[----:B-1----:R-:W-:Y:S02]  /*1ccd0*/  LEA.HI.X.SX32 R19, R17, R5, 0x1, P4 ;  /* 0x0000000511137211 */ /* 0x002fe400020f0eff */
[----:B------:R-:W-:Y:S01]  /*1cce0*/  ISETP.GE.AND P4, PT, R14, RZ, PT ;  /* 0x000000ff0e00720c */ /* 0x000fe20003f86270 */
[----:B------:R-:W-:Y:S02]  /*1ccf0*/  VIADD R14, R11, 0x7 ;  /* 0x000000070b0e7836 */ /* 0x000fe40000000000 */
[----:B------:R-:W-:Y:S02]  /*1cd00*/  @P0 IMAD.MOV.U32 R16, RZ, RZ, R18 ;  /* 0x000000ffff100224 */ /* 0x000fe400078e0012 */
[----:B------:R-:W-:Y:S01]  /*1cd10*/  @P0 IMAD.MOV.U32 R17, RZ, RZ, R19 ;  /* 0x000000ffff110224 */ /* 0x000fe200078e0013 */
[----:B------:R-:W-:Y:S01]  /*1cd20*/  IABS R15, R14 ;  /* 0x0000000e000f7213 */ /* 0x000fe20000000000 */
[----:B------:R-:W-:-:S03]  /*1cd30*/  @!P5 IMAD.IADD R12, R12, 0x1, -R9 ;  /* 0x000000010c0cd824 */ /* 0x000fc600078e0a09 */
[----:B------:R0:W2:Y:S02]  /*1cd40*/  @P0 LDG.E.U8 R32, desc[UR14][R16.64] ;  /* 0x0000000e10200981 */ /* 0x0000a4000c1e1100 */
[----:B------:R-:W-:Y:S02]  /*1cd50*/  ISETP.GT.U32.AND P5, PT, R9, R12, PT ;  /* 0x0000000c0900720c */ /* 0x000fe40003fa4070 */
[----:B0-----:R-:W-:Y:S01]  /*1cd60*/  SEL R16, R40, R13, !P3 ;  /* 0x0000000d28107207 */ /* 0x001fe20005800000 */
[----:B------:R-:W-:-:S04]  /*1cd70*/  IMAD.MOV.U32 R13, RZ, RZ, R15 ;  /* 0x000000ffff0d7224 */ /* 0x000fc800078e000f */
[----:B------:R-:W-:-:S04]  /*1cd80*/  IMAD.HI.U32 R15, R10, R13, RZ ;  /* 0x0000000d0a0f7227 */ /* 0x000fc800078e00ff */
[----:B------:R-:W-:Y:S02]  /*1cd90*/  IMAD.MOV R15, RZ, RZ, -R15 ;  /* 0x000000ffff0f7224 */ /* 0x000fe400078e0a0f */
[----:B------:R-:W-:Y:S01]  /*1cda0*/  IMAD R16, R16, UR4, RZ ;  /* 0x0000000410107c24 */ /* 0x000fe2000f8e02ff */
[----:B------:R0:W-:Y:S01]  /*1cdb0*/  STL [R1+0x754], R18 ;  /* 0x0007541201007387 */ /* 0x0001e20000100800 */
[C---:B------:R-:W-:Y:S01]  /*1cdc0*/  IMAD R13, R9.reuse, R15, R13 ;  /* 0x0000000f090d7224 */ /* 0x040fe200078e020d */
[----:B------:R-:W1:Y:S01]  /*1cdd0*/  LDCU UR4, c[0x0][0x3b0] ;  /* 0x00007600ff0477ac */ /* 0x000e620008000800 */
[----:B------:R-:W-:Y:S01]  /*1cde0*/  @!P5 IMAD.IADD R12, R12, 0x1, -R9 ;  /* 0x000000010c0cd824 */ /* 0x000fe200078e0a09 */
[----:B------:R4:W-:Y:S02]  /*1cdf0*/  STL [R1+0x750], R19 ;  /* 0x0007501301007387 */ /* 0x0009e40000100800 */
[----:B------:R-:W-:Y:S02]  /*1ce00*/  ISETP.GT.U32.AND P5, PT, R9, R13, PT ;  /* 0x0000000d0900720c */ /* 0x000fe40003fa4070 */
[----:B0-----:R-:W-:-:S04]  /*1ce10*/  IADD3 R18, P2, PT, R16, R8, RZ ;  /* 0x0000000810127210 */ /* 0x001fc80007f5e0ff */
[----:B----4-:R-:W-:Y:S02]  /*1ce20*/  LEA.HI.X.SX32 R19, R16, R5, 0x1, P2 ;  /* 0x0000000510137211 */ /* 0x010fe400010f0eff */
[----:B------:R-:W-:Y:S01]  /*1ce30*/  ISETP.GE.AND P2, PT, R14, RZ, PT ;  /* 0x000000ff0e00720c */ /* 0x000fe20003f46270 */
[----:B------:R-:W-:Y:S02]  /*1ce40*/  VIADD R14, R11, 0xf ;  /* 0x0000000f0b0e7836 */ /* 0x000fe40000000000 */
[----:B------:R-:W-:Y:S02]  /*1ce50*/  @P0 IMAD.MOV.U32 R16, RZ, RZ, R18 ;  /* 0x000000ffff100224 */ /* 0x000fe400078e0012 */
[----:B------:R-:W-:Y:S01]  /*1ce60*/  @P0 IMAD.MOV.U32 R17, RZ, RZ, R19 ;  /* 0x000000ffff110224 */ /* 0x000fe200078e0013 */
[----:B------:R-:W-:Y:S01]  /*1ce70*/  IABS R15, R14 ;  /* 0x0000000e000f7213 */ /* 0x000fe20000000000 */
[----:B------:R-:W-:Y:S02]  /*1ce80*/  @!P4 IMAD.MOV R12, RZ, RZ, -R12 ;  /* 0x000000ffff0cc224 */ /* 0x000fe400078e0a0c */
[----:B------:R-:W-:Y:S01]  /*1ce90*/  @!P5 IMAD.IADD R13, R13, 0x1, -R9 ;  /* 0x000000010d0dd824 */ /* 0x000fe200078e0a09 */
[----:B------:R0:W4:Y:S04]  /*1cea0*/  @P0 LDG.E.U8 R31, desc[UR14][R16.64] ;  /* 0x0000000e101f0981 */ /* 0x000128000c1e1100 */
[----:B------:R-:W-:-:S02]  /*1ceb0*/  ISETP.GT.U32.AND P5, PT, R9, R13, PT ;  /* 0x0000000d0900720c */ /* 0x000fc40003fa4070 */
[----:B0-----:R-:W-:Y:S01]  /*1cec0*/  SEL R16, R40, R12, !P3 ;  /* 0x0000000c28107207 */ /* 0x001fe20005800000 */
[----:B------:R-:W-:-:S04]  /*1ced0*/  IMAD.MOV.U32 R12, RZ, RZ, R15 ;  /* 0x000000ffff0c7224 */ /* 0x000fc800078e000f */
[----:B------:R-:W-:-:S04]  /*1cee0*/  IMAD.HI.U32 R15, R10, R12, RZ ;  /* 0x0000000c0a0f7227 */ /* 0x000fc800078e00ff */
[----:B------:R-:W-:Y:S02]  /*1cef0*/  IMAD.MOV R15, RZ, RZ, -R15 ;  /* 0x000000ffff0f7224 */ /* 0x000fe400078e0a0f */
[----:B-1----:R-:W-:Y:S01]  /*1cf00*/  IMAD R16, R16, UR4, RZ ;  /* 0x0000000410107c24 */ /* 0x002fe2000f8e02ff */
[----:B------:R0:W-:Y:S01]  /*1cf10*/  STL [R1+0x78c], R18 ;  /* 0x00078c1201007387 */ /* 0x0001e20000100800 */
[----:B------:R-:W-:Y:S01]  /*1cf20*/  IMAD R12, R9, R15, R12 ;  /* 0x0000000f090c7224 */ /* 0x000fe200078e020c */
[----:B------:R-:W1:Y:S01]  /*1cf30*/  LDCU UR4, c[0x0][0x3b0] ;  /* 0x00007600ff0477ac */ /* 0x000e620008000800 */
[----:B------:R-:W-:Y:S01]  /*1cf40*/  @!P5 IMAD.IADD R13, R13, 0x1, -R9 ;  /* 0x000000010d0dd824 */ /* 0x000fe200078e0a09 */
[----:B------:R3:W-:Y:S02]  /*1cf50*/  STL [R1+0x788], R19 ;  /* 0x0007881301007387 */ /* 0x0007e40000100800 */
[----:B------:R-:W-:Y:S02]  /*1cf60*/  ISETP.GT.U32.AND P5, PT, R9, R12, PT ;  /* 0x0000000c0900720c */ /* 0x000fe40003fa4070 */
[----:B0-----:R-:W-:-:S04]  /*1cf70*/  IADD3 R18, P4, PT, R16, R8, RZ ;  /* 0x0000000810127210 */ /* 0x001fc80007f9e0ff */
[----:B---3--:R-:W-:Y:S02]  /*1cf80*/  LEA.HI.X.SX32 R19, R16, R5, 0x1, P4 ;  /* 0x0000000510137211 */ /* 0x008fe400020f0eff */
[----:B------:R-:W-:Y:S01]  /*1cf90*/  ISETP.GE.AND P4, PT, R14, RZ, PT ;  /* 0x000000ff0e00720c */ /* 0x000fe20003f86270 */
[----:B------:R-:W-:Y:S02]  /*1cfa0*/  VIADD R14, R11, 0x17 ;  /* 0x000000170b0e7836 */ /* 0x000fe40000000000 */
[----:B------:R-:W-:Y:S02]  /*1cfb0*/  @P0 IMAD.MOV.U32 R16, RZ, RZ, R18 ;  /* 0x000000ffff100224 */ /* 0x000fe400078e0012 */
[----:B------:R-:W-:Y:S01]  /*1cfc0*/  @P0 IMAD.MOV.U32 R17, RZ, RZ, R19 ;  /* 0x000000ffff110224 */ /* 0x000fe200078e0013 */
[----:B------:R-:W-:Y:S01]  /*1cfd0*/  IABS R15, R14 ;  /* 0x0000000e000f7213 */ /* 0x000fe20000000000 */
[----:B------:R-:W-:Y:S02]  /*1cfe0*/  @!P2 IMAD.MOV R13, RZ, RZ, -R13 ;  /* 0x000000ffff0da224 */ /* 0x000fe400078e0a0d */
[----:B------:R-:W-:Y:S01]  /*1cff0*/  @!P5 IMAD.IADD R12, R12, 0x1, -R9 ;  /* 0x000000010c0cd824 */ /* 0x000fe200078e0a09 */
[----:B------:R0:W3:Y:S04]  /*1d000*/  @P0 LDG.E.U8 R30, desc[UR14][R16.64] ;  /* 0x0000000e101e0981 */ /* 0x0000e8000c1e1100 */
[----:B------:R-:W-:-:S02]  /*1d010*/  ISETP.GT.U32.AND P5, PT, R9, R12, PT ;  /* 0x0000000c0900720c */ /* 0x000fc40003fa4070 */
[----:B0-----:R-:W-:Y:S01]  /*1d020*/  SEL R16, R40, R13, !P3 ;  /* 0x0000000d28107207 */ /* 0x001fe20005800000 */
[----:B------:R-:W-:-:S04]  /*1d030*/  IMAD.MOV.U32 R13, RZ, RZ, R15 ;  /* 0x000000ffff0d7224 */ /* 0x000fc800078e000f */
[----:B------:R-:W-:-:S04]  /*1d040*/  IMAD.HI.U32 R15, R10, R13, RZ ;  /* 0x0000000d0a0f7227 */ /* 0x000fc800078e00ff */
[----:B------:R-:W-:Y:S02]  /*1d050*/  IMAD.MOV R15, RZ, RZ, -R15 ;  /* 0x000000ffff0f7224 */ /* 0x000fe400078e0a0f */
[----:B-1----:R-:W-:Y:S01]  /*1d060*/  IMAD R16, R16, UR4, RZ ;  /* 0x0000000410107c24 */ /* 0x002fe2000f8e02ff */
[----:B------:R0:W-:Y:S01]  /*1d070*/  STL [R1+0x7c4], R18 ;  /* 0x0007c41201007387 */ /* 0x0001e20000100800 */
[C---:B------:R-:W-:Y:S01]  /*1d080*/  IMAD R13, R9.reuse, R15, R13 ;  /* 0x0000000f090d7224 */ /* 0x040fe200078e020d */
[----:B------:R-:W-:Y:S01]  /*1d090*/  PRMT R29, RZ, 0x7610, R29 ;  /* 0x00007610ff1d7816 */ /* 0x000fe2000000001d */
[----:B------:R-:W-:Y:S01]  /*1d0a0*/  @!P5 IMAD.IADD R12, R12, 0x1, -R9 ;  /* 0x000000010c0cd824 */ /* 0x000fe200078e0a09 */
[----:B------:R1:W-:Y:S01]  /*1d0b0*/  STL [R1+0x7c0], R19 ;  /* 0x0007c01301007387 */ /* 0x0003e20000100800 */
[----:B------:R-:W1:Y:S01]  /*1d0c0*/  LDCU UR4, c[0x0][0x3b0] ;  /* 0x00007600ff0477ac */ /* 0x000e620008000800 */
[----:B------:R-:W-:Y:S02]  /*1d0d0*/  ISETP.GT.U32.AND P5, PT, R9, R13, PT ;  /* 0x0000000d0900720c */ /* 0x000fe40003fa4070 */
[----:B0-----:R-:W-:-:S04]  /*1d0e0*/  IADD3 R18, P2, PT, R16, R8, RZ ;  /* 0x0000000810127210 */ /* 0x001fc80007f5e0ff */
[----:B-1----:R-:W-:Y:S02]  /*1d0f0*/  LEA.HI.X.SX32 R19, R16, R5, 0x1, P2 ;  /* 0x0000000510137211 */ /* 0x002fe400010f0eff */
[----:B------:R-:W-:Y:S01]  /*1d100*/  ISETP.GE.AND P2, PT, R14, RZ, PT ;  /* 0x000000ff0e00720c */ /* 0x000fe20003f46270 */
[----:B------:R-:W-:Y:S02]  /*1d110*/  VIADD R14, R11, 0x1f ;  /* 0x0000001f0b0e7836 */ /* 0x000fe40000000000 */
[----:B------:R-:W-:Y:S02]  /*1d120*/  @P0 IMAD.MOV.U32 R16, RZ, RZ, R18 ;  /* 0x000000ffff100224 */ /* 0x000fe400078e0012 */
[----:B------:R-:W-:Y:S01]  /*1d130*/  @P0 IMAD.MOV.U32 R17, RZ, RZ, R19 ;  /* 0x000000ffff110224 */ /* 0x000fe200078e0013 */
[----:B------:R-:W-:Y:S01]  /*1d140*/  IABS R15, R14 ;  /* 0x0000000e000f7213 */ /* 0x000fe20000000000 */
[----:B------:R-:W-:Y:S02]  /*1d150*/  @!P4 IMAD.MOV R12, RZ, RZ, -R12 ;  /* 0x000000ffff0cc224 */ /* 0x000fe400078e0a0c */
[----:B------:R-:W-:Y:S01]  /*1d160*/  @!P5 IMAD.IADD R13, R13, 0x1, -R9 ;  /* 0x000000010d0dd824 */ /* 0x000fe200078e0a09 */
[----:B------:R0:W2:Y:S04]  /*1d170*/  @P0 LDG.E.U8 R29, desc[UR14][R16.64] ;  /* 0x0000000e101d0981 */ /* 0x0000a8000c1e1100 */
[----:B------:R-:W-:-:S02]  /*1d180*/  ISETP.GT.U32.AND P5, PT, R9, R13, PT ;  /* 0x0000000d0900720c */ /* 0x000fc40003fa4070 */
[----:B0-----:R-:W-:Y:S01]  /*1d190*/  SEL R16, R40, R12, !P3 ;  /* 0x0000000c28107207 */ /* 0x001fe20005800000 */
[----:B------:R-:W-:-:S04]  /*1d1a0*/  IMAD.MOV.U32 R12, RZ, RZ, R15 ;  /* 0x000000ffff0c7224 */ /* 0x000fc800078e000f */
[----:B------:R-:W-:-:S04]  /*1d1b0*/  IMAD.HI.U32 R15, R10, R12, RZ ;  /* 0x0000000c0a0f7227 */ /* 0x000fc800078e00ff */
[----:B------:R-:W-:Y:S02]  /*1d1c0*/  IMAD.MOV R15, RZ, RZ, -R15 ;  /* 0x000000ffff0f7224 */ /* 0x000fe400078e0a0f */
[----:B------:R-:W-:Y:S01]  /*1d1d0*/  IMAD R16, R16, UR4, RZ ;  /* 0x0000000410107c24 */ /* 0x000fe2000f8e02ff */
[----:B------:R0:W-:Y:S01]  /*1d1e0*/  STL [R1+0x424], R18 ;  /* 0x0004241201007387 */ /* 0x0001e20000100800 */
[----:B------:R-:W-:Y:S01]  /*1d1f0*/  IMAD R12, R9, R15, R12 ;  /* 0x0000000f090c7224 */ /* 0x000fe200078e020c */
        /* <DEDUP_REMOVED lines=72> */
[----:B------:R-:W4:Y:S01]  /*1d680*/  LDCU UR4, c[0x0][0x3b0] ;  /* 0x00007600ff0477ac */ /* 0x000f220008000800 */
        /* <DEDUP_REMOVED lines=16> */
[----:B----4-:R-:W-:Y:S01]  /*1d790*/  IMAD R16, R16, UR4, RZ ;  /* 0x0000000410107c24 */ /* 0x010fe2000f8e02ff */
[----:B------:R0:W-:Y:S01]  /*1d7a0*/  STL [R1+0x524], R18 ;  /* 0x0005241201007387 */ /* 0x0001e20000100800 */
[----:B------:R-:W-:Y:S01]  /*1d7b0*/  IMAD R12, R9, R15, R12 ;  /* 0x0000000f090c7224 */ /* 0x000fe200078e020c */
[----:B------:R-:W1:Y:S01]  /*1d7c0*/  LDCU UR4, c[0x0][0x3b0] ;  /* 0x00007600ff0477ac */ /* 0x000e620008000800 */
[----:B------:R-:W-:-:S03]  /*1d7d0*/  @!P5 IMAD.IADD R13, R13, 0x1, -R9 ;  /* 0x000000010d0dd824 */ /* 0x000fc600078e0a09 */
[----:B------:R-:W-:Y:S01]  /*1d7e0*/  ISETP.GT.U32.AND P5, PT, R9, R12, PT ;  /* 0x0000000c0900720c */ /* 0x000fe20003fa4070 */
[----:B------:R4:W-:Y:S01]  /*1d7f0*/  STL [R1+0x520], R19 ;  /* 0x0005201301007387 */ /* 0x0009e20000100800 */
[C---:B0-----:R-:W-:Y:S02]  /*1d800*/  IADD3 R18, P4, PT, R16.reuse, R8, RZ ;  /* 0x0000000810127210 */ /* 0x041fe40007f9e0ff */
[----:B------:R-:W-:Y:S02]  /*1d810*/  PRMT R24, RZ, 0x7610, R24 ;  /* 0x00007610ff187816 */ /* 0x000fe40000000018 */
[----:B----4-:R-:W-:Y:S02]  /*1d820*/  LEA.HI.X.SX32 R19, R16, R5, 0x1, P4 ;  /* 0x0000000510137211 */ /* 0x010fe400020f0eff */
[----:B------:R-:W-:Y:S01]  /*1d830*/  ISETP.GE.AND P4, PT, R14, RZ, PT ;  /* 0x000000ff0e00720c */ /* 0x000fe20003f86270 */
[----:B------:R-:W-:Y:S02]  /*1d840*/  VIADD R14, R11, 0x47 ;  /* 0x000000470b0e7836 */ /* 0x000fe40000000000 */
[----:B------:R-:W-:-:S02]  /*1d850*/  @P0 IMAD.MOV.U32 R16, RZ, RZ, R18 ;  /* 0x000000ffff100224 */ /* 0x000fc400078e0012 */
[----:B------:R-:W-:Y:S01]  /*1d860*/  @P0 IMAD.MOV.U32 R17, RZ, RZ, R19 ;  /* 0x000000ffff110224 */ /* 0x000fe200078e0013 */
[----:B------:R-:W-:Y:S01]  /*1d870*/  IABS R15, R14 ;  /* 0x0000000e000f7213 */ /* 0x000fe20000000000 */
[----:B------:R-:W-:Y:S02]  /*1d880*/  @!P2 IMAD.MOV R13, RZ, RZ, -R13 ;  /* 0x000000ffff0da224 */ /* 0x000fe400078e0a0d */
[----:B------:R-:W-:Y:S01]  /*1d890*/  @!P5 IMAD.IADD R12, R12, 0x1, -R9 ;  /* 0x000000010c0cd824 */ /* 0x000fe200078e0a09 */
[----:B------:R0:W4:Y:S04]  /*1d8a0*/  @P0 LDG.E.U8 R24, desc[UR14][R16.64] ;  /* 0x0000000e10180981 */ /* 0x000128000c1e1100 */
[----:B------:R-:W-:Y:S02]  /*1d8b0*/  ISETP.GT.U32.AND P2, PT, R9, R12, PT ;  /* 0x0000000c0900720c */ /* 0x000fe40003f44070 */
[----:B0-----:R-:W-:Y:S01]  /*1d8c0*/  SEL R16, R40, R13, !P3 ;  /* 0x0000000d28107207 */ /* 0x001fe20005800000 */
[----:B------:R-:W-:-:S04]  /*1d8d0*/  IMAD.MOV.U32 R13, RZ, RZ, R15 ;  /* 0x000000ffff0d7224 */ /* 0x000fc800078e000f */
[----:B------:R-:W-:-:S04]  /*1d8e0*/  IMAD.HI.U32 R15, R10, R13, RZ ;  /* 0x0000000d0a0f7227 */ /* 0x000fc800078e00ff */
[----:B------:R-:W-:Y:S02]  /*1d8f0*/  IMAD.MOV R15, RZ, RZ, -R15 ;  /* 0x000000ffff0f7224 */ /* 0x000fe400078e0a0f */
[----:B-1----:R-:W-:Y:S01]  /*1d900*/  IMAD R16, R16, UR4, RZ ;  /* 0x0000000410107c24 */ /* 0x002fe2000f8e02ff */
[----:B------:R-:W0:Y:S01]  /*1d910*/  LDCU UR4, c[0x0][0x3b0] ;  /* 0x00007600ff0477ac */ /* 0x000e220008000800 */
[----:B------:R-:W-:Y:S02]  /*1d920*/  IMAD R13, R9, R15, R13 ;  /* 0x0000000f090d7224 */ /* 0x000fe400078e020d */
[----:B------:R-:W-:-:S03]  /*1d930*/  @!P2 IMAD.IADD R12, R12, 0x1, -R9 ;  /* 0x000000010c0ca824 */ /* 0x000fc600078e0a09 */
[----:B------:R-:W-:Y:S01]  /*1d940*/  ISETP.GT.U32.AND P2, PT, R9, R13, PT ;  /* 0x0000000d0900720c */ /* 0x000fe20003f44070 */
[----:B------:R-:W-:Y:S01]  /*1d950*/  @!P4 IMAD.MOV R12, RZ, RZ, -R12 ;  /* 0x000000ffff0cc224 */ /* 0x000fe200078e0a0c */
[----:B------:R1:W-:Y:S04]  /*1d960*/  STL [R1+0x564], R18 ;  /* 0x0005641201007387 */ /* 0x0003e80000100800 */
[----:B------:R-:W-:Y:S01]  /*1d970*/  SEL R12, R40, R12, !P3 ;  /* 0x0000000c280c7207 */ /* 0x000fe20005800000 */
[----:B------:R3:W-:Y:S01]  /*1d980*/  STL [R1+0x560], R19 ;  /* 0x0005601301007387 */ /* 0x0007e20000100800 */
[----:B-1----:R-:W-:-:S03]  /*1d990*/  IADD3 R18, P5, PT, R16, R8, RZ ;  /* 0x0000000810127210 */ /* 0x002fc60007fbe0ff */
[----:B0-----:R-:W-:Y:S02]  /*1d9a0*/  IMAD R12, R12, UR4, RZ ;  /* 0x000000040c0c7c24 */ /* 0x001fe4000f8e02ff */
[----:B------:R-:W-:Y:S01]  /*1d9b0*/  @!P2 IMAD.IADD R13, R13, 0x1, -R9 ;  /* 0x000000010d0da824 */ /* 0x000fe200078e0a09 */
[----:B------:R-:W-:Y:S01]  /*1d9c0*/  ISETP.GE.AND P4, PT, R14, RZ, PT ;  /* 0x000000ff0e00720c */ /* 0x000fe20003f86270 */
[----:B------:R0:W-:Y:S01]  /*1d9d0*/  STL [R1+0x5a4], R18 ;  /* 0x0005a41201007387 */ /* 0x0001e20000100800 */
[----:B---3--:R-:W-:Y:S01]  /*1d9e0*/  LEA.HI.X.SX32 R19, R16, R5, 0x1, P5 ;  /* 0x0000000510137211 */ /* 0x008fe200028f0eff */
[----:B------:R-:W-:Y:S01]  /*1d9f0*/  @P0 IMAD.MOV.U32 R16, RZ, RZ, R18 ;  /* 0x000000ffff100224 */ /* 0x000fe200078e0012 */
[----:B------:R-:W-:Y:S01]  /*1da00*/  ISETP.GT.U32.AND P2, PT, R9, R13, PT ;  /* 0x0000000d0900720c */ /* 0x000fe20003f44070 */
[----:B------:R-:W1:Y:S02]  /*1da10*/  LDCU UR4, c[0x0][0x3b0] ;  /* 0x00007600ff0477ac */ /* 0x000e640008000800 */
[----:B------:R3:W-:Y:S01]  /*1da20*/  STL [R1+0x5a0], R19 ;  /* 0x0005a01301007387 */ /* 0x0007e20000100800 */
[----:B------:R-:W-:Y:S01]  /*1da30*/  @P0 IMAD.MOV.U32 R17, RZ, RZ, R19 ;  /* 0x000000ffff110224 */ /* 0x000fe200078e0013 */
[----:B0-----:R-:W-:-:S02]  /*1da40*/  IADD3 R18, P5, PT, R12, R8, RZ ;  /* 0x000000080c127210 */ /* 0x001fc40007fbe0ff */
[----:B------:R-:W-:Y:S02]  /*1da50*/  PRMT R22, RZ, 0x7610, R22 ;  /* 0x00007610ff167816 */ /* 0x000fe40000000016 */
[----:B---3--:R-:W-:Y:S01]  /*1da60*/  LEA.HI.X.SX32 R19, R12, R5, 0x1, P5 ;  /* 0x000000050c137211 */ /* 0x008fe200028f0eff */
[----:B------:R-:W-:-:S04]  /*1da70*/  @P0 IMAD.MOV.U32 R14, RZ, RZ, R18 ;  /* 0x000000ffff0e0224 */ /* 0x000fc800078e0012 */
[----:B------:R-:W-:Y:S02]  /*1da80*/  @P0 IMAD.MOV.U32 R15, RZ, RZ, R19 ;  /* 0x000000ffff0f0224 */ /* 0x000fe400078e0013 */
[----:B------:R-:W-:-:S03]  /*1da90*/  @!P2 IMAD.IADD R13, R13, 0x1, -R9 ;  /* 0x000000010d0da824 */ /* 0x000fc600078e0a09 */
[----:B------:R0:W3:Y:S01]  /*1daa0*/  @P0 LDG.E.U8 R22, desc[UR14][R14.64] ;  /* 0x0000000e0e160981 */ /* 0x0000e2000c1e1100 */
[----:B------:R-:W-:Y:S02]  /*1dab0*/  @!P4 IMAD.MOV R13, RZ, RZ, -R13 ;  /* 0x000000ffff0dc224 */ /* 0x000fe400078e0a0d */
[----:B0-----:R-:W-:-:S03]  /*1dac0*/  VIADD R14, R11, 0x4f ;  /* 0x0000004f0b0e7836 */ /* 0x001fc60000000000 */
[----:B------:R-:W-:Y:S02]  /*1dad0*/  SEL R15, R40, R13, !P3 ;  /* 0x0000000d280f7207 */ /* 0x000fe40005800000 */
[----:B------:R-:W-:-:S05]  /*1dae0*/  IABS R12, R14 ;  /* 0x0000000e000c7213 */ /* 0x000fca0000000000 */
[----:B------:R-:W-:-:S04]  /*1daf0*/  IMAD.HI.U32 R13, R10, R12, RZ ;  /* 0x0000000c0a0d7227 */ /* 0x000fc800078e00ff */
[----:B------:R-:W-:Y:S01]  /*1db00*/  IMAD.MOV R13, RZ, RZ, -R13 ;  /* 0x000000ffff0d7224 */ /* 0x000fe200078e0a0d */
[----:B------:R-:W-:-:S03]  /*1db10*/  PRMT R23, RZ, 0x7610, R23 ;  /* 0x00007610ff177816 */ /* 0x000fc60000000017 */
[----:B------:R-:W-:Y:S02]  /*1db20*/  IMAD R12, R9, R13, R12 ;  /* 0x0000000d090c7224 */ /* 0x000fe400078e020c */
[----:B-1----:R-:W-:Y:S01]  /*1db30*/  IMAD R15, R15, UR4, RZ ;  /* 0x000000040f0f7c24 */ /* 0x002fe2000f8e02ff */
[----:B------:R0:W2:Y:S01]  /*1db40*/  @P0 LDG.E.U8 R23, desc[UR14][R16.64] ;  /* 0x0000000e10170981 */ /* 0x0000a2000c1e1100 */
[----:B------:R-:W-:Y:S01]  /*1db50*/  PRMT R21, RZ, 0x7610, R21 ;  /* 0x00007610ff157816 */ /* 0x000fe20000000015 */
[----:B------:R-:W1:Y:S01]  /*1db60*/  LDCU UR4, c[0x0][0x3b0] ;  /* 0x00007600ff0477ac */ /* 0x000e620008000800 */
[----:B------:R-:W-:Y:S02]  /*1db70*/  ISETP.GT.U32.AND P4, PT, R9, R12, PT ;  /* 0x0000000c0900720c */ /* 0x000fe40003f84070 */
[----:B0-----:R-:W-:-:S04]  /*1db80*/  IADD3 R16, P2, PT, R15, R8, RZ ;  /* 0x000000080f107210 */ /* 0x001fc80007f5e0ff */
[----:B------:R-:W-:Y:S01]  /*1db90*/  LEA.HI.X.SX32 R17, R15, R5, 0x1, P2 ;  /* 0x000000050f117211 */ /* 0x000fe200010f0eff */
[----:B------:R-:W-:Y:S01]  /*1dba0*/  VIADD R15, R11, 0x57 ;  /* 0x000000570b0f7836 */ /* 0x000fe20000000000 */
[----:B------:R-:W-:-:S05]  /*1dbb0*/  ISETP.GE.AND P2, PT, R14, RZ, PT ;  /* 0x000000ff0e00720c */ /* 0x000fca0003f46270 */
[----:B------:R-:W-:Y:S01]  /*1dbc0*/  @!P4 IMAD.IADD R12, R12, 0x1, -R9 ;  /* 0x000000010c0cc824 */ /* 0x000fe200078e0a09 */
[----:B------:R-:W-:Y:S01]  /*1dbd0*/  STL [R1+0x5e4], R18 ;  /* 0x0005e41201007387 */ /* 0x000fe20000100800 */
[----:B------:R-:W-:-:S03]  /*1dbe0*/  IABS R14, R15 ;  /* 0x0000000f000e7213 */ /* 0x000fc60000000000 */
[----:B------:R-:W-:Y:S01]  /*1dbf0*/  STL [R1+0x5e0], R19 ;  /* 0x0005e01301007387 */ /* 0x000fe20000100800 */
[----:B------:R-:W-:-:S03]  /*1dc00*/  ISETP.GT.U32.AND P4, PT, R9, R12, PT ;  /* 0x0000000c0900720c */ /* 0x000fc60003f84070 */
[----:B------:R0:W-:Y:S04]  /*1dc10*/  STL [R1+0x624], R16 ;  /* 0x0006241001007387 */ /* 0x0001e80000100800 */
[----:B------:R0:W2:Y:S04]  /*1dc20*/  @P0 LDG.E.U8 R21, desc[UR14][R16.64] ;  /* 0x0000000e10150981 */ /* 0x0000a8000c1e1100 */
[----:B------:R1:W-:Y:S01]  /*1dc30*/  STL [R1+0x620], R17 ;  /* 0x0006201101007387 */ /* 0x0003e20000100800 */
[----:B0-----:R-:W-:Y:S02]  /*1dc40*/  VIADD R16, R11, 0x5f ;  /* 0x0000005f0b107836 */ /* 0x001fe40000000000 */
[----:B-1----:R-:W-:-:S03]  /*1dc50*/  IMAD.HI.U32 R17, R10, R14, RZ ;  /* 0x0000000e0a117227 */ /* 0x002fc600078e00ff */
[----:B------:R-:W-:Y:S01]  /*1dc60*/  IABS R13, R16 ;  /* 0x00000010000d7213 */ /* 0x000fe20000000000 */
[----:B------:R-:W-:-:S04]  /*1dc70*/  IMAD.MOV R17, RZ, RZ, -R17 ;  /* 0x000000ffff117224 */ /* 0x000fc800078e0a11 */
[----:B------:R-:W-:-:S04]  /*1dc80*/  IMAD.HI.U32 R18, R10, R13, RZ ;  /* 0x0000000d0a127227 */ /* 0x000fc800078e00ff */
[C---:B------:R-:W-:Y:S02]  /*1dc90*/  IMAD R14, R9.reuse, R17, R14 ;  /* 0x00000011090e7224 */ /* 0x040fe400078e020e */
[----:B------:R-:W-:Y:S02]  /*1dca0*/  @!P4 IMAD.IADD R12, R12, 0x1, -R9 ;  /* 0x000000010c0cc824 */ /* 0x000fe400078e0a09 */
[----:B------:R-:W-:Y:S01]  /*1dcb0*/  IMAD.MOV R18, RZ, RZ, -R18 ;  /* 0x000000ffff127224 */ /* 0x000fe200078e0a12 */
[----:B------:R-:W-:-:S03]  /*1dcc0*/  ISETP.GT.U32.AND P4, PT, R9, R14, PT ;  /* 0x0000000e0900720c */ /* 0x000fc60003f84070 */
[----:B------:R-:W-:Y:S02]  /*1dcd0*/  IMAD R13, R9, R18, R13 ;  /* 0x00000012090d7224 */ /* 0x000fe400078e020d */
[----:B------:R-:W-:-:S03]  /*1dce0*/  @!P2 IMAD.MOV R12, RZ, RZ, -R12 ;  /* 0x000000ffff0ca224 */ /* 0x000fc600078e0a0c */
[----:B------:R-:W-:Y:S02]  /*1dcf0*/  ISETP.GT.U32.AND P5, PT, R9, R13, PT ;  /* 0x0000000d0900720c */ /* 0x000fe40003fa4070 */
[----:B------:R-:W-:-:S03]  /*1dd00*/  SEL R12, R40, R12, !P3 ;  /* 0x0000000c280c7207 */ /* 0x000fc60005800000 */
[----:B------:R-:W-:Y:S02]  /*1dd10*/  @!P4 IMAD.IADD R14, R14, 0x1, -R9 ;  /* 0x000000010e0ec824 */ /* 0x000fe400078e0a09 */
[----:B------:R-:W-:Y:S01]  /*1dd20*/  IMAD R12, R12, UR4, RZ ;  /* 0x000000040c0c7c24 */ /* 0x000fe2000f8e02ff */
[----:B------:R-:W-:Y:S01]  /*1dd30*/  ISETP.GE.AND P2, PT, R15, RZ, PT ;  /* 0x000000ff0f00720c */ /* 0x000fe20003f46270 */
[----:B------:R-:W0:Y:S01]  /*1dd40*/  LDCU UR4, c[0x0][0x3b0] ;  /* 0x00007600ff0477ac */ /* 0x000e220008000800 */
[----:B------:R-:W-:-:S03]  /*1dd50*/  ISETP.GT.U32.AND P4, PT, R9, R14, PT ;  /* 0x0000000e0900720c */ /* 0x000fc60003f84070 */
[----:B------:R-:W-:Y:S01]  /*1dd60*/  @!P5 IMAD.IADD R13, R13, 0x1, -R9 ;  /* 0x000000010d0dd824 */ /* 0x000fe200078e0a09 */
[----:B------:R-:W-:-:S04]  /*1dd70*/  IADD3 R19, P5, PT, R12, R8, RZ ;  /* 0x000000080c137210 */ /* 0x000fc80007fbe0ff */
[----:B------:R-:W-:Y:S02]  /*1dd80*/  LEA.HI.X.SX32 R46, R12, R5, 0x1, P5 ;  /* 0x000000050c2e7211 */ /* 0x000fe400028f0eff */
[----:B------:R-:W-:-:S03]  /*1dd90*/  ISETP.GT.U32.AND P5, PT, R9, R13, PT ;  /* 0x0000000d0900720c */ /* 0x000fc60003fa4070 */
[----:B------:R-:W-:Y:S01]  /*1dda0*/  @!P4 IMAD.IADD R14, R14, 0x1, -R9 ;  /* 0x000000010e0ec824 */ /* 0x000fe200078e0a09 */
[----:B------:R-:W-:-:S03]  /*1ddb0*/  ISETP.GE.AND P4, PT, R16, RZ, PT ;  /* 0x000000ff1000720c */ /* 0x000fc60003f86270 */
[----:B------:R-:W-:-:S06]  /*1ddc0*/  @!P2 IMAD.MOV R14, RZ, RZ, -R14 ;  /* 0x000000ffff0ea224 */ /* 0x000fcc00078e0a0e */
[----:B------:R-:W-:Y:S01]  /*1ddd0*/  @!P5 IMAD.IADD R13, R13, 0x1, -R9 ;  /* 0x000000010d0dd824 */ /* 0x000fe200078e0a09 */
[----:B------:R-:W-:-:S03]  /*1dde0*/  SEL R14, R40, R14, !P3 ;  /* 0x0000000e280e7207 */ /* 0x000fc60005800000 */
[----:B------:R-:W-:Y:S02]  /*1ddf0*/  @!P4 IMAD.MOV R13, RZ, RZ, -R13 ;  /* 0x000000ffff0dc224 */ /* 0x000fe400078e0a0d */
[----:B0-----:R-:W-:Y:S01]  /*1de00*/  IMAD R14, R14, UR4, RZ ;  /* 0x000000040e0e7c24 */ /* 0x001fe2000f8e02ff */
[----:B------:R-:W-:Y:S01]  /*1de10*/  PRMT R20, RZ, 0x7610, R20 ;  /* 0x00007610ff147816 */ /* 0x000fe20000000014 */
[----:B------:R0:W-:Y:S01]  /*1de20*/  STL [R1+0x664], R19 ;  /* 0x0006641301007387 */ /* 0x0001e20000100800 */
[----:B------:R-:W-:Y:S01]  /*1de30*/  SEL R13, R40, R13, !P3 ;  /* 0x0000000d280d7207 */ /* 0x000fe20005800000 */
[----:B------:R-:W-:Y:S01]  /*1de40*/  @P0 IMAD.MOV.U32 R18, RZ, RZ, R19 ;  /* 0x000000ffff120224 */ /* 0x000fe200078e0013 */
[CC--:B------:R-:W-:Y:S01]  /*1de50*/  IADD3 R12, P2, PT, R14.reuse, R8.reuse, RZ ;  /* 0x000000080e0c7210 */ /* 0x0c0fe20007f5e0ff */
[----:B------:R-:W1:Y:S02]  /*1de60*/  LDCU UR4, c[0x0][0x3b0] ;  /* 0x00007600ff0477ac */ /* 0x000e640008000800 */
[----:B------:R-:W-:Y:S01]  /*1de70*/  IMAD R15, R13, UR5, RZ ;  /* 0x000000050d0f7c24 */ /* 0x000fe2000f8e02ff */
[----:B------:R-:W-:Y:S01]  /*1de80*/  LEA.HI.X.SX32 R17, R14, R5, 0x1, P2 ;  /* 0x000000050e117211 */ /* 0x000fe200010f0eff */
[----:B------:R-:W-:Y:S01]  /*1de90*/  STL [R1+0x660], R46 ;  /* 0x0006602e01007387 */ /* 0x000fe20000100800 */
[----:B------:R-:W1:Y:S01]  /*1dea0*/  LDCU UR5, c[0x0][0x3b0] ;  /* 0x00007600ff0577ac */ /* 0x000e620008000800 */
[----:B0-----:R-:W-:Y:S01]  /*1deb0*/  @P0 IMAD.MOV.U32 R19, RZ, RZ, R46 ;  /* 0x000000ffff130224 */ /* 0x001fe200078e002e */
[----:B------:R-:W-:Y:S01]  /*1dec0*/  IADD3 R14, P2, PT, R15, R8, RZ ;  /* 0x000000080f0e7210 */ /* 0x000fe20007f5e0ff */
[----:B------:R-:W-:-:S03]  /*1ded0*/  @P0 IMAD.MOV.U32 R13, RZ, RZ, R17 ;  /* 0x000000ffff0d0224 */ /* 0x000fc600078e0011 */
[----:B------:R0:W2:Y:S01]  /*1dee0*/  @P0 LDG.E.U8 R20, desc[UR14][R18.64] ;  /* 0x0000000e12140981 */ /* 0x0000a2000c1e1100 */
[----:B------:R-:W-:-:S03]  /*1def0*/  LEA.HI.X.SX32 R16, R15, R5, 0x1, P2 ;  /* 0x000000050f107211 */ /* 0x000fc600010f0eff */
[----:B------:R1:W-:Y:S01]  /*1df00*/  STL [R1+0x6a4], R12 ;  /* 0x0006a40c01007387 */ /* 0x0003e20000100800 */
[----:B0-----:R-:W-:Y:S02]  /*1df10*/  PRMT R19, RZ, 0x7610, R19 ;  /* 0x00007610ff137816 */ /* 0x001fe40000000013 */
[----:B------:R-:W-:-:S04]  /*1df20*/  PRMT R18, RZ, 0x7610, R18 ;  /* 0x00007610ff127816 */ /* 0x000fc80000000012 */
[----:B------:R1:W2:Y:S02]  /*1df30*/  @P0 LDG.E.U8 R19, desc[UR14][R12.64] ;  /* 0x0000000e0c130981 */ /* 0x0002a4000c1e1100 */
[----:B-1----:R-:W-:Y:S02]  /*1df40*/  @P0 IMAD.MOV.U32 R12, RZ, RZ, R14 ;  /* 0x000000ffff0c0224 */ /* 0x002fe400078e000e */
[----:B------:R-:W-:-:S05]  /*1df50*/  @P0 IMAD.MOV.U32 R13, RZ, RZ, R16 ;  /* 0x000000ffff0d0224 */ /* 0x000fca00078e0010 */
[----:B------:R0:W2:Y:S02]  /*1df60*/  @P0 LDG.E.U8 R18, desc[UR14][R12.64] ;  /* 0x0000000e0c120981 */ /* 0x0000a4000c1e1100 */
[----:B0-----:R-:W-:Y:S02]  /*1df70*/  VIADD R13, R11, 0x67 ;  /* 0x000000670b0d7836 */ /* 0x001fe40000000000 */
[----:B------:R0:W-:Y:S03]  /*1df80*/  STL [R1+0x6a0], R17 ;  /* 0x0006a01101007387 */ /* 0x0001e60000100800 */
[----:B------:R-:W-:Y:S01]  /*1df90*/  IABS R12, R13 ;  /* 0x0000000d000c7213 */ /* 0x000fe20000000000 */
[----:B------:R1:W-:Y:S04]  /*1dfa0*/  STL [R1+0x6e4], R14 ;  /* 0x0006e40e01007387 */ /* 0x0003e80000100800 */
[----:B------:R-:W-:-:S04]  /*1dfb0*/  IMAD.HI.U32 R15, R10, R12, RZ ;  /* 0x0000000c0a0f7227 */ /* 0x000fc800078e00ff */
[----:B0-----:R-:W-:Y:S02]  /*1dfc0*/  VIADD R17, R11, 0x7f ;  /* 0x0000007f0b117836 */ /* 0x001fe40000000000 */
[----:B------:R-:W-:-:S03]  /*1dfd0*/  IMAD.MOV R15, RZ, RZ, -R15 ;  /* 0x000000ffff0f7224 */ /* 0x000fc600078e0a0f */
[----:B-1----:R-:W-:Y:S01]  /*1dfe0*/  IABS R14, R17 ;  /* 0x00000011000e7213 */ /* 0x002fe20000000000 */
[----:B------:R-:W-:-:S04]  /*1dff0*/  IMAD R12, R9, R15, R12 ;  /* 0x0000000f090c7224 */ /* 0x000fc800078e020c */
[----:B------:R-:W-:Y:S01]  /*1e000*/  IMAD.HI.U32 R15, R10, R14, RZ ;  /* 0x0000000e0a0f7227 */ /* 0x000fe200078e00ff */
[----:B------:R-:W-:-:S03]  /*1e010*/  ISETP.GT.U32.AND P2, PT, R9, R12, PT ;  /* 0x0000000c0900720c */ /* 0x000fc60003f44070 */
[----:B------:R-:W-:Y:S01]  /*1e020*/  IMAD.MOV R15, RZ, RZ, -R15 ;  /* 0x000000ffff0f7224 */ /* 0x000fe200078e0a0f */
[----:B------:R-:W-:-:S03]  /*1e030*/  ISETP.GE.AND P4, PT, R13, RZ, PT ;  /* 0x000000ff0d00720c */ /* 0x000fc60003f86270 */
[----:B------:R-:W-:Y:S02]  /*1e040*/  IMAD R13, R9, R15, R14 ;  /* 0x0000000f090d7224 */ /* 0x000fe400078e020e */
[C---:B------:R-:W-:Y:S01]  /*1e050*/  VIADD R15, R11.reuse, 0x6f ;  /* 0x0000006f0b0f7836 */ /* 0x040fe20000000000 */
[----:B------:R0:W-:Y:S03]  /*1e060*/  STL [R1+0x6e0], R16 ;  /* 0x0006e01001007387 */ /* 0x0001e60000100800 */
[----:B------:R-:W-:Y:S02]  /*1e070*/  @!P2 IMAD.IADD R12, R12, 0x1, -R9 ;  /* 0x000000010c0ca824 */ /* 0x000fe400078e0a09 */
[----:B0-----:R-:W-:Y:S01]  /*1e080*/  VIADD R16, R11, 0x77 ;  /* 0x000000770b107836 */ /* 0x001fe20000000000 */
[----:B------:R-:W-:-:S04]  /*1e090*/  IABS R11, R15 ;  /* 0x0000000f000b7213 */ /* 0x000fc80000000000 */
[----:B------:R-:W-:Y:S01]  /*1e0a0*/  IABS R14, R16 ;  /* 0x00000010000e7213 */ /* 0x000fe20000000000 */
[C---:B------:R-:W-:Y:S01]  /*1e0b0*/  IMAD.HI.U32 R46, R10.reuse, R11, RZ ;  /* 0x0000000b0a2e7227 */ /* 0x040fe200078e00ff */
[C---:B------:R-:W-:Y:S02]  /*1e0c0*/  ISETP.GT.U32.AND P2, PT, R9.reuse, R12, PT ;  /* 0x0000000c0900720c */ /* 0x040fe40003f44070 */
[----:B------:R-:W-:Y:S01]  /*1e0d0*/  ISETP.GT.U32.AND P6, PT, R9, R13, PT ;  /* 0x0000000d0900720c */ /* 0x000fe20003fc4070 */
[----:B------:R-:W-:-:S04]  /*1e0e0*/  IMAD.HI.U32 R10, R10, R14, RZ ;  /* 0x0000000e0a0a7227 */ /* 0x000fc800078e00ff */
[----:B------:R-:W-:Y:S02]  /*1e0f0*/  IMAD.MOV R46, RZ, RZ, -R46 ;  /* 0x000000ffff2e7224 */ /* 0x000fe400078e0a2e */
[----:B------:R-:W-:Y:S02]  /*1e100*/  IMAD.MOV R10, RZ, RZ, -R10 ;  /* 0x000000ffff0a7224 */ /* 0x000fe400078e0a0a */
[C---:B------:R-:W-:Y:S02]  /*1e110*/  IMAD R11, R9.reuse, R46, R11 ;  /* 0x0000002e090b7224 */ /* 0x040fe400078e020b */
[----:B------:R-:W-:-:S03]  /*1e120*/  IMAD R10, R9, R10, R14 ;  /* 0x0000000a090a7224 */ /* 0x000fc600078e020e */
[C---:B------:R-:W-:Y:S01]  /*1e130*/  ISETP.GT.U32.AND P5, PT, R9.reuse, R11, PT ;  /* 0x0000000b0900720c */ /* 0x040fe20003fa4070 */
[--C-:B------:R-:W-:Y:S01]  /*1e140*/  @!P2 IMAD.IADD R12, R12, 0x1, -R9.reuse ;  /* 0x000000010c0ca824 */ /* 0x100fe200078e0a09 */
[----:B------:R-:W-:Y:S01]  /*1e150*/  ISETP.GT.U32.AND P2, PT, R9, R10, PT ;  /* 0x0000000a0900720c */ /* 0x000fe20003f44070 */
[----:B------:R-:W-:Y:S02]  /*1e160*/  @!P6 IMAD.IADD R13, R13, 0x1, -R9 ;  /* 0x000000010d0de824 */ /* 0x000fe400078e0a09 */
[----:B------:R-:W-:-:S03]  /*1e170*/  @!P4 IMAD.MOV R12, RZ, RZ, -R12 ;  /* 0x000000ffff0cc224 */ /* 0x000fc600078e0a0c */
[----:B------:R-:W-:Y:S02]  /*1e180*/  ISETP.GT.U32.AND P4, PT, R9, R13, PT ;  /* 0x0000000d0900720c */ /* 0x000fe40003f84070 */
[----:B------:R-:W-:-:S03]  /*1e190*/  SEL R12, R40, R12, !P3 ;  /* 0x0000000c280c7207 */ /* 0x000fc60005800000 */
[--C-:B------:R-:W-:Y:S02]  /*1e1a0*/  @!P5 IMAD.IADD R11, R11, 0x1, -R9.reuse ;  /* 0x000000010b0bd824 */ /* 0x100fe400078e0a09 */
[--C-:B------:R-:W-:Y:S02]  /*1e1b0*/  @!P2 IMAD.IADD R10, R10, 0x1, -R9.reuse ;  /* 0x000000010a0aa824 */ /* 0x100fe400078e0a09 */
[----:B------:R-:W-:Y:S01]  /*1e1c0*/  IMAD R12, R12, UR4, RZ ;  /* 0x000000040c0c7c24 */ /* 0x000fe2000f8e02ff */
[----:B------:R-:W-:Y:S01]  /*1e1d0*/  ISETP.GT.U32.AND P2, PT, R9, R11, PT ;  /* 0x0000000b0900720c */ /* 0x000fe20003f44070 */
[----:B------:R-:W0:Y:S02]  /*1e1e0*/  LDCU UR4, c[0x0][0x3b0] ;  /* 0x00007600ff0477ac */ /* 0x000e240008000800 */
[----:B------:R-:W-:Y:S01]  /*1e1f0*/  @!P4 IMAD.IADD R13, R13, 0x1, -R9 ;  /* 0x000000010d0dc824 */ /* 0x000fe200078e0a09 */
[----:B------:R-:W-:Y:S02]  /*1e200*/  IADD3 R46, P4, PT, R12, R8, RZ ;  /* 0x000000080c2e7210 */ /* 0x000fe40007f9e0ff */
[----:B------:R-:W-:-:S02]  /*1e210*/  ISETP.GE.AND P5, PT, R15, RZ, PT ;  /* 0x000000ff0f00720c */ /* 0x000fc40003fa6270 */
[----:B------:R-:W-:Y:S02]  /*1e220*/  LEA.HI.X.SX32 R47, R12, R5, 0x1, P4 ;  /* 0x000000050c2f7211 */ /* 0x000fe400020f0eff */
[----:B------:R-:W-:-:S03]  /*1e230*/  ISETP.GT.U32.AND P4, PT, R9, R10, PT ;  /* 0x0000000a0900720c */ /* 0x000fc60003f84070 */
[----:B------:R-:W-:Y:S01]  /*1e240*/  @!P2 IMAD.IADD R11, R11, 0x1, -R9 ;  /* 0x000000010b0ba824 */ /* 0x000fe200078e0a09 */
[----:B------:R-:W-:-:S05]  /*1e250*/  ISETP.GE.AND P2, PT, R16, RZ, PT ;  /* 0x000000ff1000720c */ /* 0x000fca0003f46270 */
[----:B------:R-:W-:-:S04]  /*1e260*/  @!P5 IMAD.MOV R11, RZ, RZ, -R11 ;  /* 0x000000ffff0bd224 */ /* 0x000fc800078e0a0b */
[----:B------:R-:W-:Y:S01]  /*1e270*/  @!P4 IMAD.IADD R10, R10, 0x1, -R9 ;  /* 0x000000010a0ac824 */ /* 0x000fe200078e0a09 */
[----:B------:R-:W-:-:S03]  /*1e280*/  SEL R11, R40, R11, !P3 ;  /* 0x0000000b280b7207 */ /* 0x000fc60005800000 */
[----:B------:R-:W-:Y:S02]  /*1e290*/  @!P2 IMAD.MOV R10, RZ, RZ, -R10 ;  /* 0x000000ffff0aa224 */ /* 0x000fe400078e0a0a */
[----:B0-----:R-:W-:Y:S01]  /*1e2a0*/  IMAD R11, R11, UR4, RZ ;  /* 0x000000040b0b7c24 */ /* 0x001fe2000f8e02ff */
[----:B------:R0:W-:Y:S01]  /*1e2b0*/  STL [R1+0x3f0], R46 ;  /* 0x0003f02e01007387 */ /* 0x0001e20000100800 */
[----:B------:R-:W-:Y:S01]  /*1e2c0*/  @P0 IMAD.MOV.U32 R14, RZ, RZ, R46 ;  /* 0x000000ffff0e0224 */ /* 0x000fe200078e002e */
[----:B------:R-:W-:Y:S01]  /*1e2d0*/  SEL R10, R40, R10, !P3 ;  /* 0x0000000a280a7207 */ /* 0x000fe20005800000 */
[----:B------:R-:W-:Y:S01]  /*1e2e0*/  @P0 IMAD.MOV.U32 R15, RZ, RZ, R47 ;  /* 0x000000ffff0f0224 */ /* 0x000fe200078e002f */
[----:B------:R1:W-:Y:S01]  /*1e2f0*/  STL [R1+0x3ec], R47 ;  /* 0x0003ec2f01007387 */ /* 0x0003e20000100800 */
[----:B------:R-:W-:Y:S01]  /*1e300*/  PRMT R12, RZ, 0x7610, R12 ;  /* 0x00007610ff0c7816 */ /* 0x000fe2000000000c */
[----:B------:R-:W3:Y:S01]  /*1e310*/  LDCU UR4, c[0x0][0x3b0] ;  /* 0x00007600ff0477ac */ /* 0x000ee20008000800 */
[----:B------:R-:W-:Y:S01]  /*1e320*/  IMAD R9, R10, UR5, RZ ;  /* 0x000000050a097c24 */ /* 0x000fe2000f8e02ff */
[----:B------:R-:W2:Y:S01]  /*1e330*/  LDL.LU R66, [R1+0xee0] ;  /* 0x000ee00001427983 */ /* 0x000ea20000300800 */
[----:B0-----:R-:W-:-:S03]  /*1e340*/  IADD3 R46, P2, PT, R11, R8, RZ ;  /* 0x000000080b2e7210 */ /* 0x001fc60007f5e0ff */
[----:B------:R-:W4:Y:S01]  /*1e350*/  LDL.LU R87, [R1+0xedc] ;  /* 0x000edc0001577983 */ /* 0x000f220000300800 */
[-C--:B-1----:R-:W-:Y:S02]  /*1e360*/  LEA.HI.X.SX32 R47, R11, R5.reuse, 0x1, P2 ;  /* 0x000000050b2f7211 */ /* 0x082fe400010f0eff */
[C---:B------:R-:W-:Y:S01]  /*1e370*/  IADD3 R11, P2, PT, R9.reuse, R8, RZ ;  /* 0x00000008090b7210 */ /* 0x040fe20007f5e0ff */
[----:B------:R-:W-:Y:S03]  /*1e380*/  STL [R1+0x400], R46 ;  /* 0x0004002e01007387 */ /* 0x000fe60000100800 */
[----:B------:R-:W-:Y:S01]  /*1e390*/  LEA.HI.X.SX32 R16, R9, R5, 0x1, P2 ;  /* 0x0000000509107211 */ /* 0x000fe200010f0eff */
[----:B------:R-:W-:Y:S04]  /*1e3a0*/  STL [R1+0x3f4], R47 ;  /* 0x0003f42f01007387 */ /* 0x000fe80000100800 */
[----:B------:R-:W-:Y:S04]  /*1e3b0*/  STL [R1+0x408], R11 ;  /* 0x0004080b01007387 */ /* 0x000fe80000100800 */
[----:B------:R0:W-:Y:S04]  /*1e3c0*/  STL [R1+0x404], R16 ;  /* 0x0004041001007387 */ /* 0x0001e80000100800 */
[----:B------:R-:W4:Y:S01]  /*1e3d0*/  LDL.LU R93, [R1+0xef0] ;  /* 0x000ef000015d7983 */ /* 0x000f220000300800 */
[----:B------:R-:W-:-:S02]  /*1e3e0*/  ISETP.GE.AND P6, PT, R17, RZ, PT ;  /* 0x000000ff1100720c */ /* 0x000fc40003fc6270 */
[----:B------:R-:W-:Y:S01]  /*1e3f0*/  PRMT R10, RZ, 0x7610, R10 ;  /* 0x00007610ff0a7816 */ /* 0x000fe2000000000a */
[----:B------:R1:W4:Y:S01]  /*1e400*/  @P0 LDG.E.U8 R12, desc[UR14][R14.64] ;  /* 0x0000000e0e0c0981 */ /* 0x000322000c1e1100 */
[----:B------:R-:W-:-:S03]  /*1e410*/  PRMT R9, RZ, 0x7610, R9 ;  /* 0x00007610ff097816 */ /* 0x000fc60000000009 */
[----:B------:R-:W4:Y:S04]  /*1e420*/  LDL.LU R75, [R1+0xeec] ;  /* 0x000eec00014b7983 */ /* 0x000f280000300800 */
[----:B------:R-:W4:Y:S01]  /*1e430*/  LDL.LU R81, [R1+0xf00] ;  /* 0x000f000001517983 */ /* 0x000f220000300800 */
[----:B-1----:R-:W-:Y:S02]  /*1e440*/  @P0 IMAD.MOV.U32 R14, RZ, RZ, R46 ;  /* 0x000000ffff0e0224 */ /* 0x002fe400078e002e */
[----:B------:R-:W-:-:S05]  /*1e450*/  @P0 IMAD.MOV.U32 R15, RZ, RZ, R47 ;  /* 0x000000ffff0f0224 */ /* 0x000fca00078e002f */
[----:B------:R1:W4:Y:S01]  /*1e460*/  @P0 LDG.E.U8 R10, desc[UR14][R14.64] ;  /* 0x0000000e0e0a0981 */ /* 0x000322000c1e1100 */
[----:B------:R-:W-:Y:S02]  /*1e470*/  @!P6 IMAD.MOV R13, RZ, RZ, -R13 ;  /* 0x000000ffff0de224 */ /* 0x000fe400078e0a0d */
[----:B-1----:R-:W-:Y:S02]  /*1e480*/  @P0 IMAD.MOV.U32 R15, RZ, RZ, R16 ;  /* 0x000000ffff0f0224 */ /* 0x002fe400078e0010 */
[----:B0-----:R-:W0:Y:S01]  /*1e490*/  S2R R16, SR_TID.X ;  /* 0x0000000000107919 */ /* 0x001e220000002100 */
[----:B------:R-:W-:-:S05]  /*1e4a0*/  SEL R13, R40, R13, !P3 ;  /* 0x0000000d280d7207 */ /* 0x000fca0005800000 */
[----:B---3--:R-:W-:Y:S02]  /*1e4b0*/  IMAD R13, R13, UR4, RZ ;  /* 0x000000040d0d7c24 */ /* 0x008fe4000f8e02ff */
[----:B------:R-:W-:-:S03]  /*1e4c0*/  @P0 IMAD.MOV.U32 R14, RZ, RZ, R11 ;  /* 0x000000ffff0e0224 */ /* 0x000fc600078e000b */
[C---:B------:R-:W-:Y:S02]  /*1e4d0*/  IADD3 R8, P2, PT, R13.reuse, R8, RZ ;  /* 0x000000080d087210 */ /* 0x040fe40007f5e0ff */
[----:B------:R1:W3:Y:S02]  /*1e4e0*/  @P0 LDG.E.U8 R9, desc[UR14][R14.64] ;  /* 0x0000000e0e090981 */ /* 0x0002e4000c1e1100 */
[----:B------:R-:W-:Y:S02]  /*1e4f0*/  LEA.HI.X.SX32 R11, R13, R5, 0x1, P2 ;  /* 0x000000050d0b7211 */ /* 0x000fe400010f0eff */
[----:B------:R0:W-:Y:S04]  /*1e500*/  STL [R1+0x3fc], R8 ;  /* 0x0003fc0801007387 */ /* 0x0001e80000100800 */
[----:B------:R0:W-:Y:S01]  /*1e510*/  STL [R1+0x3f8], R11 ;  /* 0x0003f80b01007387 */ /* 0x0001e20000100800 */
[----:B-1----:R-:W-:-:S03]  /*1e520*/  @P0 IMAD.MOV.U32 R14, RZ, RZ, R8 ;  /* 0x000000ffff0e0224 */ /* 0x002fc600078e0008 */
[----:B------:R-:W3:Y:S01]  /*1e530*/  LDL.LU R13, [R1+0xefc] ;  /* 0x000efc00010d7983 */ /* 0x000ee20000300800 */
[----:B------:R-:W-:-:S03]  /*1e540*/  @P0 IMAD.MOV.U32 R15, RZ, RZ, R11 ;  /* 0x000000ffff0f0224 */ /* 0x000fc600078e000b */
[----:B0-----:R-:W3:Y:S04]  /*1e550*/  LDL.LU R8, [R1+0xf10] ;  /* 0x000f100001087983 */ /* 0x001ee80000300800 */
[----:B------:R-:W3:Y:S01]  /*1e560*/  LDL.LU R11, [R1+0xf0c] ;  /* 0x000f0c00010b7983 */ /* 0x000ee20000300800 */
[----:B------:R-:W-:-:S03]  /*1e570*/  LOP3.LUT R16, R16, 0x7f, RZ, 0xc0, !PT ;  /* 0x0000007f10107812 */ /* 0x000fc600078ec0ff */
[----:B------:R-:W3:Y:S04]  /*1e580*/  LDL.LU R40, [R1+0xf20] ;  /* 0x000f200001287983 */ /* 0x000ee80000300800 */
[----:B------:R-:W3:Y:S04]  /*1e590*/  LDL.LU R46, [R1+0xf1c] ;  /* 0x000f1c00012e7983 */ /* 0x000ee80000300800 */
[----:B------:R-:W3:Y:S01]  /*1e5a0*/  LDL.LU R52, [R1+0xf30] ;  /* 0x000f300001347983 */ /* 0x000ee20000300800 */
[----:B------:R-:W-:-:S03]  /*1e5b0*/  LOP3.LUT R17, R16, 0x60, RZ, 0x3c, !PT ;  /* 0x0000006010117812 */ /* 0x000fc600078e3cff */
        /* <DEDUP_REMOVED lines=10> */
[----:B--2---:R-:W-:Y:S04]  /*1e660*/  STS.U8 [R17+UR6+0x1300], R66 ;  /* 0x0013004211007988 */ /* 0x004fe80008000006 */
[----:B----4-:R0:W-:Y:S04]  /*1e670*/  STS.U8 [R17+UR6+0x5300], R87 ;  /* 0x0053005711007988 */ /* 0x0101e80008000006 */
[----:B0-----:R-:W2:Y:S04]  /*1e680*/  LDL.LU R87, [R1+0xe0] ;  /* 0x0000e00001577983 */ /* 0x001ea80000300800 */
[----:B------:R-:W4:Y:S04]  /*1e690*/  LDL.LU R73, [R1+0xdc] ;  /* 0x0000dc0001497983 */ /* 0x000f280000300800 */
[----:B------:R0:W-:Y:S04]  /*1e6a0*/  STS.U8 [R17+UR6+0x1700], R93 ;  /* 0x0017005d11007988 */ /* 0x0001e80008000006 */
[----:B0-----:R-:W4:Y:S01]  /*1e6b0*/  LDL.LU R93, [R1+0xd8] ;  /* 0x0000d800015d7983 */ /* 0x001f220000300800 */
[----:B------:R-:W0:Y:S03]  /*1e6c0*/  S2R R60, SR_CgaCtaId ;  /* 0x00000000003c7919 */ /* 0x000e260000008800 */
[----:B------:R1:W-:Y:S04]  /*1e6d0*/  STS.U8 [R17+UR6+0x5700], R75 ;  /* 0x0057004b11007988 */ /* 0x0003e80008000006 */
[----:B------:R0:W-:Y:S01]  /*1e6e0*/  STS.U8 [R17+UR6+0x1b00], R81 ;  /* 0x001b005111007988 */ /* 0x0001e20008000006 */
[----:B------:R-:W-:-:S03]  /*1e6f0*/  PRMT R5, RZ, 0x7610, R5 ;  /* 0x00007610ff057816 */ /* 0x000fc60000000005 */
[----:B------:R-:W4:Y:S04]  /*1e700*/  LDL.LU R80, [R1+0xe8c] ;  /* 0x000e8c0001507983 */ /* 0x000f280000300800 */
[----:B------:R-:W4:Y:S04]  /*1e710*/  LDL.LU R86, [R1+0xe80] ;  /* 0x000e800001567983 */ /* 0x000f280000300800 */
[----:B------:R-:W4:Y:S04]  /*1e720*/  LDL.LU R92, [R1+0xec8] ;  /* 0x000ec800015c7983 */ /* 0x000f280000300800 */
[----:B------:R-:W4:Y:S04]  /*1e730*/  LDL.LU R48, [R1+0xec4] ;  /* 0x000ec40001307983 */ /* 0x000f280000300800 */
[----:B------:R0:W4:Y:S04]  /*1e740*/  @P0 LDG.E.U8 R5, desc[UR14][R14.64] ;  /* 0x0000000e0e050981 */ /* 0x000128000c1e1100 */
[----:B------:R-:W4:Y:S04]  /*1e750*/  LDL.LU R54, [R1+0xed0] ;  /* 0x000ed00001367983 */ /* 0x000f280000300800 */
[----:B---3--:R-:W-:Y:S04]  /*1e760*/  STS.U8 [R17+UR6+0x5b00], R13 ;  /* 0x005b000d11007988 */ /* 0x008fe80008000006 */
        /* <DEDUP_REMOVED lines=8> */
[----:B------:R-:W-:Y:S01]  /*1e7f0*/  STS.U8 [R17+UR6+0x2f00], R79 ;  /* 0x002f004f11007988 */ /* 0x000fe20008000006 */
[----:B0-----:R-:W-:-:S03]  /*1e800*/  LOP3.LUT P0, RZ, R60, UR9, RZ, 0xfc, !PT ;  /* 0x000000093cff7c12 */ /* 0x001fc6000f80fcff */
[----:B------:R-:W-:Y:S04]  /*1e810*/  STS.U8 [R17+UR6+0x6f00], R85 ;  /* 0x006f005511007988 */ /* 0x000fe80008000006 */
[----:B------:R-:W-:Y:S04]  /*1e820*/  STS.U8 [R17+UR6+0x3300], R91 ;  /* 0x0033005b11007988 */ /* 0x000fe80008000006 */
[----:B------:R-:W-:Y:S04]  /*1e830*/  STS.U8 [R17+UR6+0x7300], R47 ;  /* 0x0073002f11007988 */ /* 0x000fe80008000006 */
[----:B------:R-:W-:Y:S04]  /*1e840*/  STS.U8 [R17+UR6+0x3700], R53 ;  /* 0x0037003511007988 */ /* 0x000fe80008000006 */
[----:B------:R-:W3:Y:S04]  /*1e850*/  LDL.LU R60, [R1+0xecc] ;  /* 0x000ecc00013c7983 */ /* 0x000ee80000300800 */
[----:B------:R-:W-:Y:S04]  /*1e860*/  STS.U8 [R17+UR6+0x7700], R59 ;  /* 0x0077003b11007988 */ /* 0x000fe80008000006 */
[----:B------:R-:W3:Y:S04]  /*1e870*/  LDL.LU R66, [R1+0xed8] ;  /* 0x000ed80001427983 */ /* 0x000ee80000300800 */
[----:B------:R-:W-:Y:S04]  /*1e880*/  STS.U8 [R17+UR6+0x3b00], R65 ;  /* 0x003b004111007988 */ /* 0x000fe80008000006 */
[----:B-1----:R-:W3:Y:S04]  /*1e890*/  LDL.LU R75, [R1+0xed4] ;  /* 0x000ed400014b7983 */ /* 0x002ee80000300800 */
[----:B------:R-:W3:Y:S04]  /*1e8a0*/  LDL.LU R81, [R1+0xee8] ;  /* 0x000ee80001517983 */ /* 0x000ee80000300800 */
[----:B--2---:R0:W-:Y:S04]  /*1e8b0*/  STS.U8 [R17+UR6+0x7b00], R87 ;  /* 0x007b005711007988 */ /* 0x0041e80008000006 */
[----:B----4-:R-:W-:Y:S04]  /*1e8c0*/  STS.U8 [R17+UR6+0x3f00], R73 ;  /* 0x003f004911007988 */ /* 0x010fe80008000006 */
[----:B0-----:R-:W2:Y:S04]  /*1e8d0*/  LDL.LU R87, [R1+0xee4] ;  /* 0x000ee40001577983 */ /* 0x001ea80000300800 */
[----:B------:R0:W-:Y:S04]  /*1e8e0*/  STS.U8 [R17+UR6+0x7f00], R93 ;  /* 0x007f005d11007988 */ /* 0x0001e80008000006 */
[----:B0-----:R-:W4:Y:S04]  /*1e8f0*/  LDL.LU R93, [R1+0xef8] ;  /* 0x000ef800015d7983 */ /* 0x001f280000300800 */
[----:B------:R-:W4:Y:S04]  /*1e900*/  LDL.LU R46, [R1+0xef4] ;  /* 0x000ef400012e7983 */ /* 0x000f280000300800 */
[----:B------:R-:W4:Y:S04]  /*1e910*/  LDL.LU R52, [R1+0xf08] ;  /* 0x000f080001347983 */ /* 0x000f280000300800 */
[----:B------:R-:W4:Y:S04]  /*1e920*/  LDL.LU R58, [R1+0xf04] ;  /* 0x000f0400013a7983 */ /* 0x000f280000300800 */
[----:B------:R-:W4:Y:S01]  /*1e930*/  LDL.LU R64, [R1+0xf18] ;  /* 0x000f180001407983 */ /* 0x000f220000300800 */
[----:B------:R-:W-:-:S03]  /*1e940*/  LOP3.LUT R8, R16, 0x70, RZ, 0x3c, !PT ;  /* 0x0000007010087812 */ /* 0x000fc600078e3cff */
[----:B------:R-:W4:Y:S04]  /*1e950*/  LDL.LU R71, [R1+0xf14] ;  /* 0x000f140001477983 */ /* 0x000f280000300800 */
[----:B------:R-:W4:Y:S04]  /*1e960*/  LDL.LU R79, [R1+0xf28] ;  /* 0x000f2800014f7983 */ /* 0x000f280000300800 */
[----:B------:R-:W4:Y:S04]  /*1e970*/  LDL.LU R85, [R1+0xf24] ;  /* 0x000f240001557983 */ /* 0x000f280000300800 */
[----:B------:R-:W4:Y:S04]  /*1e980*/  LDL.LU R91, [R1+0xf38] ;  /* 0x000f3800015b7983 */ /* 0x000f280000300800 */
[----:B------:R-:W4:Y:S04]  /*1e990*/  LDL.LU R47, [R1+0xf34] ;  /* 0x000f3400012f7983 */ /* 0x000f280000300800 */
[----:B------:R-:W4:Y:S04]  /*1e9a0*/  LDL.LU R53, [R1+0xf48] ;  /* 0x000f480001357983 */ /* 0x000f280000300800 */
[----:B------:R-:W4:Y:S04]  /*1e9b0*/  LDL.LU R59, [R1+0xf44] ;  /* 0x000f4400013b7983 */ /* 0x000f280000300800 */
[----:B------:R-:W4:Y:S04]  /*1e9c0*/  LDL.LU R65, [R1+0xf58] ;  /* 0x000f580001417983 */ /* 0x000f280000300800 */
[----:B------:R0:W-:Y:S04]  /*1e9d0*/  STS.U8 [R8+UR6+0x380], R80 ;  /* 0x0003805008007988 */ /* 0x0001e80008000006 */
[----:B------:R-:W4:Y:S04]  /*1e9e0*/  LDL.LU R73, [R1+0xf54] ;  /* 0x000f540001497983 */ /* 0x000f280000300800 */
[----:B------:R1:W-:Y:S04]  /*1e9f0*/  STS.U8 [R8+UR6+0x4380], R86 ;  /* 0x0043805608007988 */ /* 0x0003e80008000006 */
[----:B0-----:R-:W4:Y:S04]  /*1ea00*/  LDL.LU R80, [R1+0x120] ;  /* 0x0001200001507983 */ /* 0x001f280000300800 */
[----:B------:R0:W-:Y:S04]  /*1ea10*/  STS.U8 [R8+UR6+0x780], R92 ;  /* 0x0007805c08007988 */ /* 0x0001e80008000006 */
[----:B-1----:R-:W4:Y:S04]  /*1ea20*/  LDL.LU R86, [R1+0x11c] ;  /* 0x00011c0001567983 */ /* 0x002f280000300800 */
[----:B------:R1:W-:Y:S04]  /*1ea30*/  STS.U8 [R8+UR6+0x4780], R48 ;  /* 0x0047803008007988 */ /* 0x0003e80008000006 */
[----:B0-----:R-:W4:Y:S04]  /*1ea40*/  LDL.LU R92, [R1+0x114] ;  /* 0x00011400015c7983 */ /* 0x001f280000300800 */
[----:B------:R-:W4:Y:S04]  /*1ea50*/  LDL.LU R15, [R1+0x110] ;  /* 0x00011000010f7983 */ /* 0x000f280000300800 */
[----:B------:R0:W-:Y:S04]  /*1ea60*/  STS.U8 [R8+UR6+0xb80], R54 ;  /* 0x000b803608007988 */ /* 0x0001e80008000006 */
[----:B-1----:R-:W4:Y:S04]  /*1ea70*/  LDL.LU R48, [R1+0xe8] ;  /* 0x0000e80001307983 */ /* 0x002f280000300800 */
[----:B---3--:R1:W-:Y:S04]  /*1ea80*/  STS.U8 [R8+UR6+0x4b80], R60 ;  /* 0x004b803c08007988 */ /* 0x0083e80008000006 */
[----:B0-----:R-:W3:Y:S04]  /*1ea90*/  LDL.LU R54, [R1+0xe4] ;  /* 0x0000e40001367983 */ /* 0x001ee80000300800 */
[----:B------:R-:W3:Y:S04]  /*1eaa0*/  LDL.LU R14, [R1+0xd4] ;  /* 0x0000d400010e7983 */ /* 0x000ee80000300800 */
[----:B------:R0:W-:Y:S04]  /*1eab0*/  STS.U8 [R8+UR6+0xf80], R66 ;  /* 0x000f804208007988 */ /* 0x0001e80008000006 */
[----:B-1----:R-:W3:Y:S04]  /*1eac0*/  LDL.LU R60, [R1+0xd0] ;  /* 0x0000d000013c7983 */ /* 0x002ee80000300800 */
[----:B------:R1:W-:Y:S04]  /*1ead0*/  STS.U8 [R8+UR6+0x4f80], R75 ;  /* 0x004f804b08007988 */ /* 0x0003e80008000006 */
[----:B0-----:R-:W3:Y:S04]  /*1eae0*/  LDL.LU R66, [R1+0xcc] ;  /* 0x0000cc0001427983 */ /* 0x001ee80000300800 */
[----:B------:R0:W-:Y:S04]  /*1eaf0*/  STS.U8 [R8+UR6+0x1380], R81 ;  /* 0x0013805108007988 */ /* 0x0001e80008000006 */
[----:B-1----:R-:W3:Y:S04]  /*1eb00*/  LDL.LU R75, [R1+0xb0] ;  /* 0x0000b000014b7983 */ /* 0x002ee80000300800 */
[----:B0-----:R-:W3:Y:S04]  /*1eb10*/  LDL.LU R81, [R1+0x94] ;  /* 0x0000940001517983 */ /* 0x001ee80000300800 */
[----:B--2---:R0:W-:Y:S04]  /*1eb20*/  STS.U8 [R8+UR6+0x5380], R87 ;  /* 0x0053805708007988 */ /* 0x0041e80008000006 */
[----:B0-----:R-:W2:Y:S04]  /*1eb30*/  LDL.LU R87, [R1+0x78] ;  /* 0x0000780001577983 */ /* 0x001ea80000300800 */
[----:B----4-:R0:W-:Y:S04]  /*1eb40*/  STS.U8 [R8+UR6+0x1780], R93 ;  /* 0x0017805d08007988 */ /* 0x0101e80008000006 */
[----:B0-----:R-:W4:Y:S04]  /*1eb50*/  LDL.LU R93, [R1+0x5c] ;  /* 0x00005c00015d7983 */ /* 0x001f280000300800 */
[----:B------:R-:W4:Y:S04]  /*1eb60*/  LDL.LU R13, [R1+0x44] ;  /* 0x00004400010d7983 */ /* 0x000f280000300800 */
[----:B------:R-:W4:Y:S04]  /*1eb70*/  LDL.LU R11, [R1+0x2c] ;  /* 0x00002c00010b7983 */ /* 0x000f280000300800 */
[----:B------:R-:W4:Y:S04]  /*1eb80*/  LDL.LU R40, [R1+0x14] ;  /* 0x0000140001287983 */ /* 0x000f280000300800 */
[----:B------:R0:W-:Y:S04]  /*1eb90*/  STS.U8 [R8+UR6+0x5780], R46 ;  /* 0x0057802e08007988 */ /* 0x0001e80008000006 */
[----:B------:R1:W-:Y:S04]  /*1eba0*/  STS.U8 [R8+UR6+0x1b80], R52 ;  /* 0x001b803408007988 */ /* 0x0003e80008000006 */
[----:B------:R1:W-:Y:S04]  /*1ebb0*/  STS.U8 [R8+UR6+0x5b80], R58 ;  /* 0x005b803a08007988 */ /* 0x0003e80008000006 */
[----:B0-----:R-:W4:Y:S04]  /*1ebc0*/  LDL.LU R46, [R1+0xfdc] ;  /* 0x000fdc00012e7983 */ /* 0x001f280000300800 */
[----:B-1----:R-:W4:Y:S04]  /*1ebd0*/  LDL.LU R52, [R1+0xfd8] ;  /* 0x000fd80001347983 */ /* 0x002f280000300800 */
        /* <DEDUP_REMOVED lines=24> */
[----:B---3--:R-:W3:Y:S04]  /*1ed60*/  LDL.LU R86, [R1+0xfa4] ;  /* 0x000fa40001567983 */ /* 0x008ee80000300800 */
        /* <DEDUP_REMOVED lines=18> */
[----:B--2---:R0:W-:Y:S04]  /*1ee90*/  STS.U8 [R16+UR6+0x10c00], R87 ;  /* 0x010c005710007988 */ /* 0x0041e80008000006 */
[----:B0-----:R-:W2:Y:S04]  /*1eea0*/  LDL.LU R87, [R1+0xf84] ;  /* 0x000f840001577983 */ /* 0x001ea80000300800 */
[----:B----4-:R0:W-:Y:S04]  /*1eeb0*/  STS.U8 [R16+UR6+0x11000], R93 ;  /* 0x0110005d10007988 */ /* 0x0101e80008000006 */
[----:B0-----:R-:W4:Y:S04]  /*1eec0*/  LDL.LU R93, [R1+0xf80] ;  /* 0x000f8000015d7983 */ /* 0x001f280000300800 */
[----:B------:R-:W-:Y:S04]  /*1eed0*/  STS.U8 [R16+UR6+0x11400], R13 ;  /* 0x0114000d10007988 */ /* 0x000fe80008000006 */
[----:B------:R0:W-:Y:S04]  /*1eee0*/  STS.U8 [R16+UR6+0x11800], R11 ;  /* 0x0118000b10007988 */ /* 0x0001e80008000006 */
[----:B------:R1:W-:Y:S04]  /*1eef0*/  STS.U8 [R16+UR6+0x11c00], R40 ;  /* 0x011c002810007988 */ /* 0x0003e80008000006 */
[----:B0-----:R-:W3:Y:S04]  /*1ef00*/  LDL.LU R11, [R1+0xc4] ;  /* 0x0000c400010b7983 */ /* 0x001ee80000300800 */
[----:B-1----:R-:W3:Y:S01]  /*1ef10*/  LDL.LU R40, [R1+0xa8] ;  /* 0x0000a80001287983 */ /* 0x002ee20000300800 */
[----:B------:R-:W0:Y:S03]  /*1ef20*/  S2R R13, SR_TID.X ;  /* 0x00000000000d7919 */ /* 0x000e260000002100 */
[----:B----4-:R1:W-:Y:S04]  /*1ef30*/  STS.U8 [R16+UR6+0x12000], R93 ;  /* 0x0120005d10007988 */ /* 0x0103e80008000006 */
[----:B--2---:R2:W-:Y:S04]  /*1ef40*/  STS.U8 [R16+UR6+0x12400], R87 ;  /* 0x0124005710007988 */ /* 0x0045e80008000006 */
[----:B---3--:R-:W-:Y:S04]  /*1ef50*/  STS.U8 [R16+UR6+0x12800], R81 ;  /* 0x0128005110007988 */ /* 0x008fe80008000006 */
[----:B------:R-:W-:Y:S04]  /*1ef60*/  STS.U8 [R16+UR6+0x12c00], R75 ;  /* 0x012c004b10007988 */ /* 0x000fe80008000006 */
[----:B------:R3:W-:Y:S04]  /*1ef70*/  STS.U8 [R16+UR6+0x13000], R66 ;  /* 0x0130004210007988 */ /* 0x0007e80008000006 */
[----:B------:R4:W-:Y:S04]  /*1ef80*/  STS.U8 [R16+UR6+0x13400], R60 ;  /* 0x0134003c10007988 */ /* 0x0009e80008000006 */
[----:B------:R0:W-:Y:S04]  /*1ef90*/  STS.U8 [R16+UR6+0x13800], R54 ;  /* 0x0138003610007988 */ /* 0x0001e80008000006 */
[----:B-1----:R-:W4:Y:S04]  /*1efa0*/  LDL.LU R93, [R1+0x90] ;  /* 0x00009000015d7983 */ /* 0x002f280000300800 */
[----:B--2---:R-:W2:Y:S04]  /*1efb0*/  LDL.LU R87, [R1+0xac] ;  /* 0x0000ac0001577983 */ /* 0x004ea80000300800 */
[----:B------:R1:W-:Y:S04]  /*1efc0*/  STS.U8 [R16+UR6+0x13c00], R48 ;  /* 0x013c003010007988 */ /* 0x0003e80008000006 */
[----:B---3--:R-:W3:Y:S04]  /*1efd0*/  LDL.LU R66, [R1+0x10] ;  /* 0x0000100001427983 */ /* 0x008ee80000300800 */
[----:B----4-:R-:W4:Y:S04]  /*1efe0*/  LDL.LU R60, [R1+0x28] ;  /* 0x00002800013c7983 */ /* 0x010f280000300800 */
[----:B0-----:R-:W3:Y:S04]  /*1eff0*/  LDL.LU R54, [R1+0x40] ;  /* 0x0000400001367983 */ /* 0x001ee80000300800 */
[----:B-1----:R-:W3:Y:S01]  /*1f000*/  LDL.LU R48, [R1+0x58] ;  /* 0x0000580001307983 */ /* 0x002ee20000300800 */
[----:B------:R-:W-:-:S03]  /*1f010*/  LOP3.LUT R13, R13, 0x7f, RZ, 0xc0, !PT ;  /* 0x0000007f0d0d7812 */ /* 0x000fc600078ec0ff */
[----:B------:R-:W4:Y:S04]  /*1f020*/  LDL.LU R75, [R1+0x8c] ;  /* 0x00008c00014b7983 */ /* 0x000f280000300800 */
[----:B------:R-:W4:Y:S01]  /*1f030*/  LDL.LU R81, [R1+0x70] ;  /* 0x0000700001517983 */ /* 0x000f220000300800 */
[----:B------:R-:W-:-:S05]  /*1f040*/  LOP3.LUT R13, R13, 0x10, RZ, 0x3c, !PT ;  /* 0x000000100d0d7812 */ /* 0x000fca00078e3cff */
[----:B------:R0:W-:Y:S04]  /*1f050*/  STS.U8 [R13+UR6+0x10080], R15 ;  /* 0x0100800f0d007988 */ /* 0x0001e80008000006 */
[----:B0-----:R-:W4:Y:S04]  /*1f060*/  LDL.LU R15, [R1+0x54] ;  /* 0x00005400010f7983 */ /* 0x001f280000300800 */
[----:B--2---:R0:W-:Y:S04]  /*1f070*/  STS.U8 [R13+UR6+0x10480], R87 ;  /* 0x010480570d007988 */ /* 0x0041e80008000006 */
[----:B------:R1:W-:Y:S04]  /*1f080*/  STS.U8 [R13+UR6+0x10880], R93 ;  /* 0x0108805d0d007988 */ /* 0x0003e80008000006 */
[----:B------:R-:W-:Y:S04]  /*1f090*/  STS.U8 [R13+UR6+0x10c80], R14 ;  /* 0x010c800e0d007988 */ /* 0x000fe80008000006 */
[----:B0-----:R-:W2:Y:S04]  /*1f0a0*/  LDL.LU R87, [R1+0x3c] ;  /* 0x00003c0001577983 */ /* 0x001ea80000300800 */
[----:B---3--:R0:W-:Y:S04]  /*1f0b0*/  STS.U8 [R13+UR6+0x11080], R48 ;  /* 0x011080300d007988 */ /* 0x0081e80008000006 */
[----:B-1----:R-:W3:Y:S01]  /*1f0c0*/  LDL.LU R93, [R1+0x24] ;  /* 0x00002400015d7983 */ /* 0x002ee20000300800 */
[----:B0-----:R-:W0:Y:S03]  /*1f0d0*/  S2R R48, SR_TID.X ;  /* 0x0000000000307919 */ /* 0x001e260000002100 */
[----:B------:R-:W-:Y:S04]  /*1f0e0*/  STS.U8 [R13+UR6+0x11480], R54 ;  /* 0x011480360d007988 */ /* 0x000fe80008000006 */
[----:B----4-:R-:W-:Y:S04]  /*1f0f0*/  STS.U8 [R13+UR6+0x11880], R60 ;  /* 0x0118803c0d007988 */ /* 0x010fe80008000006 */
[----:B------:R-:W4:Y:S04]  /*1f100*/  LDL.LU R14, [R1+0xc] ;  /* 0x00000c00010e7983 */ /* 0x000f280000300800 */
[----:B------:R-:W-:Y:S04]  /*1f110*/  STS.U8 [R13+UR6+0x11c80], R66 ;  /* 0x011c80420d007988 */ /* 0x000fe80008000006 */
[----:B------:R-:W-:Y:S04]  /*1f120*/  STS.U8 [R13+UR6+0x12080], R92 ;  /* 0x0120805c0d007988 */ /* 0x000fe80008000006 */
[----:B------:R-:W-:Y:S04]  /*1f130*/  STS.U8 [R13+UR6+0x12480], R86 ;  /* 0x012480560d007988 */ /* 0x000fe80008000006 */
[----:B------:R-:W-:Y:S04]  /*1f140*/  STS.U8 [R13+UR6+0x12880], R80 ;  /* 0x012880500d007988 */ /* 0x000fe80008000006 */
[----:B------:R1:W-:Y:S04]  /*1f150*/  STS.U8 [R13+UR6+0x12c80], R73 ;  /* 0x012c80490d007988 */ /* 0x0003e80008000006 */
[----:B------:R-:W-:Y:S04]  /*1f160*/  STS.U8 [R13+UR6+0x13080], R65 ;  /* 0x013080410d007988 */ /* 0x000fe80008000006 */
[----:B------:R-:W-:Y:S04]  /*1f170*/  STS.U8 [R13+UR6+0x13480], R59 ;  /* 0x0134803b0d007988 */ /* 0x000fe80008000006 */
[----:B------:R-:W-:Y:S04]  /*1f180*/  STS.U8 [R13+UR6+0x13880], R53 ;  /* 0x013880350d007988 */ /* 0x000fe80008000006 */
[----:B------:R0:W-:Y:S04]  /*1f190*/  STS.U8 [R13+UR6+0x13c80], R47 ;  /* 0x013c802f0d007988 */ /* 0x0001e80008000006 */
[----:B-1----:R-:W4:Y:S04]  /*1f1a0*/  LDL.LU R73, [R1+0xc0] ;  /* 0x0000c00001497983 */ /* 0x002f280000300800 */
[----:B------:R-:W4:Y:S04]  /*1f1b0*/  LDL.LU R80, [R1+0xa4] ;  /* 0x0000a40001507983 */ /* 0x000f280000300800 */
[----:B0-----:R-:W4:Y:S01]  /*1f1c0*/  LDL.LU R13, [R1+0x88] ;  /* 0x00008800010d7983 */ /* 0x001f220000300800 */
[----:B------:R-:W-:-:S04]  /*1f1d0*/  LOP3.LUT R48, R48, 0x7f, RZ, 0xc0, !PT ;  /* 0x0000007f30307812 */ /* 0x000fc800078ec0ff */
[----:B------:R-:W-:-:S05]  /*1f1e0*/  LOP3.LUT R65, R48, 0x20, RZ, 0x3c, !PT ;  /* 0x0000002030417812 */ /* 0x000fca00078e3cff */
[----:B------:R0:W-:Y:S04]  /*1f1f0*/  STS.U8 [R65+UR6+0x10100], R11 ;  /* 0x0101000b41007988 */ /* 0x0001e80008000006 */
[----:B------:R1:W-:Y:S04]  /*1f200*/  STS.U8 [R65+UR6+0x10500], R40 ;  /* 0x0105002841007988 */ /* 0x0003e80008000006 */
[----:B0-----:R-:W4:Y:S04]  /*1f210*/  LDL.LU R11, [R1+0x6c] ;  /* 0x00006c00010b7983 */ /* 0x001f280000300800 */
[----:B-1----:R-:W4:Y:S04]  /*1f220*/  LDL.LU R40, [R1+0x50] ;  /* 0x0000500001287983 */ /* 0x002f280000300800 */
[----:B------:R-:W-:Y:S04]  /*1f230*/  STS.U8 [R65+UR6+0x10900], R75 ;  /* 0x0109004b41007988 */ /* 0x000fe80008000006 */
[----:B------:R-:W-:Y:S04]  /*1f240*/  STS.U8 [R65+UR6+0x10d00], R81 ;  /* 0x010d005141007988 */ /* 0x000fe80008000006 */
[----:B------:R-:W4:Y:S04]  /*1f250*/  LDL.LU R86, [R1+0x38] ;  /* 0x0000380001567983 */ /* 0x000f280000300800 */
[----:B------:R0:W-:Y:S04]  /*1f260*/  STS.U8 [R65+UR6+0x11100], R15 ;  /* 0x0111000f41007988 */ /* 0x0001e80008000006 */
[----:B------:R-:W4:Y:S04]  /*1f270*/  LDL.LU R92, [R1+0x20] ;  /* 0x00002000015c7983 */ /* 0x000f280000300800 */
[----:B0-----:R-:W4:Y:S04]  /*1f280*/  LDL.LU R15, [R1+0x8] ;  /* 0x00000800010f7983 */ /* 0x001f280000300800 */
[----:B------:R-:W4:Y:S04]  /*1f290*/  LDL.LU R54, [R1+0xbc] ;  /* 0x0000bc0001367983 */ /* 0x000f280000300800 */
[----:B------:R-:W4:Y:S04]  /*1f2a0*/  LDL.LU R60, [R1+0xa0] ;  /* 0x0000a000013c7983 */ /* 0x000f280000300800 */
[----:B------:R-:W4:Y:S04]  /*1f2b0*/  LDL.LU R66, [R1+0x84] ;  /* 0x0000840001427983 */ /* 0x000f280000300800 */
[----:B------:R-:W4:Y:S04]  /*1f2c0*/  LDL.LU R75, [R1+0x68] ;  /* 0x00006800014b7983 */ /* 0x000f280000300800 */
[----:B------:R-:W4:Y:S01]  /*1f2d0*/  LDL.LU R81, [R1+0x4c] ;  /* 0x00004c0001517983 */ /* 0x000f220000300800 */
[----:B------:R-:W-:-:S03]  /*1f2e0*/  LOP3.LUT R48, R48, 0x30, RZ, 0x3c, !PT ;  /* 0x0000003030307812 */ /* 0x000fc600078e3cff */
[----:B--2---:R0:W-:Y:S04]  /*1f2f0*/  STS.U8 [R65+UR6+0x11500], R87 ;  /* 0x0115005741007988 */ /* 0x0041e80008000006 */
[----:B---3--:R1:W-:Y:S04]  /*1f300*/  STS.U8 [R65+UR6+0x11900], R93 ;  /* 0x0119005d41007988 */ /* 0x0083e80008000006 */
[----:B0-----:R-:W2:Y:S04]  /*1f310*/  LDL.LU R87, [R1+0x34] ;  /* 0x0000340001577983 */ /* 0x001ea80000300800 */
[----:B-1----:R-:W3:Y:S04]  /*1f320*/  LDL.LU R93, [R1+0x1c] ;  /* 0x00001c00015d7983 */ /* 0x002ee80000300800 */
[----:B----4-:R0:W-:Y:S04]  /*1f330*/  STS.U8 [R65+UR6+0x11d00], R14 ;  /* 0x011d000e41007988 */ /* 0x0101e80008000006 */
[----:B------:R-:W-:Y:S04]  /*1f340*/  STS.U8 [R65+UR6+0x12100], R91 ;  /* 0x0121005b41007988 */ /* 0x000fe80008000006 */
[----:B------:R-:W-:Y:S04]  /*1f350*/  STS.U8 [R65+UR6+0x12500], R85 ;  /* 0x0125005541007988 */ /* 0x000fe80008000006 */
[----:B------:R-:W-:Y:S04]  /*1f360*/  STS.U8 [R65+UR6+0x12900], R79 ;  /* 0x0129004f41007988 */ /* 0x000fe80008000006 */
[----:B------:R-:W-:Y:S04]  /*1f370*/  STS.U8 [R65+UR6+0x12d00], R71 ;  /* 0x012d004741007988 */ /* 0x000fe80008000006 */
[----:B------:R-:W-:Y:S04]  /*1f380*/  STS.U8 [R65+UR6+0x13100], R64 ;  /* 0x0131004041007988 */ /* 0x000fe80008000006 */
[----:B------:R-:W-:Y:S04]  /*1f390*/  STS.U8 [R65+UR6+0x13500], R58 ;  /* 0x0135003a41007988 */ /* 0x000fe80008000006 */
[----:B0-----:R-:W4:Y:S04]  /*1f3a0*/  LDL.LU R14, [R1+0x4] ;  /* 0x00000400010e7983 */ /* 0x001f280000300800 */
[----:B------:R-:W-:Y:S04]  /*1f3b0*/  STS.U8 [R65+UR6+0x13900], R52 ;  /* 0x0139003441007988 */ /* 0x000fe80008000006 */
[----:B------:R-:W-:Y:S04]  /*1f3c0*/  STS.U8 [R65+UR6+0x13d00], R46 ;  /* 0x013d002e41007988 */ /* 0x000fe80008000006 */
[----:B------:R-:W-:Y:S04]  /*1f3d0*/  STS.U8 [R48+UR6+0x10180], R73 ;  /* 0x0101804930007988 */ /* 0x000fe80008000006 */
[----:B------:R-:W-:Y:S04]  /*1f3e0*/  STS.U8 [R48+UR6+0x10580], R80 ;  /* 0x0105805030007988 */ /* 0x000fe80008000006 */
[----:B------:R0:W-:Y:S04]  /*1f3f0*/  STS.U8 [R48+UR6+0x10980], R13 ;  /* 0x0109800d30007988 */ /* 0x0001e80008000006 */
[----:B0-----:R-:W4:Y:S04]  /*1f400*/  LDL.LU R13, [R1+0xb8] ;  /* 0x0000b800010d7983 */ /* 0x001f280000300800 */
[----:B------:R0:W-:Y:S04]  /*1f410*/  STS.U8 [R48+UR6+0x10d80], R11 ;  /* 0x010d800b30007988 */ /* 0x0001e80008000006 */
[----:B------:R1:W-:Y:S04]  /*1f420*/  STS.U8 [R48+UR6+0x11180], R40 ;  /* 0x0111802830007988 */ /* 0x0003e80008000006 */
[----:B0-----:R-:W4:Y:S04]  /*1f430*/  LDL.LU R11, [R1+0x9c] ;  /* 0x00009c00010b7983 */ /* 0x001f280000300800 */
[----:B-1----:R-:W4:Y:S04]  /*1f440*/  LDL.LU R40, [R1+0x80] ;  /* 0x0000800001287983 */ /* 0x002f280000300800 */
[----:B------:R-:W-:Y:S04]  /*1f450*/  STS.U8 [R48+UR6+0x11580], R86 ;  /* 0x0115805630007988 */ /* 0x000fe80008000006 */
[----:B------:R-:W-:Y:S04]  /*1f460*/  STS.U8 [R48+UR6+0x11980], R92 ;  /* 0x0119805c30007988 */ /* 0x000fe80008000006 */
[----:B------:R0:W-:Y:S04]  /*1f470*/  STS.U8 [R48+UR6+0x11d80], R15 ;  /* 0x011d800f30007988 */ /* 0x0001e80008000006 */
[----:B------:R-:W-:Y:S04]  /*1f480*/  STS.U8 [R48+UR6+0x12180], R90 ;  /* 0x0121805a30007988 */ /* 0x000fe80008000006 */
[----:B------:R-:W-:Y:S04]  /*1f490*/  STS.U8 [R48+UR6+0x12580], R84 ;  /* 0x0125805430007988 */ /* 0x000fe80008000006 */
[----:B------:R-:W-:Y:S04]  /*1f4a0*/  STS.U8 [R48+UR6+0x12980], R78 ;  /* 0x0129804e30007988 */ /* 0x000fe80008000006 */
[----:B------:R-:W-:Y:S04]  /*1f4b0*/  STS.U8 [R48+UR6+0x12d80], R70 ;  /* 0x012d804630007988 */ /* 0x000fe80008000006 */
[----:B------:R-:W-:Y:S04]  /*1f4c0*/  STS.U8 [R48+UR6+0x13180], R63 ;  /* 0x0131803f30007988 */ /* 0x000fe80008000006 */
[----:B------:R-:W-:Y:S04]  /*1f4d0*/  STS.U8 [R48+UR6+0x13580], R57 ;  /* 0x0135803930007988 */ /* 0x000fe80008000006 */
[----:B------:R-:W-:Y:S01]  /*1f4e0*/  STS.U8 [R48+UR6+0x13980], R51 ;  /* 0x0139803330007988 */ /* 0x000fe20008000006 */
[----:B0-----:R-:W-:-:S03]  /*1f4f0*/  LOP3.LUT R15, R16, 0x40, RZ, 0x3c, !PT ;  /* 0x00000040100f7812 */ /* 0x001fc600078e3cff */
[----:B------:R-:W-:Y:S04]  /*1f500*/  STS.U8 [R48+UR6+0x13d80], R45 ;  /* 0x013d802d30007988 */ /* 0x000fe80008000006 */
[----:B------:R-:W-:Y:S04]  /*1f510*/  STS.U8 [R15+UR6+0x10200], R54 ;  /* 0x010200360f007988 */ /* 0x000fe80008000006 */
[----:B------:R-:W-:Y:S04]  /*1f520*/  STS.U8 [R15+UR6+0x10600], R60 ;  /* 0x0106003c0f007988 */ /* 0x000fe80008000006 */
[----:B------:R-:W-:Y:S04]  /*1f530*/  STS.U8 [R15+UR6+0x10a00], R66 ;  /* 0x010a00420f007988 */ /* 0x000fe80008000006 */
[----:B------:R-:W-:Y:S04]  /*1f540*/  STS.U8 [R15+UR6+0x10e00], R75 ;  /* 0x010e004b0f007988 */ /* 0x000fe80008000006 */
[----:B------:R-:W-:Y:S01]  /*1f550*/  STS.U8 [R15+UR6+0x11200], R81 ;  /* 0x011200510f007988 */ /* 0x000fe20008000006 */
[----:B------:R-:W-:-:S03]  /*1f560*/  LOP3.LUT R16, R16, 0x50, RZ, 0x3c, !PT ;  /* 0x0000005010107812 */ /* 0x000fc600078e3cff */
[----:B--2---:R-:W-:Y:S04]  /*1f570*/  STS.U8 [R15+UR6+0x11600], R87 ;  /* 0x011600570f007988 */ /* 0x004fe80008000006 */
[----:B---3--:R-:W-:Y:S04]  /*1f580*/  STS.U8 [R15+UR6+0x11a00], R93 ;  /* 0x011a005d0f007988 */ /* 0x008fe80008000006 */
[----:B----4-:R-:W-:Y:S04]  /*1f590*/  STS.U8 [R15+UR6+0x11e00], R14 ;  /* 0x011e000e0f007988 */ /* 0x010fe80008000006 */
        /* <DEDUP_REMOVED lines=13> */
[----:B------:R2:W-:Y:S04]  /*1f670*/  STS.U8 [R16+UR6+0x11680], R2 ;  /* 0x0116800210007988 */ /* 0x0005e80008000006 */
[----:B------:R3:W-:Y:S04]  /*1f680*/  STS.U8 [R16+UR6+0x11a80], R0 ;  /* 0x011a800010007988 */ /* 0x0007e80008000006 */
[----:B------:R4:W-:Y:S04]  /*1f690*/  STS.U8 [R16+UR6+0x11e80], R6 ;  /* 0x011e800610007988 */ /* 0x0009e80008000006 */
[----:B------:R-:W-:Y:S04]  /*1f6a0*/  STS.U8 [R16+UR6+0x12280], R88 ;  /* 0x0122805810007988 */ /* 0x000fe80008000006 */
[----:B------:R-:W-:Y:S04]  /*1f6b0*/  STS.U8 [R16+UR6+0x12680], R82 ;  /* 0x0126805210007988 */ /* 0x000fe80008000006 */
[----:B------:R-:W-:Y:S04]  /*1f6c0*/  STS.U8 [R16+UR6+0x12a80], R76 ;  /* 0x012a804c10007988 */ /* 0x000fe80008000006 */
[----:B------:R-:W-:Y:S04]  /*1f6d0*/  STS.U8 [R16+UR6+0x12e80], R67 ;  /* 0x012e804310007988 */ /* 0x000fe80008000006 */
[----:B------:R-:W-:Y:S04]  /*1f6e0*/  STS.U8 [R16+UR6+0x13280], R61 ;  /* 0x0132803d10007988 */ /* 0x000fe80008000006 */
[----:B0-----:R0:W5:Y:S04]  /*1f6f0*/  LDL.LU R4, [R1+0xf7c] ;  /* 0x000f7c0001047983 */ /* 0x0011680000300800 */
[----:B-1----:R0:W5:Y:S04]  /*1f700*/  LDL.LU R3, [R1+0xf78] ;  /* 0x000f780001037983 */ /* 0x0021680000300800 */
[----:B------:R-:W-:Y:S04]  /*1f710*/  STS.U8 [R16+UR6+0x13680], R55 ;  /* 0x0136803710007988 */ /* 0x000fe80008000006 */
[----:B--2---:R0:W5:Y:S04]  /*1f720*/  LDL.LU R2, [R1+0xf74] ;  /* 0x000f740001027983 */ /* 0x0041680000300800 */
[----:B------:R-:W-:Y:S04]  /*1f730*/  STS.U8 [R16+UR6+0x13a80], R49 ;  /* 0x013a803110007988 */ /* 0x000fe80008000006 */
[----:B---3--:R0:W5:Y:S04]  /*1f740*/  LDL.LU R0, [R1+0xf70] ;  /* 0x000f700001007983 */ /* 0x0081680000300800 */
[----:B------:R-:W-:Y:S04]  /*1f750*/  STS.U8 [R16+UR6+0x13e80], R43 ;  /* 0x013e802b10007988 */ /* 0x000fe80008000006 */
[----:B----4-:R0:W5:Y:S04]  /*1f760*/  LDL.LU R6, [R1+0xf6c] ;  /* 0x000f6c0001067983 */ /* 0x0101680000300800 */
[----:B------:R1:W-:Y:S04]  /*1f770*/  STS.U8 [R17+UR6+0x10300], R7 ;  /* 0x0103000711007988 */ /* 0x0003e80008000006 */
[----:B------:R2:W-:Y:S04]  /*1f780*/  STS.U8 [R17+UR6+0x10700], R74 ;  /* 0x0107004a11007988 */ /* 0x0005e80008000006 */
[----:B------:R3:W-:Y:S04]  /*1f790*/  STS.U8 [R17+UR6+0x10b00], R72 ;  /* 0x010b004811007988 */ /* 0x0007e80008000006 */
[----:B------:R4:W-:Y:S04]  /*1f7a0*/  STS.U8 [R17+UR6+0x10f00], R69 ;  /* 0x010f004511007988 */ /* 0x0009e80008000006 */
[----:B-1----:R0:W5:Y:S04]  /*1f7b0*/  LDL.LU R7, [R1+0xf68] ;  /* 0x000f680001077983 */ /* 0x0021680000300800 */
[----:B--2---:R0:W5:Y:S04]  /*1f7c0*/  LDL.LU R74, [R1+0xf64] ;  /* 0x000f6400014a7983 */ /* 0x0041680000300800 */
[----:B---3--:R0:W5:Y:S04]  /*1f7d0*/  LDL.LU R72, [R1+0xf60] ;  /* 0x000f600001487983 */ /* 0x0081680000300800 */
[----:B----4-:R0:W5:Y:S04]  /*1f7e0*/  LDL.LU R69, [R1+0xf5c] ;  /* 0x000f5c0001457983 */ /* 0x0101680000300800 */
        /* <DEDUP_REMOVED lines=27> */
[----:B------:R0:W-:Y:S01]  /*1f9a0*/  STS.U8 [R8+UR6+0x13f80], R5 ;  /* 0x013f800508007988 */ /* 0x0001e20008000006 */
[----:B------:R2:W-:Y:S06]  /*1f9b0*/  MEMBAR.ALL.CTA ;  /* 0x0000000000007992 */ /* 0x0005ec0000008000 */
[----:B--2---:R-:W2:Y:S01]  /*1f9c0*/  FENCE.VIEW.ASYNC.S ;  /* 0x00000000000073c6 */ /* 0x004ea20000000000 */
[----:B-1----:R-:W1:Y:S08]  /*1f9d0*/  LDC R17, c[0x0][0x3a0] ;  /* 0x0000e800ff117b82 */ /* 0x002e700000000800 */
[----:B--2---:R-:W-:Y:S01]  /*1f9e0*/  BAR.SYNC.DEFER_BLOCKING 0x0 ;  /* 0x0000000000007b1d */ /* 0x004fe20000010000 */
[----:B-1----:R-:W-:-:S05]  /*1f9f0*/  VIADD R17, R17, 0x7f ;  /* 0x0000007f11117836 */ /* 0x002fca0000000000 */
[C---:B------:R-:W-:Y:S02]  /*1fa00*/  ISETP.LT.OR P2, PT, R17.reuse, 0x80, P0 ;  /* 0x000000801100780c */ /* 0x040fe40000741670 */
[----:B------:R-:W-:Y:S01]  /*1fa10*/  ISETP.GE.AND P3, PT, R17, 0x100, PT ;  /* 0x000001001100780c */ /* 0x000fe20003f66270 */
[----:B------:R-:W-:-:S00]  /*1fa20*/  MEMBAR.ALL.CTA ;  /* 0x0000000000007992 */ /* 0x000fc00000008000 */
[----:B------:R-:W-:Y:S06]  /*1fa30*/  MEMBAR.ALL.GPU ;  /* 0x0000000000007992 */ /* 0x000fec000000a000 */
[----:B------:R-:W-:-:S00]  /*1fa40*/  ERRBAR ;  /* 0x00000000000079ab */ /* 0x000fc00000000000 */
[----:B------:R-:W-:Y:S08]  /*1fa50*/  CGAERRBAR ;  /* 0x00000000000075ab */ /* 0x000ff00000000000 */
[----:B------:R-:W-:Y:S06]  /*1fa60*/  UCGABAR_ARV ;  /* 0x00000000000079c7 */ /* 0x000fec0008000000 */
[----:B------:R-:W-:Y:S01]  /*1fa70*/  UCGABAR_WAIT ;  /* 0x0000000000007dc7 */ /* 0x000fe20008000000 */
[----:B------:R-:W-:Y:S01]  /*1fa80*/  CCTL.IVALL ;  /* 0x00000000ff00798f */ /* 0x000fe20002000000 */
[----:B0-----:R-:W-:Y:S05]  /*1fa90*/  @P2 BRA `(.L_x_12) ;  /* 0x0000000000d02947 */ /* 0x001fea0003800000 */
[----:B------:R-:W-:Y:S02]  /*1faa0*/  USHF.R.U32.HI UR12, URZ, 0x4, UR6 ;  /* 0x00000004ff0c7899 */ /* 0x000fe40008011606 */
[----:B------:R-:W-:Y:S02]  /*1fab0*/  UIADD3 UR9, UPT, UPT, UR6, 0x10000, URZ ;  /* 0x0001000006097890 */ /* 0x000fe4000fffe0ff */
[----:B------:R-:W-:Y:S02]  /*1fac0*/  USGXT.U32 UR12, UR12, 0xe ;  /* 0x0000000e0c0c789a */ /* 0x000fe40008000000 */
[----:B------:R-:W-:Y:S02]  /*1fad0*/  USHF.R.U32.HI UR9, URZ, 0x4, UR9 ;  /* 0x00000004ff097899 */ /* 0x000fe40008011609 */
[----:B------:R-:W-:Y:S02]  /*1fae0*/  UIADD3 UR32, UP1, UPT, UR12, 0x100, URZ ;  /* 0x000001000c207890 */ /* 0x000fe4000ff3e0ff */
[----:B------:R-:W-:Y:S01]  /*1faf0*/  USGXT.U32 UR10, UR9, 0xe ;  /* 0x0000000e090a789a */ /* 0x000fe20008000000 */
[----:B------:R-:W-:Y:S01]  /*1fb00*/  UMOV UR4, URZ ;  /* 0x000000ff00047c82 */ /* 0x000fe20008000000 */
[----:B------:R-:W-:Y:S01]  /*1fb10*/  UMOV UR5, URZ ;  /* 0x000000ff00057c82 */ /* 0x000fe20008000000 */
[----:B------:R-:W-:-:S02]  /*1fb20*/  UIADD3.X UR33, UPT, UPT, UR4, 0x40004040, URZ, UP1, !UPT ;  /* 0x4000404004217890 */ /* 0x000fc40008ffe4ff */
[----:B------:R-:W-:Y:S02]  /*1fb30*/  UIADD3 UR34, UP1, UPT, UR10, 0x2, URZ ;  /* 0x000000020a227890 */ /* 0x000fe4000ff3e0ff */
[----:B------:R-:W-:Y:S02]  /*1fb40*/  UIADD3.64 UR20, UPT, UPT, UR32, 0x200, URZ ;  /* 0x0000020020147897 */ /* 0x000fe4000fffe0ff */
[----:B------:R-:W-:Y:S02]  /*1fb50*/  UIADD3.X UR35, UPT, UPT, UR5, 0x40004040, URZ, UP1, !UPT ;  /* 0x4000404005237890 */ /* 0x000fe40008ffe4ff */
[----:B------:R-:W-:Y:S02]  /*1fb60*/  UIADD3.64 UR4, UPT, UPT, UR32, 0x100, URZ ;  /* 0x0000010020047897 */ /* 0x000fe4000fffe0ff */
[----:B------:R-:W-:Y:S02]  /*1fb70*/  UIADD3.64 UR18, UPT, UPT, UR34, 0x2, URZ ;  /* 0x0000000222127897 */ /* 0x000fe4000fffe0ff */
[----:B------:R-:W-:-:S02]  /*1fb80*/  UIADD3.64 UR22, UPT, UPT, UR34, 0x4, URZ ;  /* 0x0000000422167897 */ /* 0x000fc4000fffe0ff */
[----:B------:R-:W-:Y:S02]  /*1fb90*/  UIADD3 UR17, UPT, UPT, UR16, 0x100, URZ ;  /* 0x0000010010117890 */ /* 0x000fe4000fffe0ff */
[----:B------:R-:W-:Y:S02]  /*1fba0*/  UIADD3.64 UR24, UPT, UPT, UR32, 0x300, URZ ;  /* 0x0000030020187897 */ /* 0x000fe4000fffe0ff */
[----:B------:R-:W-:Y:S02]  /*1fbb0*/  UIADD3 UR46, UPT, UPT, UR16, 0x100, URZ ;  /* 0x00000100102e7890 */ /* 0x000fe4000fffe0ff */
[----:B------:R-:W-:Y:S02]  /*1fbc0*/  UIADD3.64 UR26, UPT, UPT, UR32, 0x400, URZ ;  /* 0x00000400201a7897 */ /* 0x000fe4000fffe0ff */
[----:B------:R-:W-:Y:S02]  /*1fbd0*/  UIADD3 UR9, UPT, UPT, UR16, 0x100, URZ ;  /* 0x0000010010097890 */ /* 0x000fe4000fffe0ff */
[----:B------:R-:W-:Y:S01]  /*1fbe0*/  UIADD3.64 UR28, UPT, UPT, UR32, 0x500, URZ ;  /* 0x00000500201c7897 */ /* 0x000fe2000fffe0ff */
[----:B------:R-:W-:Y:S01]  /*1fbf0*/  UMOV UR36, 0x0 ;  /* 0x0000000000247882 */ /* 0x000fe20000000000 */
[----:B------:R-:W-:Y:S01]  /*1fc00*/  UMOV UR37, 0x10408010 ;  /* 0x1040801000257882 */ /* 0x000fe20000000000 */
[----:B------:R-:W-:Y:S01]  /*1fc10*/  UIADD3 UR47, UPT, UPT, UR16, 0x100, URZ ;  /* 0x00000100102f7890 */ /* 0x000fe2000fffe0ff */
[----:B------:R-:W-:Y:S01]  /*1fc20*/  UMOV UR13, 0x40004040 ;  /* 0x40004040000d7882 */ /* 0x000fe20000000000 */
[----:B------:R-:W-:Y:S01]  /*1fc30*/  UIADD3.64 UR30, UPT, UPT, UR32, 0x600, URZ ;  /* 0x00000600201e7897 */ /* 0x000fe2000fffe0ff */
[----:B------:R-:W-:Y:S01]  /*1fc40*/  UMOV UR11, 0x40004040 ;  /* 0x40004040000b7882 */ /* 0x000fe20000000000 */
[----:B------:R-:W-:Y:S01]  /*1fc50*/  UMOV UR38, 0x0 ;  /* 0x0000000000267882 */ /* 0x000fe20000000000 */
[----:B------:R-:W-:Y:S01]  /*1fc60*/  UMOV UR39, 0x10408010 ;  /* 0x1040801000277882 */ /* 0x000fe20000000000 */
[----:B------:R-:W-:Y:S01]  /*1fc70*/  UMOV UR40, 0x0 ;  /* 0x0000000000287882 */ /* 0x000fe20000000000 */
[----:B------:R-:W-:Y:S01]  /*1fc80*/  UMOV UR41, 0x10408010 ;  /* 0x1040801000297882 */ /* 0x000fe20000000000 */
[----:B------:R0:W-:Y:S01]  /*1fc90*/  UTCQMMA.2CTA gdesc[UR12], gdesc[UR10], tmem[UR16], tmem[UR36], idesc[UR37], !UPT ;  /* 0x00ff240a0c0075ea */ /* 0x0001e2000fa00310 */
[----:B------:R-:W-:Y:S01]  /*1fca0*/  UMOV UR42, 0x0 ;  /* 0x00000000002a7882 */ /* 0x000fe20000000000 */
[----:B------:R-:W-:Y:S01]  /*1fcb0*/  UMOV UR43, 0x10408010 ;  /* 0x10408010002b7882 */ /* 0x000fe20000000000 */
[----:B------:R0:W-:Y:S01]  /*1fcc0*/  UTCQMMA.2CTA gdesc[UR32], gdesc[UR34], tmem[UR16], tmem[UR38], idesc[UR39], UPT ;  /* 0x00ff2622200075ea */ /* 0x0001e2000ba00310 */
        /* <DEDUP_REMOVED lines=8> */
[----:B------:R0:W-:Y:S01]  /*1fd50*/  UTCQMMA.2CTA gdesc[UR24], gdesc[UR10], tmem[UR17], tmem[UR44], idesc[UR45], !UPT ;  /* 0x00ff2c0a180075ea */ /* 0x0001e2000fa00311 */
[----:B------:R-:W-:Y:S01]  /*1fd60*/  UMOV UR52, 0x0 ;  /* 0x0000000000347882 */ /* 0x000fe20000000000 */
[----:B------:R-:W-:Y:S01]  /*1fd70*/  UMOV UR53, 0x10408010 ;  /* 0x1040801000357882 */ /* 0x000fe20000000000 */
[----:B------:R0:W-:Y:S01]  /*1fd80*/  UTCQMMA.2CTA gdesc[UR26], gdesc[UR34], tmem[UR46], tmem[UR48], idesc[UR49], UPT ;  /* 0x00ff30221a0075ea */ /* 0x0001e2000ba0032e */
[----:B------:R-:W-:Y:S01]  /*1fd90*/  UMOV UR54, 0x3 ;  /* 0x0000000300367882 */ /* 0x000fe20000000000 */
[----:B------:R0:W-:Y:S01]  /*1fda0*/  UTCQMMA.2CTA gdesc[UR28], gdesc[UR18], tmem[UR9], tmem[UR50], idesc[UR51], UPT ;  /* 0x00ff32121c0075ea */ /* 0x0001e2000ba00309 */
[----:B------:R0:W-:Y:S01]  /*1fdb0*/  UTCQMMA.2CTA gdesc[UR30], gdesc[UR22], tmem[UR47], tmem[UR52], idesc[UR53], UPT ;  /* 0x00ff34161e0075ea */ /* 0x0001e2000ba0032f */
[----:B------:R0:W-:Y:S01]  /*1fdc0*/  UTCBAR.2CTA.MULTICAST [UR8], URZ, UR54 ;  /* 0x000000ff080073e9 */ /* 0x0001e20008200836 */
[----:B------:R-:W-:Y:S01]  /*1fdd0*/  NOP ;  /* 0x0000000000007918 */ /* 0x000fe20000000000 */
.L_x_12:
[----:B0-----:R-:W-:Y:S01]  /*1fde0*/  UMOV UR4, URZ ;  /* 0x000000ff00047c82 */ /* 0x001fe20008000000 */
[----:B------:R-:W-:Y:S05]  /*1fdf0*/  @!P3 BRA `(.L_x_13) ;  /* 0x000001780084b947 */ /* 0x000fea0003800000 */
[----:B------:R-:W-:Y:S01]  /*1fe00*/  SHF.R.S32.HI R5, RZ, 0x1f, R17 ;  /* 0x0000001fff057819 */ /* 0x000fe20000011411 */
[----:B------:R-:W-:Y:S01]  /*1fe10*/  UIADD3 UR4, UPT, UPT, UR6, 0x8000, URZ ;  /* 0x0000800006047890 */ /* 0x000fe2000fffe0ff */
[----:B------:R-:W-:Y:S01]  /*1fe20*/  IMAD.MOV.U32 R9, RZ, RZ, RZ ;  /* 0x000000ffff097224 */ /* 0x000fe200078e00ff */
[----:B------:R-:W-:Y:S01]  /*1fe30*/  UIADD3 UR5, UPT, UPT, UR6, 0x14000, URZ ;  /* 0x0001400006057890 */ /* 0x000fe2000fffe0ff */
[----:B------:R-:W-:Y:S01]  /*1fe40*/  LEA.HI R5, R5, R17, RZ, 0x7 ;  /* 0x0000001105057211 */ /* 0x000fe200078f38ff */
[----:B------:R-:W-:Y:S02]  /*1fe50*/  USHF.R.U32.HI UR4, URZ, 0x4, UR4 ;  /* 0x00000004ff047899 */ /* 0x000fe40008011604 */
[----:B------:R-:W-:Y:S01]  /*1fe60*/  USHF.R.U32.HI UR5, URZ, 0x4, UR5 ;  /* 0x00000004ff057899 */ /* 0x000fe20008011605 */
[----:B------:R-:W-:Y:S01]  /*1fe70*/  SHF.R.S32.HI R8, RZ, 0x7, R5 ;  /* 0x00000007ff087819 */ /* 0x000fe20000011405 */
[----:B-----5:R-:W-:Y:S01]  /*1fe80*/  IMAD.SHL.U32 R5, R6, 0x80, RZ ;  /* 0x0000008006057824 */ /* 0x020fe200078e00ff */
[----:B------:R-:W-:Y:S01]  /*1fe90*/  USGXT.U32 UR12, UR4, 0xe ;  /* 0x0000000e040c789a */ /* 0x000fe20008000000 */
[----:B------:R-:W-:Y:S01]  /*1fea0*/  IMAD.SHL.U32 R6, R7, 0x80, RZ ;  /* 0x0000008007067824 */ /* 0x000fe200078e00ff */
[----:B------:R-:W-:Y:S01]  /*1feb0*/  VIMNMX R8, PT, PT, R8, 0x2, !PT ;  /* 0x0000000208087848 */ /* 0x000fe20007fe0100 */
[----:B------:R-:W-:-:S02]  /*1fec0*/  USGXT.U32 UR10, UR5, 0xe ;  /* 0x0000000e050a789a */ /* 0x000fc40008000000 */
[----:B------:R-:W-:Y:S02]  /*1fed0*/  UIADD3 UR18, UP1, UPT, UR12, 0x100, URZ ;  /* 0x000001000c127890 */ /* 0x000fe4000ff3e0ff */
[----:B------:R-:W-:Y:S01]  /*1fee0*/  VIADD R7, R8, 0xfffffffe ;  /* 0xfffffffe08077836 */ /* 0x000fe20000000000 */
[----:B------:R-:W-:Y:S01]  /*1fef0*/  UIADD3 UR20, UP2, UPT, UR10, 0x2, URZ ;  /* 0x000000020a147890 */ /* 0x000fe2000ff5e0ff */
[----:B------:R-:W-:Y:S01]  /*1ff00*/  SHF.R.S32.HI R8, RZ, 0x1f, R6 ;  /* 0x0000001fff087819 */ /* 0x000fe20000011406 */
[----:B------:R-:W-:Y:S01]  /*1ff10*/  UMOV UR4, URZ ;  /* 0x000000ff00047c82 */ /* 0x000fe20008000000 */
[----:B------:R-:W-:Y:S01]  /*1ff20*/  UMOV UR5, URZ ;  /* 0x000000ff00057c82 */ /* 0x000fe20008000000 */
[----:B------:R0:W-:Y:S01]  /*1ff30*/  STL [R1+0xedc], R7 ;  /* 0x000edc0701007387 */ /* 0x0001e20000100800 */
[----:B------:R-:W-:Y:S02]  /*1ff40*/  UIADD3.X UR19, UPT, UPT, UR4, 0x40004040, URZ, UP1, !UPT ;  /* 0x4000404004137890 */ /* 0x000fe40008ffe4ff */
[----:B------:R-:W-:Y:S01]  /*1ff50*/  UIADD3.X UR21, UPT, UPT, UR5, 0x40004040, URZ, UP2, !UPT ;  /* 0x4000404005157890 */ /* 0x000fe200097fe4ff */
[----:B------:R1:W-:Y:S01]  /*1ff60*/  STL [R1+0xecc], RZ ;  /* 0x000eccff01007387 */ /* 0x0003e20000100800 */
[----:B------:R-:W-:Y:S01]  /*1ff70*/  UMOV UR9, 0x1 ;  /* 0x0000000100097882 */ /* 0x000fe20000000000 */
[----:B------:R-:W-:-:S02]  /*1ff80*/  UIADD3.64 UR22, UPT, UPT, UR18, 0x100, URZ ;  /* 0x0000010012167897 */ /* 0x000fc4000fffe0ff */
[----:B------:R-:W-:Y:S01]  /*1ff90*/  UIADD3.64 UR24, UPT, UPT, UR20, 0x2, URZ ;  /* 0x0000000214187897 */ /* 0x000fe2000fffe0ff */
[----:B0-----:R-:W-:Y:S01]  /*1ffa0*/  SHF.R.S32.HI R7, RZ, 0x1f, R5 ;  /* 0x0000001fff077819 */ /* 0x001fe20000011405 */
[----:B------:R-:W-:Y:S02]  /*1ffb0*/  UIADD3.64 UR26, UPT, UPT, UR18, 0x200, URZ ;  /* 0x00000200121a7897 */ /* 0x000fe4000fffe0ff */
[----:B------:R-:W-:Y:S02]  /*1ffc0*/  UIADD3.64 UR28, UPT, UPT, UR20, 0x4, URZ ;  /* 0x00000004141c7897 */ /* 0x000fe4000fffe0ff */
[----:B------:R-:W-:Y:S02]  /*1ffd0*/  UIADD3.64 UR30, UPT, UPT, UR18, 0x300, URZ ;  /* 0x00000300121e7897 */ /* 0x000fe4000fffe0ff */
[----:B------:R-:W-:Y:S02]  /*1ffe0*/  UIADD3.64 UR32, UPT, UPT, UR18, 0x400, URZ ;  /* 0x0000040012207897 */ /* 0x000fe4000fffe0ff */
[----:B------:R-:W-:-:S02]  /*1fff0*/  UIADD3.64 UR34, UPT, UPT, UR18, 0x500, URZ ;  /* 0x0000050012227897 */ /* 0x000fc4000fffe0ff */
[----:B------:R-:W-:Y:S01]  /*20000*/  UIADD3.64 UR36, UPT, UPT, UR18, 0x600, URZ ;  /* 0x0000060012247897 */ /* 0x000fe2000fffe0ff */
[----:B-1----:R-:W-:-:S11]  /*20010*/  UMOV UR11, 0x40004040 ;  /* 0x40004040000b7882 */ /* 0x002fd60000000000 */
.L_x_16:
[----:B------:R-:W2:Y:S04]  /*20020*/  LDL.LU R32, [R1+0x3fc] ;  /* 0x0003fc0001207983 */ /* 0x000ea80000300800 */
[----:B------:R-:W3:Y:S04]  /*20030*/  LDL.LU R22, [R1+0x7c4] ;  /* 0x0007c40001167983 */ /* 0x000ee80000300800 */
[----:B------:R-:W4:Y:S04]  /*20040*/  LDL.LU R31, [R1+0x7bc] ;  /* 0x0007bc00011f7983 */ /* 0x000f280000300800 */
[----:B-----5:R-:W5:Y:S04]  /*20050*/  LDL.LU R30, [R1+0x7b4] ;  /* 0x0007b400011e7983 */ /* 0x020f680000300800 */
[----:B------:R-:W5:Y:S04]  /*20060*/  LDL.LU R29, [R1+0x7ac] ;  /* 0x0007ac00011d7983 */ /* 0x000f680000300800 */
        /* <DEDUP_REMOVED lines=17> */
[----:B0-----:R-:W5:Y:S01]  /*20180*/  LDL.LU R8, [R1+0x76c] ;  /* 0x00076c0001087983 */ /* 0x001f620000300800 */
[----:B------:R-:W-:Y:S01]  /*20190*/  IMAD.U32 R9, R9, -0x80000000, RZ ;  /* 0x8000000009097824 */ /* 0x000fe200078e00ff */
[----:B--2---:R-:W-:-:S02]  /*201a0*/  IADD3 R32, P6, PT, R6, R32, RZ ;  /* 0x0000002006207210 */ /* 0x004fc40007fde0ff */
[C---:B---3--:R-:W-:Y:S02]  /*201b0*/  IADD3 R22, P2, PT, R6.reuse, R22, RZ ;  /* 0x0000001606167210 */ /* 0x048fe40007f5e0ff */
[----:B----4-:R-:W-:-:S03]  /*201c0*/  IADD3 R31, P3, PT, R6, R31, RZ ;  /* 0x0000001f061f7210 */ /* 0x010fc60007f7e0ff */
[----:B------:R0:W-:Y:S01]  /*201d0*/  STL [R1+0x7c4], R22 ;  /* 0x0007c41601007387 */ /* 0x0001e20000100800 */
[----:B-----5:R-:W-:-:S03]  /*201e0*/  IADD3 R30, P4, PT, R6, R30, RZ ;  /* 0x0000001e061e7210 */ /* 0x020fc60007f9e0ff */
[----:B------:R-:W-:Y:S01]  /*201f0*/  STL [R1+0x3fc], R32 ;  /* 0x0003fc2001007387 */ /* 0x000fe20000100800 */
[----:B------:R-:W-:-:S03]  /*20200*/  IADD3 R29, P5, PT, R6, R29, RZ ;  /* 0x0000001d061d7210 */ /* 0x000fc60007fbe0ff */
[----:B------:R-:W-:Y:S01]  /*20210*/  STL [R1+0x7bc], R31 ;  /* 0x0007bc1f01007387 */ /* 0x000fe20000100800 */
[----:B0-----:R-:W-:-:S03]  /*20220*/  SHF.R.S32.HI R22, RZ, 0x1f, R6 ;  /* 0x0000001fff167819 */ /* 0x001fc60000011406 */
[----:B------:R-:W-:Y:S02]  /*20230*/  STL [R1+0x7b4], R30 ;  /* 0x0007b41e01007387 */ /* 0x000fe40000100800 */
[----:B------:R-:W-:Y:S01]  /*20240*/  IMAD.X R28, R22, 0x1, R28, P6 ;  /* 0x00000001161c7824 */ /* 0x000fe200030e061c */
[----:B------:R-:W-:Y:S01]  /*20250*/  IADD3 R27, P6, PT, R6, R27, RZ ;  /* 0x0000001b061b7210 */ /* 0x000fe20007fde0ff */
        /* <DEDUP_REMOVED lines=17> */
[----:B------:R-:W-:-:S05]  /*20370*/  IMAD.X R14, R22, 0x1, R14, P6 ;  /* 0x00000001160e7824 */ /* 0x000fca00030e060e */
[----:B------:R0:W-:Y:S01]  /*20380*/  STL [R1+0x7a0], R14 ;  /* 0x0007a00e01007387 */ /* 0x0001e20000100800 */
[----:B------:R-:W-:-:S03]  /*20390*/  IMAD.X R13, R22, 0x1, R13, P2 ;  /* 0x00000001160d7824 */ /* 0x000fc600010e060d */
[----:B------:R-:W-:Y:S01]  /*203a0*/  STL [R1+0x7a8], R19 ;  /* 0x0007a81301007387 */ /* 0x000fe20000100800 */
[----:B------:R-:W-:-:S03]  /*203b0*/  IADD3 R17, P6, PT, R6, R17, RZ ;  /* 0x0000001106117210 */ /* 0x000fc60007fde0ff */
[----:B0-----:R-:W2:Y:S01]  /*203c0*/  LDL.LU R14, [R1+0x788] ;  /* 0x00078800010e7983 */ /* 0x001ea20000300800 */
[----:B------:R-:W-:-:S03]  /*203d0*/  IMAD.X R12, R22, 0x1, R12, P3 ;  /* 0x00000001160c7824 */ /* 0x000fc600018e060c */
[----:B------:R-:W-:Y:S04]  /*203e0*/  STL [R1+0x78c], R18 ;  /* 0x00078c1201007387 */ /* 0x000fe80000100800 */
[----:B------:R0:W-:Y:S01]  /*203f0*/  STL [R1+0x798], R13 ;  /* 0x0007980d01007387 */ /* 0x0001e20000100800 */
[----:B------:R-:W-:Y:S01]  /*20400*/  IADD3 R16, P2, PT, R6, R16, RZ ;  /* 0x0000001006107210 */ /* 0x000fe20007f5e0ff */
[----:B------:R-:W-:Y:S02]  /*20410*/  IMAD.X R11, R22, 0x1, R11, P4 ;  /* 0x00000001160b7824 */ /* 0x000fe400020e060b */
[----:B0-----:R-:W3:Y:S04]  /*20420*/  LDL.LU R13, [R1+0x764] ;  /* 0x00076400010d7983 */ /* 0x001ee80000300800 */
[----:B------:R-:W-:Y:S04]  /*20430*/  STL [R1+0x784], R17 ;  /* 0x0007841101007387 */ /* 0x000fe80000100800 */
[----:B------:R0:W-:Y:S04]  /*20440*/  STL [R1+0x790], R12 ;  /* 0x0007900c01007387 */ /* 0x0001e80000100800 */
[----:B0-----:R-:W4:Y:S01]  /*20450*/  LDL.LU R12, [R1+0x780] ;  /* 0x00078000010c7983 */ /* 0x001f220000300800 */
[----:B------:R-:W-:-:S03]  /*20460*/  IADD3 R15, P3, PT, R6, R15, RZ ;  /* 0x0000000f060f7210 */ /* 0x000fc60007f7e0ff */
[----:B------:R-:W-:Y:S04]  /*20470*/  STL [R1+0x77c], R16 ;  /* 0x00077c1001007387 */ /* 0x000fe80000100800 */
[----:B------:R0:W-:Y:S04]  /*20480*/  STL [R1+0x404], R11 ;  /* 0x0004040b01007387 */ /* 0x0001e80000100800 */
[----:B0-----:R-:W5:Y:S01]  /*20490*/  LDL.LU R11, [R1+0x75c] ;  /* 0x00075c00010b7983 */ /* 0x001f620000300800 */
[----:B------:R-:W-:-:S03]  /*204a0*/  IADD3 R8, P4, PT, R6, R8, RZ ;  /* 0x0000000806087210 */ /* 0x000fc60007f9e0ff */
[----:B------:R-:W-:Y:S04]  /*204b0*/  STL [R1+0x774], R15 ;  /* 0x0007740f01007387 */ /* 0x000fe80000100800 */
[----:B------:R-:W5:Y:S04]  /*204c0*/  LDL.LU R37, [R1+0x778] ;  /* 0x0007780001257983 */ /* 0x000f680000300800 */
[----:B------:R-:W5:Y:S04]  /*204d0*/  LDL.LU R36, [R1+0x400] ;  /* 0x0004000001247983 */ /* 0x000f680000300800 */
[----:B------:R-:W5:Y:S04]  /*204e0*/  LDL.LU R35, [R1+0x770] ;  /* 0x0007700001237983 */ /* 0x000f680000300800 */
[----:B------:R0:W-:Y:S04]  /*204f0*/  STL [R1+0x76c], R8 ;  /* 0x00076c0801007387 */ /* 0x0001e80000100800 */
        /* <DEDUP_REMOVED lines=16> */
[----:B0-----:R-:W5:Y:S04]  /*20600*/  LDL.LU R8, [R1+0x71c] ;  /* 0x00071c0001087983 */ /* 0x001f680000300800 */
[----:B------:R-:W5:Y:S01]  /*20610*/  LDL.LU R17, [R1+0x730] ;  /* 0x0007300001117983 */ /* 0x000f620000300800 */
[----:B--2---:R-:W-:-:S05]  /*20620*/  IMAD.X R14, R22, 0x1, R14, P5 ;  /* 0x00000001160e7824 */ /* 0x004fca00028e060e */
[----:B------:R0:W-:Y:S04]  /*20630*/  STL [R1+0x788], R14 ;  /* 0x0007880e01007387 */ /* 0x0001e80000100800 */
[----:B0-----:R-:W2:Y:S01]  /*20640*/  LDL.LU R14, [R1+0x714] ;  /* 0x00071400010e7983 */ /* 0x001ea20000300800 */
[----:B---3--:R-:W-:-:S03]  /*20650*/  IADD3 R13, P5, PT, R6, R13, RZ ;  /* 0x0000000d060d7210 */ /* 0x008fc60007fbe0ff */
[----:B------:R-:W3:Y:S04]  /*20660*/  LDL.LU R16, [R1+0x728] ;  /* 0x0007280001107983 */ /* 0x000ee80000300800 */
[----:B------:R0:W-:Y:S04]  /*20670*/  STL [R1+0x764], R13 ;  /* 0x0007640d01007387 */ /* 0x0001e80000100800 */
[----:B0-----:R-:W3:Y:S01]  /*20680*/  LDL.LU R13, [R1+0x70c] ;  /* 0x00070c00010d7983 */ /* 0x001ee20000300800 */
[----:B----4-:R-:W-:-:S03]  /*20690*/  IMAD.X R12, R22, 0x1, R12, P6 ;  /* 0x00000001160c7824 */ /* 0x010fc600030e060c */
[----:B------:R-:W4:Y:S04]  /*206a0*/  LDL.LU R15, [R1+0x720] ;  /* 0x00072000010f7983 */ /* 0x000f280000300800 */
[----:B------:R0:W-:Y:S04]  /*206b0*/  STL [R1+0x780], R12 ;  /* 0x0007800c01007387 */ /* 0x0001e80000100800 */
[----:B0-----:R-:W4:Y:S01]  /*206c0*/  LDL.LU R12, [R1+0x704] ;  /* 0x00070400010c7983 */ /* 0x001f220000300800 */
[----:B-----5:R-:W-:-:S05]  /*206d0*/  IADD3 R11, P6, PT, R6, R11, RZ ;  /* 0x0000000b060b7210 */ /* 0x020fca0007fde0ff */
[----:B------:R0:W-:Y:S04]  /*206e0*/  STL [R1+0x75c], R11 ;  /* 0x00075c0b01007387 */ /* 0x0001e80000100800 */
[----:B0-----:R-:W5:Y:S01]  /*206f0*/  LDL.LU R11, [R1+0x3ec] ;  /* 0x0003ec00010b7983 */ /* 0x001f620000300800 */
[----:B------:R-:W-:Y:S01]  /*20700*/  IMAD.X R37, R22, 0x1, R37, P2 ;  /* 0x0000000116257824 */ /* 0x000fe200010e0625 */
[----:B------:R-:W-:Y:S01]  /*20710*/  IADD3 R36, P2, PT, R6, R36, RZ ;  /* 0x0000002406247210 */ /* 0x000fe20007f5e0ff */
        /* <DEDUP_REMOVED lines=30> */
[----:B------:R-:W-:Y:S01]  /*20900*/  IADD3 R19, P5, PT, R6, R19, RZ ;  /* 0x0000001306137210 */ /* 0x000fe20007fbe0ff */
[----:B------:R-:W-:Y:S02]  /*20910*/  IMAD.X R18, R22, 0x1, R18, P6 ;  /* 0x0000000116127824 */ /* 0x000fe400030e0612 */
[----:B------:R-:W-:Y:S01]  /*20920*/  STL [R1+0x724], R21 ;  /* 0x0007241501007387 */ /* 0x000fe20000100800 */
[----:B------:R-:W-:-:S03]  /*20930*/  IADD3 R8, P6, PT, R6, R8, RZ ;  /* 0x0000000806087210 */ /* 0x000fc60007fde0ff */
[----:B------:R-:W-:Y:S01]  /*20940*/  STL [R1+0x740], R20 ;  /* 0x0007401401007387 */ /* 0x000fe20000100800 */
[----:B------:R-:W-:-:S03]  /*20950*/  IMAD.X R17, R22, 0x1, R17, P2 ;  /* 0x0000000116117824 */ /* 0x000fc600010e0611 */
[----:B------:R0:W-:Y:S04]  /*20960*/  STL [R1+0x71c], R8 ;  /* 0x00071c0801007387 */ /* 0x0001e80000100800 */
[----:B------:R-:W-:Y:S04]  /*20970*/  STL [R1+0x3f0], R19 ;  /* 0x0003f01301007387 */ /* 0x000fe80000100800 */
[----:B0-----:R-:W5:Y:S04]  /*20980*/  LDL.LU R8, [R1+0x6fc] ;  /* 0x0006fc0001087983 */ /* 0x001f680000300800 */
[----:B------:R-:W-:Y:S01]  /*20990*/  STL [R1+0x738], R18 ;  /* 0x0007381201007387 */ /* 0x000fe20000100800 */
[----:B--2---:R-:W-:Y:S01]  /*209a0*/  IADD3 R14, P2, PT, R6, R14, RZ ;  /* 0x0000000e060e7210 */ /* 0x004fe20007f5e0ff */
[----:B---3--:R-:W-:-:S04]  /*209b0*/  IMAD.X R16, R22, 0x1, R16, P3 ;  /* 0x0000000116107824 */ /* 0x008fc800018e0610 */
[----:B------:R0:W-:Y:S04]  /*209c0*/  STL [R1+0x714], R14 ;  /* 0x0007140e01007387 */ /* 0x0001e80000100800 */
[----:B0-----:R-:W2:Y:S01]  /*209d0*/  LDL.LU R14, [R1+0x718] ;  /* 0x00071800010e7983 */ /* 0x001ea20000300800 */
[----:B------:R-:W-:-:S03]  /*209e0*/  IADD3 R13, P3, PT, R6, R13, RZ ;  /* 0x0000000d060d7210 */ /* 0x000fc60007f7e0ff */
[----:B------:R-:W-:Y:S01]  /*209f0*/  STL [R1+0x730], R17 ;  /* 0x0007301101007387 */ /* 0x000fe20000100800 */
[----:B----4-:R-:W-:-:S03]  /*20a00*/  IMAD.X R15, R22, 0x1, R15, P4 ;  /* 0x00000001160f7824 */ /* 0x010fc600020e060f */
[----:B------:R0:W-:Y:S04]  /*20a10*/  STL [R1+0x70c], R13 ;  /* 0x00070c0d01007387 */ /* 0x0001e80000100800 */
[----:B0-----:R-:W3:Y:S01]  /*20a20*/  LDL.LU R13, [R1+0x6f4] ;  /* 0x0006f400010d7983 */ /* 0x001ee20000300800 */
[----:B------:R-:W-:-:S03]  /*20a30*/  IADD3 R12, P4, PT, R6, R12, RZ ;  /* 0x0000000c060c7210 */ /* 0x000fc60007f9e0ff */
[----:B------:R-:W-:Y:S04]  /*20a40*/  STL [R1+0x728], R16 ;  /* 0x0007281001007387 */ /* 0x000fe80000100800 */
[----:B------:R0:W-:Y:S04]  /*20a50*/  STL [R1+0x704], R12 ;  /* 0x0007040c01007387 */ /* 0x0001e80000100800 */
[----:B0-----:R-:W4:Y:S01]  /*20a60*/  LDL.LU R12, [R1+0x710] ;  /* 0x00071000010c7983 */ /* 0x001f220000300800 */
[----:B-----5:R-:W-:-:S03]  /*20a70*/  IMAD.X R11, R22, 0x1, R11, P5 ;  /* 0x00000001160b7824 */ /* 0x020fc600028e060b */
        /* <DEDUP_REMOVED lines=22> */
[----:B------:R-:W-:-:S03]  /*20be0*/  IADD3 R8, P5, PT, R6, R8, RZ ;  /* 0x0000000806087210 */ /* 0x000fc60007fbe0ff */
[----:B------:R-:W5:Y:S04]  /*20bf0*/  LDL.LU R17, [R1+0x69c] ;  /* 0x00069c0001117983 */ /* 0x000f680000300800 */
[----:B------:R0:W-:Y:S04]  /*20c00*/  STL [R1+0x6fc], R8 ;  /* 0x0006fc0801007387 */ /* 0x0001e80000100800 */
        /* <DEDUP_REMOVED lines=9> */
[----:B----4-:R-:W-:-:S05]  /*20ca0*/  IMAD.X R12, R22, 0x1, R12, P2 ;  /* 0x00000001160c7824 */ /* 0x010fca00010e060c */
[----:B------:R0:W-:Y:S01]  /*20cb0*/  STL [R1+0x710], R12 ;  /* 0x0007100c01007387 */ /* 0x0001e20000100800 */
[----:B-----5:R-:W-:Y:S01]  /*20cc0*/  IADD3 R37, P2, PT, R6, R37, RZ ;  /* 0x0000002506257210 */ /* 0x020fe20007f5e0ff */
[----:B------:R-:W-:Y:S02]  /*20cd0*/  IMAD.X R36, R22, 0x1, R36, P3 ;  /* 0x0000000116247824 */ /* 0x000fe400018e0624 */
[----:B0-----:R-:W4:Y:S01]  /*20ce0*/  LDL.LU R12, [R1+0x684] ;  /* 0x00068400010c7983 */ /* 0x001f220000300800 */
        /* <DEDUP_REMOVED lines=32> */
[----:B------:R-:W-:-:S03]  /*20ef0*/  IMAD.X R11, R22, 0x1, R11, P2 ;  /* 0x00000001160b7824 */ /* 0x000fc600010e060b */
[----:B------:R-:W-:Y:S04]  /*20f00*/  STL [R1+0x6ac], R20 ;  /* 0x0006ac1401007387 */ /* 0x000fe80000100800 */
[----:B------:R0:W-:Y:S04]  /*20f10*/  STL [R1+0x6c0], R11 ;  /* 0x0006c00b01007387 */ /* 0x0001e80000100800 */
[----:B------:R-:W-:Y:S04]  /*20f20*/  STL [R1+0x6c8], R19 ;  /* 0x0006c81301007387 */ /* 0x000fe80000100800 */
[----:B0-----:R-:W5:Y:S01]  /*20f30*/  LDL.LU R11, [R1+0x6a0] ;  /* 0x0006a000010b7983 */ /* 0x001f620000300800 */
[----:B------:R-:W-:Y:S01]  /*20f40*/  IADD3 R18, P6, PT, R6, R18, RZ ;  /* 0x0000001206127210 */ /* 0x000fe20007fde0ff */
[----:B------:R-:W-:Y:S01]  /*20f50*/  IMAD.X R8, R22, 0x1, R8, P3 ;  /* 0x0000000116087824 */ /* 0x000fe200018e0608 */
[----:B------:R-:W-:-:S03]  /*20f60*/  IADD3 R17, P2, PT, R6, R17, RZ ;  /* 0x0000001106117210 */ /* 0x000fc60007f5e0ff */
[----:B------:R-:W-:Y:S04]  /*20f70*/  STL [R1+0x6a4], R18 ;  /* 0x0006a41201007387 */ /* 0x000fe80000100800 */
[----:B------:R0:W-:Y:S01]  /*20f80*/  STL [R1+0x6b8], R8 ;  /* 0x0006b80801007387 */ /* 0x0001e20000100800 */
[----:B------:R-:W-:-:S03]  /*20f90*/  IADD3 R16, P3, PT, R6, R16, RZ ;  /* 0x0000001006107210 */ /* 0x000fc60007f7e0ff */
[----:B0-----:R-:W5:Y:S04]  /*20fa0*/  LDL.LU R8, [R1+0x67c] ;  /* 0x00067c0001087983 */ /* 0x001f680000300800 */
[----:B------:R-:W-:Y:S01]  /*20fb0*/  STL [R1+0x69c], R17 ;  /* 0x00069c1101007387 */ /* 0x000fe20000100800 */
[----:B--2---:R-:W-:-:S05]  /*20fc0*/  IMAD.X R14, R22, 0x1, R14, P4 ;  /* 0x00000001160e7824 */ /* 0x004fca00020e060e */
[----:B------:R0:W-:Y:S01]  /*20fd0*/  STL [R1+0x6b0], R14 ;  /* 0x0006b00e01007387 */ /* 0x0001e20000100800 */
[----:B---3--:R-:W-:-:S03]  /*20fe0*/  IADD3 R15, P4, PT, R6, R15, RZ ;  /* 0x0000000f060f7210 */ /* 0x008fc60007f9e0ff */
[----:B0-----:R-:W2:Y:S01]  /*20ff0*/  LDL.LU R14, [R1+0x698] ;  /* 0x00069800010e7983 */ /* 0x001ea20000300800 */
[----:B------:R-:W-:-:S03]  /*21000*/  IMAD.X R13, R22, 0x1, R13, P5 ;  /* 0x00000001160d7824 */ /* 0x000fc600028e060d */
[----:B------:R-:W-:Y:S04]  /*21010*/  STL [R1+0x694], R16 ;  /* 0x0006941001007387 */ /* 0x000fe80000100800 */
[----:B------:R0:W-:Y:S04]  /*21020*/  STL [R1+0x6a8], R13 ;  /* 0x0006a80d01007387 */ /* 0x0001e80000100800 */
[----:B0-----:R-:W3:Y:S01]  /*21030*/  LDL.LU R13, [R1+0x674] ;  /* 0x00067400010d7983 */ /* 0x001ee20000300800 */
[----:B----4-:R-:W-:-:S03]  /*21040*/  IADD3 R12, P5, PT, R6, R12, RZ ;  /* 0x0000000c060c7210 */ /* 0x010fc60007fbe0ff */
[----:B------:R-:W-:Y:S04]  /*21050*/  STL [R1+0x68c], R15 ;  /* 0x00068c0f01007387 */ /* 0x000fe80000100800 */
[----:B------:R-:W4:Y:S04]  /*21060*/  LDL.LU R37, [R1+0x690] ;  /* 0x0006900001257983 */ /* 0x000f280000300800 */
[----:B------:R-:W4:Y:S04]  /*21070*/  LDL.LU R36, [R1+0x66c] ;  /* 0x00066c0001247983 */ /* 0x000f280000300800 */
[----:B------:R-:W4:Y:S04]  /*21080*/  LDL.LU R35, [R1+0x688] ;  /* 0x0006880001237983 */ /* 0x000f280000300800 */
[----:B------:R0:W-:Y:S04]  /*21090*/  STL [R1+0x684], R12 ;  /* 0x0006840c01007387 */ /* 0x0001e80000100800 */
        /* <DEDUP_REMOVED lines=16> */
[----:B0-----:R-:W4:Y:S01]  /*211a0*/  LDL.LU R12, [R1+0x624] ;  /* 0x00062400010c7983 */ /* 0x001f220000300800 */
[----:B-----5:R-:W-:-:S03]  /*211b0*/  IMAD.X R11, R22, 0x1, R11, P6 ;  /* 0x00000001160b7824 */ /* 0x020fc600030e060b */
[----:B------:R-:W5:Y:S04]  /*211c0*/  LDL.LU R17, [R1+0x640] ;  /* 0x0006400001117983 */ /* 0x000f680000300800 */
[----:B------:R0:W-:Y:S04]  /*211d0*/  STL [R1+0x6a0], R11 ;  /* 0x0006a00b01007387 */ /* 0x0001e80000100800 */
[----:B0-----:R-:W5:Y:S04]  /*211e0*/  LDL.LU R11, [R1+0x61c] ;  /* 0x00061c00010b7983 */ /* 0x001f680000300800 */
[----:B------:R-:W5:Y:S01]  /*211f0*/  LDL.LU R16, [R1+0x638] ;  /* 0x0006380001107983 */ /* 0x000f620000300800 */
[----:B------:R-:W-:-:S05]  /*21200*/  IADD3 R8, P6, PT, R6, R8, RZ ;  /* 0x0000000806087210 */ /* 0x000fca0007fde0ff */
[----:B------:R0:W-:Y:S04]  /*21210*/  STL [R1+0x67c], R8 ;  /* 0x00067c0801007387 */ /* 0x0001e80000100800 */
[----:B0-----:R-:W5:Y:S04]  /*21220*/  LDL.LU R8, [R1+0x614] ;  /* 0x0006140001087983 */ /* 0x001f680000300800 */
[----:B------:R-:W5:Y:S01]  /*21230*/  LDL.LU R15, [R1+0x630] ;  /* 0x00063000010f7983 */ /* 0x000f620000300800 */
[----:B--2---:R-:W-:-:S05]  /*21240*/  IMAD.X R14, R22, 0x1, R14, P2 ;  /* 0x00000001160e7824 */ /* 0x004fca00010e060e */
[----:B------:R0:W-:Y:S04]  /*21250*/  STL [R1+0x698], R14 ;  /* 0x0006980e01007387 */ /* 0x0001e80000100800 */
[----:B0-----:R-:W2:Y:S01]  /*21260*/  LDL.LU R14, [R1+0x60c] ;  /* 0x00060c00010e7983 */ /* 0x001ea20000300800 */
[----:B---3--:R-:W-:-:S05]  /*21270*/  IADD3 R13, P2, PT, R6, R13, RZ ;  /* 0x0000000d060d7210 */ /* 0x008fca0007f5e0ff */
[----:B------:R0:W-:Y:S01]  /*21280*/  STL [R1+0x674], R13 ;  /* 0x0006740d01007387 */ /* 0x0001e20000100800 */
[----:B----4-:R-:W-:Y:S01]  /*21290*/  IMAD.X R37, R22, 0x1, R37, P3 ;  /* 0x0000000116257824 */ /* 0x010fe200018e0625 */
[----:B------:R-:W-:Y:S02]  /*212a0*/  IADD3 R36, P3, PT, R6, R36, RZ ;  /* 0x0000002406247210 */ /* 0x000fe40007f7e0ff */
[----:B0-----:R-:W3:Y:S01]  /*212b0*/  LDL.LU R13, [R1+0x628] ;  /* 0x00062800010d7983 */ /* 0x001ee20000300800 */
        /* <DEDUP_REMOVED lines=35> */
[----:B-----5:R-:W-:-:S03]  /*214f0*/  IMAD.X R17, R22, 0x1, R17, P3 ;  /* 0x0000000116117824 */ /* 0x020fc600018e0611 */
[----:B------:R0:W-:Y:S04]  /*21500*/  STL [R1+0x624], R12 ;  /* 0x0006240c01007387 */ /* 0x0001e80000100800 */
[----:B------:R-:W-:Y:S04]  /*21510*/  STL [R1+0x62c], R19 ;  /* 0x00062c1301007387 */ /* 0x000fe80000100800 */
[----:B0-----:R-:W4:Y:S01]  /*21520*/  LDL.LU R12, [R1+0x604] ;  /* 0x00060400010c7983 */ /* 0x001f220000300800 */
[----:B------:R-:W-:-:S03]  /*21530*/  IADD3 R11, P3, PT, R6, R11, RZ ;  /* 0x0000000b060b7210 */ /* 0x000fc60007f7e0ff */
[----:B------:R-:W-:Y:S04]  /*21540*/  STL [R1+0x648], R18 ;  /* 0x0006481201007387 */ /* 0x000fe80000100800 */
[----:B------:R0:W-:Y:S04]  /*21550*/  STL [R1+0x61c], R11 ;  /* 0x00061c0b01007387 */ /* 0x0001e80000100800 */
[----:B0-----:R-:W5:Y:S01]  /*21560*/  LDL.LU R11, [R1+0x620] ;  /* 0x00062000010b7983 */ /* 0x001f620000300800 */
[----:B------:R-:W-:Y:S01]  /*21570*/  IMAD.X R16, R22, 0x1, R16, P4 ;  /* 0x0000000116107824 */ /* 0x000fe200020e0610 */
[----:B------:R-:W-:-:S02]  /*21580*/  IADD3 R8, P4, PT, R6, R8, RZ ;  /* 0x0000000806087210 */ /* 0x000fc40007f9e0ff */
[----:B------:R-:W-:Y:S01]  /*21590*/  STL [R1+0x640], R17 ;  /* 0x0006401101007387 */ /* 0x000fe20000100800 */
[----:B------:R-:W-:-:S03]  /*215a0*/  IMAD.X R15, R22, 0x1, R15, P5 ;  /* 0x00000001160f7824 */ /* 0x000fc600028e060f */
[----:B------:R0:W-:Y:S04]  /*215b0*/  STL [R1+0x614], R8 ;  /* 0x0006140801007387 */ /* 0x0001e80000100800 */
[----:B0-----:R-:W5:Y:S04]  /*215c0*/  LDL.LU R8, [R1+0x5fc] ;  /* 0x0005fc0001087983 */ /* 0x001f680000300800 */
[----:B------:R-:W-:Y:S01]  /*215d0*/  STL [R1+0x638], R16 ;  /* 0x0006381001007387 */ /* 0x000fe20000100800 */
[----:B--2---:R-:W-:-:S05]  /*215e0*/  IADD3 R14, P5, PT, R6, R14, RZ ;  /* 0x0000000e060e7210 */ /* 0x004fca0007fbe0ff */
[----:B------:R0:W-:Y:S04]  /*215f0*/  STL [R1+0x60c], R14 ;  /* 0x00060c0e01007387 */ /* 0x0001e80000100800 */
[----:B0-----:R-:W2:Y:S01]  /*21600*/  LDL.LU R14, [R1+0x618] ;  /* 0x00061800010e7983 */ /* 0x001ea20000300800 */
[----:B---3--:R-:W-:-:S03]  /*21610*/  IMAD.X R13, R22, 0x1, R13, P6 ;  /* 0x00000001160d7824 */ /* 0x008fc600030e060d */
[----:B------:R-:W-:Y:S04]  /*21620*/  STL [R1+0x630], R15 ;  /* 0x0006300f01007387 */ /* 0x000fe80000100800 */
[----:B------:R-:W3:Y:S04]  /*21630*/  LDL.LU R37, [R1+0x5f4] ;  /* 0x0005f40001257983 */ /* 0x000ee80000300800 */
[----:B------:R-:W3:Y:S04]  /*21640*/  LDL.LU R36, [R1+0x610] ;  /* 0x0006100001247983 */ /* 0x000ee80000300800 */
[----:B------:R-:W3:Y:S04]  /*21650*/  LDL.LU R35, [R1+0x5ec] ;  /* 0x0005ec0001237983 */ /* 0x000ee80000300800 */
[----:B------:R0:W-:Y:S04]  /*21660*/  STL [R1+0x628], R13 ;  /* 0x0006280d01007387 */ /* 0x0001e80000100800 */
        /* <DEDUP_REMOVED lines=16> */
[----:B0-----:R-:W3:Y:S01]  /*21770*/  LDL.LU R13, [R1+0x5c8] ;  /* 0x0005c800010d7983 */ /* 0x001ee20000300800 */
[----:B----4-:R-:W-:-:S03]  /*21780*/  IADD3 R12, P6, PT, R6, R12, RZ ;  /* 0x0000000c060c7210 */ /* 0x010fc60007fde0ff */
[----:B------:R-:W4:Y:S04]  /*21790*/  LDL.LU R17, [R1+0x5a4] ;  /* 0x0005a40001117983 */ /* 0x000f280000300800 */
[----:B------:R0:W-:Y:S04]  /*217a0*/  STL [R1+0x604], R12 ;  /* 0x0006040c01007387 */ /* 0x0001e80000100800 */
        /* <DEDUP_REMOVED lines=8> */
[----:B0-----:R-:W5:Y:S01]  /*21830*/  LDL.LU R8, [R1+0x5b0] ;  /* 0x0005b00001087983 */ /* 0x001f620000300800 */
[----:B--2---:R-:W-:-:S05]  /*21840*/  IMAD.X R14, R22, 0x1, R14, P3 ;  /* 0x00000001160e7824 */ /* 0x004fca00018e060e */
[----:B------:R0:W-:Y:S01]  /*21850*/  STL [R1+0x618], R14 ;  /* 0x0006180e01007387 */ /* 0x0001e20000100800 */
[----:B---3--:R-:W-:Y:S01]  /*21860*/  IADD3 R37, P3, PT, R6, R37, RZ ;  /* 0x0000002506257210 */ /* 0x008fe20007f7e0ff */
[----:B------:R-:W-:Y:S02]  /*21870*/  IMAD.X R36, R22, 0x1, R36, P4 ;  /* 0x0000000116247824 */ /* 0x000fe400020e0624 */
[----:B0-----:R-:W2:Y:S01]  /*21880*/  LDL.LU R14, [R1+0x58c] ;  /* 0x00058c00010e7983 */ /* 0x001ea20000300800 */
        /* <DEDUP_REMOVED lines=33> */
[----:B------:R-:W-:Y:S01]  /*21aa0*/  STL [R1+0x5b4], R20 ;  /* 0x0005b41401007387 */ /* 0x000fe20000100800 */
[----:B------:R-:W-:-:S03]  /*21ab0*/  IADD3 R18, P2, PT, R6, R18, RZ ;  /* 0x0000001206127210 */ /* 0x000fc60007f5e0ff */
[----:B------:R0:W-:Y:S04]  /*21ac0*/  STL [R1+0x5c8], R13 ;  /* 0x0005c80d01007387 */ /* 0x0001e80000100800 */
[----:B------:R-:W-:Y:S01]  /*21ad0*/  STL [R1+0x5d0], R19 ;  /* 0x0005d01301007387 */ /* 0x000fe20000100800 */
[----:B----4-:R-:W-:-:S03]  /*21ae0*/  IADD3 R17, P3, PT, R6, R17, RZ ;  /* 0x0000001106117210 */ /* 0x010fc60007f7e0ff */
[----:B0-----:R-:W3:Y:S01]  /*21af0*/  LDL.LU R13, [R1+0x5a8] ;  /* 0x0005a800010d7983 */ /* 0x001ee20000300800 */
[----:B------:R-:W-:-:S03]  /*21b00*/  IMAD.X R12, R22, 0x1, R12, P4 ;  /* 0x00000001160c7824 */ /* 0x000fc600020e060c */
[----:B------:R-:W-:Y:S04]  /*21b10*/  STL [R1+0x5ac], R18 ;  /* 0x0005ac1201007387 */ /* 0x000fe80000100800 */
[----:B------:R0:W-:Y:S04]  /*21b20*/  STL [R1+0x5c0], R12 ;  /* 0x0005c00c01007387 */ /* 0x0001e80000100800 */
[----:B0-----:R-:W4:Y:S01]  /*21b30*/  LDL.LU R12, [R1+0x584] ;  /* 0x00058400010c7983 */ /* 0x001f220000300800 */
[----:B-----5:R-:W-:-:S03]  /*21b40*/  IMAD.X R11, R22, 0x1, R11, P5 ;  /* 0x00000001160b7824 */ /* 0x020fc600028e060b */
[----:B------:R-:W-:Y:S04]  /*21b50*/  STL [R1+0x5a4], R17 ;  /* 0x0005a41101007387 */ /* 0x000fe80000100800 */
[----:B------:R0:W-:Y:S04]  /*21b60*/  STL [R1+0x5b8], R11 ;  /* 0x0005b80b01007387 */ /* 0x0001e80000100800 */
[----:B0-----:R-:W5:Y:S01]  /*21b70*/  LDL.LU R11, [R1+0x5a0] ;  /* 0x0005a000010b7983 */ /* 0x001f620000300800 */
[C---:B------:R-:W-:Y:S02]  /*21b80*/  IADD3 R16, P4, PT, R6.reuse, R16, RZ ;  /* 0x0000001006107210 */ /* 0x040fe40007f9e0ff */
[----:B------:R-:W-:Y:S01]  /*21b90*/  IADD3 R15, P5, PT, R6, R15, RZ ;  /* 0x0000000f060f7210 */ /* 0x000fe20007fbe0ff */
[----:B------:R-:W-:-:S02]  /*21ba0*/  IMAD.X R8, R22, 0x1, R8, P6 ;  /* 0x0000000116087824 */ /* 0x000fc400030e0608 */
[----:B------:R-:W-:Y:S04]  /*21bb0*/  STL [R1+0x59c], R16 ;  /* 0x00059c1001007387 */ /* 0x000fe80000100800 */
[----:B------:R0:W-:Y:S04]  /*21bc0*/  STL [R1+0x5b0], R8 ;  /* 0x0005b00801007387 */ /* 0x0001e80000100800 */
[----:B0-----:R-:W5:Y:S04]  /*21bd0*/  LDL.LU R8, [R1+0x57c] ;  /* 0x00057c0001087983 */ /* 0x001f680000300800 */
[----:B------:R-:W-:Y:S04]  /*21be0*/  STL [R1+0x594], R15 ;  /* 0x0005940f01007387 */ /* 0x000fe80000100800 */
[----:B------:R-:W5:Y:S04]  /*21bf0*/  LDL.LU R37, [R1+0x598] ;  /* 0x0005980001257983 */ /* 0x000f680000300800 */
[----:B------:R-:W5:Y:S04]  /*21c00*/  LDL.LU R36, [R1+0x574] ;  /* 0x0005740001247983 */ /* 0x000f680000300800 */
[----:B------:R-:W5:Y:S01]  /*21c10*/  LDL.LU R35, [R1+0x590] ;  /* 0x0005900001237983 */ /* 0x000f620000300800 */
[----:B--2---:R-:W-:-:S05]  /*21c20*/  IADD3 R14, P6, PT, R6, R14, RZ ;  /* 0x0000000e060e7210 */ /* 0x004fca0007fde0ff */
[----:B------:R0:W-:Y:S04]  /*21c30*/  STL [R1+0x58c], R14 ;  /* 0x00058c0e01007387 */ /* 0x0001e80000100800 */
        /* <DEDUP_REMOVED lines=16> */
[----:B0-----:R-:W2:Y:S04]  /*21d40*/  LDL.LU R14, [R1+0x52c] ;  /* 0x00052c00010e7983 */ /* 0x001ea80000300800 */
[----:B------:R-:W2:Y:S01]  /*21d50*/  LDL.LU R17, [R1+0x548] ;  /* 0x0005480001117983 */ /* 0x000ea20000300800 */
[----:B---3--:R-:W-:-:S05]  /*21d60*/  IMAD.X R13, R22, 0x1, R13, P2 ;  /* 0x00000001160d7824 */ /* 0x008fca00010e060d */
[----:B------:R0:W-:Y:S04]  /*21d70*/  STL [R1+0x5a8], R13 ;  /* 0x0005a80d01007387 */ /* 0x0001e80000100800 */
        /* <DEDUP_REMOVED lines=8> */
[----:B0-----:R-:W5:Y:S01]  /*21e00*/  LDL.LU R11, [R1+0x514] ;  /* 0x00051400010b7983 */ /* 0x001f620000300800 */
[----:B------:R-:W-:-:S05]  /*21e10*/  IADD3 R8, P3, PT, R6, R8, RZ ;  /* 0x0000000806087210 */ /* 0x000fca0007f7e0ff */
[----:B------:R0:W-:Y:S01]  /*21e20*/  STL [R1+0x57c], R8 ;  /* 0x00057c0801007387 */ /* 0x0001e20000100800 */
[----:B------:R-:W-:Y:S01]  /*21e30*/  IMAD.X R37, R22, 0x1, R37, P4 ;  /* 0x0000000116257824 */ /* 0x000fe200020e0625 */
[----:B------:R-:W-:Y:S02]  /*21e40*/  IADD3 R36, P4, PT, R6, R36, RZ ;  /* 0x0000002406247210 */ /* 0x000fe40007f9e0ff */
[----:B0-----:R-:W5:Y:S01]  /*21e50*/  LDL.LU R8, [R1+0x530] ;  /* 0x0005300001087983 */ /* 0x001f620000300800 */
[----:B------:R-:W-:-:S03]  /*21e60*/  IMAD.X R35, R22, 0x1, R35, P5 ;  /* 0x0000000116237824 */ /* 0x000fc600028e0623 */
[----:B------:R-:W-:Y:S04]  /*21e70*/  STL [R1+0x598], R37 ;  /* 0x0005982501007387 */ /* 0x000fe80000100800 */
[----:B------:R-:W-:Y:S04]  /*21e80*/  STL [R1+0x574], R36 ;  /* 0x0005742401007387 */ /* 0x000fe80000100800 */
[----:B------:R-:W-:Y:S01]  /*21e90*/  STL [R1+0x590], R35 ;  /* 0x0005902301007387 */ /* 0x000fe20000100800 */
[----:B--2---:R-:W-:Y:S01]  /*21ea0*/  IADD3 R34, P5, PT, R6, R34, RZ ;  /* 0x0000002206227210 */ /* 0x004fe20007fbe0ff */
[----:B------:R-:W-:-:S04]  /*21eb0*/  IMAD.X R33, R22, 0x1, R33, P6 ;  /* 0x0000000116217824 */ /* 0x000fc800030e0621 */
        /* <DEDUP_REMOVED lines=26> */
[----:B------:R-:W-:Y:S01]  /*22060*/  IMAD.X R18, R22, 0x1, R18, P3 ;  /* 0x0000000116127824 */ /* 0x000fe200018e0612 */
[----:B------:R-:W-:Y:S01]  /*22070*/  IADD3 R14, P3, PT, R6, R14, RZ ;  /* 0x0000000e060e7210 */ /* 0x000fe20007f7e0ff */
[----:B------:R-:W-:Y:S01]  /*22080*/  STL [R1+0x558], R20 ;  /* 0x0005581401007387 */ /* 0x000fe20000100800 */
[----:B------:R-:W-:-:S03]  /*22090*/  IMAD.X R17, R22, 0x1, R17, P4 ;  /* 0x0000000116117824 */ /* 0x000fc600020e0611 */
[----:B------:R0:W-:Y:S04]  /*220a0*/  STL [R1+0x52c], R14 ;  /* 0x00052c0e01007387 */ /* 0x0001e80000100800 */
[----:B------:R-:W-:Y:S04]  /*220b0*/  STL [R1+0x534], R19 ;  /* 0x0005341301007387 */ /* 0x000fe80000100800 */
[----:B0-----:R-:W2:Y:S04]  /*220c0*/  LDL.LU R14, [R1+0x50c] ;  /* 0x00050c00010e7983 */ /* 0x001ea80000300800 */
[----:B------:R-:W-:Y:S01]  /*220d0*/  STL [R1+0x550], R18 ;  /* 0x0005501201007387 */ /* 0x000fe20000100800 */
[----:B---3--:R-:W-:Y:S01]  /*220e0*/  IADD3 R13, P4, PT, R6, R13, RZ ;  /* 0x0000000d060d7210 */ /* 0x008fe20007f9e0ff */
[----:B----4-:R-:W-:-:S04]  /*220f0*/  IMAD.X R16, R22, 0x1, R16, P5 ;  /* 0x0000000116107824 */ /* 0x010fc800028e0610 */
[----:B------:R0:W-:Y:S04]  /*22100*/  STL [R1+0x524], R13 ;  /* 0x0005240d01007387 */ /* 0x0001e80000100800 */
[----:B0-----:R-:W3:Y:S01]  /*22110*/  LDL.LU R13, [R1+0x528] ;  /* 0x00052800010d7983 */ /* 0x001ee20000300800 */
[----:B------:R-:W-:-:S03]  /*22120*/  IADD3 R12, P5, PT, R6, R12, RZ ;  /* 0x0000000c060c7210 */ /* 0x000fc60007fbe0ff */
[----:B------:R-:W-:Y:S01]  /*22130*/  STL [R1+0x548], R17 ;  /* 0x0005481101007387 */ /* 0x000fe20000100800 */
[----:B-----5:R-:W-:-:S03]  /*22140*/  IMAD.X R15, R22, 0x1, R15, P6 ;  /* 0x00000001160f7824 */ /* 0x020fc600030e060f */
[----:B------:R0:W-:Y:S04]  /*22150*/  STL [R1+0x51c], R12 ;  /* 0x00051c0c01007387 */ /* 0x0001e80000100800 */
[----:B0-----:R-:W4:Y:S01]  /*22160*/  LDL.LU R12, [R1+0x504] ;  /* 0x00050400010c7983 */ /* 0x001f220000300800 */
[----:B------:R-:W-:-:S03]  /*22170*/  IADD3 R11, P6, PT, R6, R11, RZ ;  /* 0x0000000b060b7210 */ /* 0x000fc60007fde0ff */
[----:B------:R-:W-:Y:S04]  /*22180*/  STL [R1+0x540], R16 ;  /* 0x0005401001007387 */ /* 0x000fe80000100800 */
[----:B------:R0:W-:Y:S04]  /*22190*/  STL [R1+0x514], R11 ;  /* 0x0005140b01007387 */ /* 0x0001e80000100800 */
[----:B0-----:R-:W5:Y:S04]  /*221a0*/  LDL.LU R11, [R1+0x520] ;  /* 0x00052000010b7983 */ /* 0x001f680000300800 */
[----:B------:R-:W-:Y:S01]  /*221b0*/  STL [R1+0x538], R15 ;  /* 0x0005380f01007387 */ /* 0x000fe20000100800 */
[----:B------:R-:W-:-:S03]  /*221c0*/  IMAD.X R8, R22, 0x1, R8, P2 ;  /* 0x0000000116087824 */ /* 0x000fc600010e0608 */
        /* <DEDUP_REMOVED lines=22> */
[----:B--2---:R-:W-:-:S05]  /*22330*/  IADD3 R14, P2, PT, R6, R14, RZ ;  /* 0x0000000e060e7210 */ /* 0x004fca0007f5e0ff */
[----:B------:R0:W-:Y:S04]  /*22340*/  STL [R1+0x50c], R14 ;  /* 0x00050c0e01007387 */ /* 0x0001e80000100800 */
        /* <DEDUP_REMOVED lines=9> */
[----:B-----5:R-:W-:-:S05]  /*223e0*/  IMAD.X R11, R22, 0x1, R11, P4 ;  /* 0x00000001160b7824 */ /* 0x020fca00020e060b */
[----:B------:R0:W-:Y:S04]  /*223f0*/  STL [R1+0x520], R11 ;  /* 0x0005200b01007387 */ /* 0x0001e80000100800 */
[----:B0-----:R-:W5:Y:S01]  /*22400*/  LDL.LU R11, [R1+0x494] ;  /* 0x00049400010b7983 */ /* 0x001f620000300800 */
[----:B------:R-:W-:Y:S01]  /*22410*/  IADD3 R37, P4, PT, R6, R37, RZ ;  /* 0x0000002506257210 */ /* 0x000fe20007f9e0ff */
[----:B------:R-:W-:Y:S01]  /*22420*/  IMAD.X R36, R22, 0x1, R36, P5 ;  /* 0x0000000116247824 */ /* 0x000fe200028e0624 */
        /* <DEDUP_REMOVED lines=37> */
[----:B------:R-:W-:-:S03]  /*22680*/  IADD3 R17, P4, PT, R6, R17, RZ ;  /* 0x0000001106117210 */ /* 0x000fc60007f9e0ff */
[----:B0-----:R-:W5:Y:S04]  /*22690*/  LDL.LU R8, [R1+0x4b0] ;  /* 0x0004b00001087983 */ /* 0x001f680000300800 */
[----:B------:R-:W-:Y:S01]  /*226a0*/  STL [R1+0x4b4], R18 ;  /* 0x0004b41201007387 */ /* 0x000fe20000100800 */
[----:B--2---:R-:W-:-:S05]  /*226b0*/  IMAD.X R14, R22, 0x1, R14, P5 ;  /* 0x00000001160e7824 */ /* 0x004fca00028e060e */
[----:B------:R0:W-:Y:S01]  /*226c0*/  STL [R1+0x4c8], R14 ;  /* 0x0004c80e01007387 */ /* 0x0001e20000100800 */
[----:B------:R-:W-:-:S03]  /*226d0*/  IADD3 R16, P5, PT, R6, R16, RZ ;  /* 0x0000001006107210 */ /* 0x000fc60007fbe0ff */
[----:B0-----:R-:W2:Y:S04]  /*226e0*/  LDL.LU R14, [R1+0x48c] ;  /* 0x00048c00010e7983 */ /* 0x001ea80000300800 */
[----:B------:R-:W-:Y:S01]  /*226f0*/  STL [R1+0x4ac], R17 ;  /* 0x0004ac1101007387 */ /* 0x000fe20000100800 */
[----:B---3--:R-:W-:-:S05]  /*22700*/  IMAD.X R13, R22, 0x1, R13, P6 ;  /* 0x00000001160d7824 */ /* 0x008fca00030e060d */
[----:B------:R0:W-:Y:S01]  /*22710*/  STL [R1+0x4c0], R13 ;  /* 0x0004c00d01007387 */ /* 0x0001e20000100800 */
[----:B----4-:R-:W-:-:S03]  /*22720*/  IADD3 R15, P6, PT, R6, R15, RZ ;  /* 0x0000000f060f7210 */ /* 0x010fc60007fde0ff */
[----:B0-----:R-:W3:Y:S01]  /*22730*/  LDL.LU R13, [R1+0x4a8] ;  /* 0x0004a800010d7983 */ /* 0x001ee20000300800 */
[----:B------:R-:W-:-:S03]  /*22740*/  IMAD.X R12, R22, 0x1, R12, P2 ;  /* 0x00000001160c7824 */ /* 0x000fc600010e060c */
[----:B------:R-:W-:Y:S04]  /*22750*/  STL [R1+0x4a4], R16 ;  /* 0x0004a41001007387 */ /* 0x000fe80000100800 */
[----:B------:R0:W-:Y:S04]  /*22760*/  STL [R1+0x4b8], R12 ;  /* 0x0004b80c01007387 */ /* 0x0001e80000100800 */
[----:B0-----:R-:W4:Y:S01]  /*22770*/  LDL.LU R12, [R1+0x484] ;  /* 0x00048400010c7983 */ /* 0x001f220000300800 */
[----:B-----5:R-:W-:-:S03]  /*22780*/  IADD3 R11, P2, PT, R6, R11, RZ ;  /* 0x0000000b060b7210 */ /* 0x020fc60007f5e0ff */
        /* <DEDUP_REMOVED lines=22> */
[----:B------:R-:W-:-:S03]  /*228f0*/  IMAD.X R8, R22, 0x1, R8, P3 ;  /* 0x0000000116087824 */ /* 0x000fc600018e0608 */
[----:B------:R-:W5:Y:S04]  /*22900*/  LDL.LU R17, [R1+0x450] ;  /* 0x0004500001117983 */ /* 0x000f680000300800 */
[----:B------:R0:W-:Y:S04]  /*22910*/  STL [R1+0x4b0], R8 ;  /* 0x0004b00801007387 */ /* 0x0001e80000100800 */
        /* <DEDUP_REMOVED lines=9> */
[----:B----4-:R-:W-:-:S05]  /*229b0*/  IADD3 R12, P4, PT, R6, R12, RZ ;  /* 0x0000000c060c7210 */ /* 0x010fca0007f9e0ff */
[----:B------:R0:W-:Y:S01]  /*229c0*/  STL [R1+0x484], R12 ;  /* 0x0004840c01007387 */ /* 0x0001e20000100800 */
[----:B-----5:R-:W-:Y:S01]  /*229d0*/  IMAD.X R37, R22, 0x1, R37, P5 ;  /* 0x0000000116257824 */ /* 0x020fe200028e0625 */
[----:B------:R-:W-:Y:S02]  /*229e0*/  IADD3 R36, P5, PT, R6, R36, RZ ;  /* 0x0000002406247210 */ /* 0x000fe40007fbe0ff */
[----:B0-----:R-:W4:Y:S01]  /*229f0*/  LDL.LU R12, [R1+0x438] ;  /* 0x00043800010c7983 */ /* 0x001f220000300800 */
        /* <DEDUP_REMOVED lines=34> */
[----:B------:R-:W-:Y:S04]  /*22c20*/  STL [R1+0x460], R20 ;  /* 0x0004601401007387 */ /* 0x000fe80000100800 */
[----:B------:R0:W-:Y:S04]  /*22c30*/  STL [R1+0x434], R11 ;  /* 0x0004340b01007387 */ /* 0x0001e80000100800 */
[----:B------:R-:W-:Y:S04]  /*22c40*/  STL [R1+0x43c], R19 ;  /* 0x00043c1301007387 */ /* 0x000fe80000100800 */
        /* <DEDUP_REMOVED lines=8> */
[----:B--2---:R-:W-:Y:S01]  /*22cd0*/  IADD3 R14, P6, PT, R6, R14, RZ ;  /* 0x0000000e060e7210 */ /* 0x004fe20007fde0ff */
[----:B------:R-:W-:-:S04]  /*22ce0*/  IMAD.X R15, R22, 0x1, R15, P2 ;  /* 0x00000001160f7824 */ /* 0x000fc800010e060f */
[----:B------:R0:W-:Y:S04]  /*22cf0*/  STL [R1+0x424], R14 ;  /* 0x0004240e01007387 */ /* 0x0001e80000100800 */
[----:B0-----:R-:W2:Y:S04]  /*22d00*/  LDL.LU R14, [R1+0x40c] ;  /* 0x00040c00010e7983 */ /* 0x001ea80000300800 */
[----:B------:R-:W-:Y:S01]  /*22d10*/  STL [R1+0x448], R16 ;  /* 0x0004481001007387 */ /* 0x000fe20000100800 */
[----:B---3--:R-:W-:-:S05]  /*22d20*/  IADD3 R13, P2, PT, R6, R13, RZ ;  /* 0x0000000d060d7210 */ /* 0x008fca0007f5e0ff */
[----:B------:R0:W-:Y:S04]  /*22d30*/  STL [R1+0x41c], R13 ;  /* 0x00041c0d01007387 */ /* 0x0001e80000100800 */
[----:B0-----:R-:W3:Y:S01]  /*22d40*/  LDL.LU R13, [R1+0x428] ;  /* 0x00042800010d7983 */ /* 0x001ee20000300800 */
[----:B----4-:R-:W-:-:S03]  /*22d50*/  IMAD.X R12, R22, 0x1, R12, P3 ;  /* 0x00000001160c7824 */ /* 0x010fc600018e060c */
        /* <DEDUP_REMOVED lines=22> */
[----:B-----5:R-:W-:-:S03]  /*22ec0*/  IADD3 R11, P3, PT, R6, R11, RZ ;  /* 0x0000000b060b7210 */ /* 0x020fc60007f7e0ff */
[----:B------:R-:W5:Y:S04]  /*22ed0*/  LDL.LU R17, [R1+0xe2c] ;  /* 0x000e2c0001117983 */ /* 0x000f680000300800 */
[----:B------:R0:W-:Y:S04]  /*22ee0*/  STL [R1+0x414], R11 ;  /* 0x0004140b01007387 */ /* 0x0001e80000100800 */
        /* <DEDUP_REMOVED lines=8> */
[----:B0-----:R-:W2:Y:S01]  /*22f70*/  LDL.LU R14, [R1+0xe38] ;  /* 0x000e3800010e7983 */ /* 0x001ea20000300800 */
[----:B---3--:R-:W-:-:S05]  /*22f80*/  IMAD.X R13, R22, 0x1, R13, P5 ;  /* 0x00000001160d7824 */ /* 0x008fca00028e060d */
[----:B------:R0:W-:Y:S01]  /*22f90*/  STL [R1+0x428], R13 ;  /* 0x0004280d01007387 */ /* 0x0001e20000100800 */
[----:B----4-:R-:W-:Y:S01]  /*22fa0*/  IADD3 R37, P5, PT, R6, R37, RZ ;  /* 0x0000002506257210 */ /* 0x010fe20007fbe0ff */
[----:B------:R-:W-:Y:S02]  /*22fb0*/  IMAD.X R36, R22, 0x1, R36, P6 ;  /* 0x0000000116247824 */ /* 0x000fe400030e0624 */
[----:B0-----:R-:W3:Y:S01]  /*22fc0*/  LDL.LU R13, [R1+0xe14] ;  /* 0x000e1400010d7983 */ /* 0x001ee20000300800 */
        /* <DEDUP_REMOVED lines=36> */
[----:B------:R-:W-:Y:S04]  /*23210*/  STL [R1+0x3c0], R19 ;  /* 0x0003c01301007387 */ /* 0x000fe80000100800 */
[----:B0-----:R-:W4:Y:S01]  /*23220*/  LDL.LU R12, [R1+0xe30] ;  /* 0x000e3000010c7983 */ /* 0x001f220000300800 */
[----:B-----5:R-:W-:-:S03]  /*23230*/  IMAD.X R11, R7, 0x1, R11, P6 ;  /* 0x00000001070b7824 */ /* 0x020fc600030e060b */
[----:B------:R-:W-:Y:S04]  /*23240*/  STL [R1+0xe34], R18 ;  /* 0x000e341201007387 */ /* 0x000fe80000100800 */
[----:B------:R0:W-:Y:S04]  /*23250*/  STL [R1+0x3b0], R11 ;  /* 0x0003b00b01007387 */ /* 0x0001e80000100800 */
[----:B0-----:R-:W5:Y:S01]  /*23260*/  LDL.LU R11, [R1+0xe0c] ;  /* 0x000e0c00010b7983 */ /* 0x001f620000300800 */
[----:B------:R-:W-:Y:S01]  /*23270*/  IADD3 R17, P5, PT, R5, R17, RZ ;  /* 0x0000001105117210 */ /* 0x000fe20007fbe0ff */
[----:B------:R-:W-:Y:S01]  /*23280*/  IMAD.X R8, R7, 0x1, R8, P2 ;  /* 0x0000000107087824 */ /* 0x000fe200010e0608 */
[----:B------:R-:W-:-:S03]  /*23290*/  IADD3 R16, P6, PT, R5, R16, RZ ;  /* 0x0000001005107210 */ /* 0x000fc60007fde0ff */
[----:B------:R-:W-:Y:S01]  /*232a0*/  STL [R1+0xe2c], R17 ;  /* 0x000e2c1101007387 */ /* 0x000fe20000100800 */
[----:B------:R-:W-:-:S03]  /*232b0*/  IADD3 R15, P2, PT, R5, R15, RZ ;  /* 0x0000000f050f7210 */ /* 0x000fc60007f5e0ff */
[----:B------:R0:W-:Y:S04]  /*232c0*/  STL [R1+0x3a8], R8 ;  /* 0x0003a80801007387 */ /* 0x0001e80000100800 */
[----:B0-----:R-:W5:Y:S04]  /*232d0*/  LDL.LU R8, [R1+0xe28] ;  /* 0x000e280001087983 */ /* 0x001f680000300800 */
[----:B------:R-:W-:Y:S01]  /*232e0*/  STL [R1+0xe24], R16 ;  /* 0x000e241001007387 */ /* 0x000fe20000100800 */
[----:B--2---:R-:W-:-:S05]  /*232f0*/  IMAD.X R14, R7, 0x1, R14, P3 ;  /* 0x00000001070e7824 */ /* 0x004fca00018e060e */
[----:B------:R0:W-:Y:S04]  /*23300*/  STL [R1+0xe38], R14 ;  /* 0x000e380e01007387 */ /* 0x0001e80000100800 */
[----:B0-----:R-:W2:Y:S04]  /*23310*/  LDL.LU R14, [R1+0xe04] ;  /* 0x000e0400010e7983 */ /* 0x001ea80000300800 */
[----:B------:R-:W-:Y:S04]  /*23320*/  STL [R1+0xe1c], R15 ;  /* 0x000e1c0f01007387 */ /* 0x000fe80000100800 */
[----:B------:R-:W2:Y:S04]  /*23330*/  LDL.LU R36, [R1+0xe20] ;  /* 0x000e200001247983 */ /* 0x000ea80000300800 */
[----:B------:R-:W2:Y:S01]  /*23340*/  LDL.LU R35, [R1+0xdfc] ;  /* 0x000dfc0001237983 */ /* 0x000ea20000300800 */
[----:B---3--:R-:W-:-:S03]  /*23350*/  IADD3 R13, P3, PT, R5, R13, RZ ;  /* 0x0000000d050d7210 */ /* 0x008fc60007f7e0ff */
        /* <DEDUP_REMOVED lines=18> */
[----:B0-----:R-:W3:Y:S04]  /*23480*/  LDL.LU R13, [R1+0xdd4] ;  /* 0x000dd400010d7983 */ /* 0x001ee80000300800 */
[----:B------:R-:W3:Y:S01]  /*23490*/  LDL.LU R17, [R1+0x398] ;  /* 0x0003980001117983 */ /* 0x000ee20000300800 */
[----:B----4-:R-:W-:-:S05]  /*234a0*/  IMAD.X R12, R7, 0x1, R12, P4 ;  /* 0x00000001070c7824 */ /* 0x010fca00020e060c */
[----:B------:R0:W-:Y:S04]  /*234b0*/  STL [R1+0xe30], R12 ;  /* 0x000e300c01007387 */ /* 0x0001e80000100800 */
[----:B0-----:R-:W4:Y:S01]  /*234c0*/  LDL.LU R12, [R1+0xdcc] ;  /* 0x000dcc00010c7983 */ /* 0x001f220000300800 */
[----:B-----5:R-:W-:-:S03]  /*234d0*/  IADD3 R11, P4, PT, R5, R11, RZ ;  /* 0x0000000b050b7210 */ /* 0x020fc60007f9e0ff */
[----:B------:R-:W5:Y:S04]  /*234e0*/  LDL.LU R16, [R1+0x390] ;  /* 0x0003900001107983 */ /* 0x000f680000300800 */
[----:B------:R0:W-:Y:S04]  /*234f0*/  STL [R1+0xe0c], R11 ;  /* 0x000e0c0b01007387 */ /* 0x0001e80000100800 */
[----:B0-----:R-:W5:Y:S04]  /*23500*/  LDL.LU R11, [R1+0xdc4] ;  /* 0x000dc400010b7983 */ /* 0x001f680000300800 */
[----:B------:R-:W5:Y:S01]  /*23510*/  LDL.LU R15, [R1+0x388] ;  /* 0x00038800010f7983 */ /* 0x000f620000300800 */
[----:B------:R-:W-:-:S05]  /*23520*/  IMAD.X R8, R7, 0x1, R8, P5 ;  /* 0x0000000107087824 */ /* 0x000fca00028e0608 */
[----:B------:R0:W-:Y:S04]  /*23530*/  STL [R1+0xe28], R8 ;  /* 0x000e280801007387 */ /* 0x0001e80000100800 */
[----:B0-----:R-:W5:Y:S01]  /*23540*/  LDL.LU R8, [R1+0xdbc] ;  /* 0x000dbc0001087983 */ /* 0x001f620000300800 */
[----:B--2---:R-:W-:-:S05]  /*23550*/  IADD3 R14, P5, PT, R5, R14, RZ ;  /* 0x0000000e050e7210 */ /* 0x004fca0007fbe0ff */
[----:B------:R0:W-:Y:S01]  /*23560*/  STL [R1+0xe04], R14 ;  /* 0x000e040e01007387 */ /* 0x0001e20000100800 */
[----:B------:R-:W-:Y:S01]  /*23570*/  IMAD.X R36, R7, 0x1, R36, P6 ;  /* 0x0000000107247824 */ /* 0x000fe200030e0624 */
[----:B------:R-:W-:Y:S02]  /*23580*/  IADD3 R35, P6, PT, R5, R35, RZ ;  /* 0x0000002305237210 */ /* 0x000fe40007fde0ff */
[----:B0-----:R-:W2:Y:S01]  /*23590*/  LDL.LU R14, [R1+0xdd8] ;  /* 0x000dd800010e7983 */ /* 0x001ea20000300800 */
[----:B---3--:R-:W-:-:S03]  /*235a0*/  IMAD.X R34, R7, 0x1, R34, P2 ;  /* 0x0000000107227824 */ /* 0x008fc600010e0622 */
        /* <DEDUP_REMOVED lines=37> */
[----:B0-----:R-:W3:Y:S04]  /*23800*/  LDL.LU R13, [R1+0xdb4] ;  /* 0x000db400010d7983 */ /* 0x001ee80000300800 */
[----:B------:R-:W-:Y:S01]  /*23810*/  STL [R1+0x3a0], R18 ;  /* 0x0003a01201007387 */ /* 0x000fe20000100800 */
[----:B----4-:R-:W-:Y:S01]  /*23820*/  IADD3 R12, P6, PT, R5, R12, RZ ;  /* 0x0000000c050c7210 */ /* 0x010fe20007fde0ff */
[----:B-----5:R-:W-:-:S04]  /*23830*/  IMAD.X R16, R7, 0x1, R16, P2 ;  /* 0x0000000107107824 */ /* 0x020fc800010e0610 */
[----:B------:R0:W-:Y:S04]  /*23840*/  STL [R1+0xdcc], R12 ;  /* 0x000dcc0c01007387 */ /* 0x0001e80000100800 */
[----:B0-----:R-:W4:Y:S01]  /*23850*/  LDL.LU R12, [R1+0xdd0] ;  /* 0x000dd000010c7983 */ /* 0x001f220000300800 */
[----:B------:R-:W-:-:S03]  /*23860*/  IADD3 R11, P2, PT, R5, R11, RZ ;  /* 0x0000000b050b7210 */ /* 0x000fc60007f5e0ff */
[----:B------:R-:W-:Y:S04]  /*23870*/  STL [R1+0x398], R17 ;  /* 0x0003981101007387 */ /* 0x000fe80000100800 */
[----:B------:R0:W-:Y:S04]  /*23880*/  STL [R1+0xdc4], R11 ;  /* 0x000dc40b01007387 */ /* 0x0001e80000100800 */
[----:B0-----:R-:W5:Y:S01]  /*23890*/  LDL.LU R11, [R1+0xdac] ;  /* 0x000dac00010b7983 */ /* 0x001f620000300800 */
[----:B------:R-:W-:Y:S01]  /*238a0*/  IMAD.X R15, R7, 0x1, R15, P3 ;  /* 0x00000001070f7824 */ /* 0x000fe200018e060f */
[----:B------:R-:W-:-:S02]  /*238b0*/  IADD3 R8, P3, PT, R5, R8, RZ ;  /* 0x0000000805087210 */ /* 0x000fc40007f7e0ff */
[----:B------:R-:W-:Y:S04]  /*238c0*/  STL [R1+0x390], R16 ;  /* 0x0003901001007387 */ /* 0x000fe80000100800 */
[----:B------:R0:W-:Y:S04]  /*238d0*/  STL [R1+0xdbc], R8 ;  /* 0x000dbc0801007387 */ /* 0x0001e80000100800 */
[----:B0-----:R-:W5:Y:S04]  /*238e0*/  LDL.LU R8, [R1+0xdc8] ;  /* 0x000dc80001087983 */ /* 0x001f680000300800 */
[----:B------:R-:W-:Y:S04]  /*238f0*/  STL [R1+0x388], R15 ;  /* 0x0003880f01007387 */ /* 0x000fe80000100800 */
[----:B------:R-:W5:Y:S04]  /*23900*/  LDL.LU R36, [R1+0xda4] ;  /* 0x000da40001247983 */ /* 0x000f680000300800 */
[----:B------:R-:W5:Y:S04]  /*23910*/  LDL.LU R35, [R1+0xdc0] ;  /* 0x000dc00001237983 */ /* 0x000f680000300800 */
[----:B------:R-:W5:Y:S01]  /*23920*/  LDL.LU R34, [R1+0xd9c] ;  /* 0x000d9c0001227983 */ /* 0x000f620000300800 */
[----:B--2---:R-:W-:-:S05]  /*23930*/  IMAD.X R14, R7, 0x1, R14, P4 ;  /* 0x00000001070e7824 */ /* 0x004fca00020e060e */
        /* <DEDUP_REMOVED lines=19> */
[----:B---3--:R-:W-:-:S05]  /*23a70*/  IADD3 R13, P4, PT, R5, R13, RZ ;  /* 0x0000000d050d7210 */ /* 0x008fca0007f9e0ff */
[----:B------:R0:W-:Y:S04]  /*23a80*/  STL [R1+0xdb4], R13 ;  /* 0x000db40d01007387 */ /* 0x0001e80000100800 */
        /* <DEDUP_REMOVED lines=8> */
[----:B0-----:R-:W5:Y:S01]  /*23b10*/  LDL.LU R11, [R1+0x368] ;  /* 0x00036800010b7983 */ /* 0x001f620000300800 */
[----:B------:R-:W-:-:S05]  /*23b20*/  IMAD.X R8, R7, 0x1, R8, P6 ;  /* 0x0000000107087824 */ /* 0x000fca00030e0608 */
[----:B------:R0:W-:Y:S01]  /*23b30*/  STL [R1+0xdc8], R8 ;  /* 0x000dc80801007387 */ /* 0x0001e20000100800 */
[----:B------:R-:W-:Y:S01]  /*23b40*/  IADD3 R36, P6, PT, R5, R36, RZ ;  /* 0x0000002405247210 */ /* 0x000fe20007fde0ff */
[----:B------:R-:W-:Y:S02]  /*23b50*/  IMAD.X R35, R7, 0x1, R35, P2 ;  /* 0x0000000107237824 */ /* 0x000fe400010e0623 */
[----:B0-----:R-:W5:Y:S01]  /*23b60*/  LDL.LU R8, [R1+0xd5c] ;  /* 0x000d5c0001087983 */ /* 0x001f620000300800 */
[----:B------:R-:W-:-:S03]  /*23b70*/  IADD3 R34, P2, PT, R5, R34, RZ ;  /* 0x0000002205227210 */ /* 0x000fc60007f5e0ff */
[----:B------:R-:W-:Y:S04]  /*23b80*/  STL [R1+0xda4], R36 ;  /* 0x000da42401007387 */ /* 0x000fe80000100800 */
[----:B------:R-:W-:Y:S04]  /*23b90*/  STL [R1+0xdc0], R35 ;  /* 0x000dc02301007387 */ /* 0x000fe80000100800 */
[----:B------:R-:W-:Y:S01]  /*23ba0*/  STL [R1+0xd9c], R34 ;  /* 0x000d9c2201007387 */ /* 0x000fe20000100800 */
[----:B--2---:R-:W-:Y:S01]  /*23bb0*/  IMAD.X R33, R7, 0x1, R33, P3 ;  /* 0x0000000107217824 */ /* 0x004fe200018e0621 */
[----:B------:R-:W-:-:S04]  /*23bc0*/  IADD3 R32, P3, PT, R5, R32, RZ ;  /* 0x0000002005207210 */ /* 0x000fc80007f7e0ff */
        /* <DEDUP_REMOVED lines=27> */
[----:B------:R-:W-:Y:S01]  /*23d80*/  IMAD.X R14, R7, 0x1, R14, P6 ;  /* 0x00000001070e7824 */ /* 0x000fe200030e060e */
[----:B------:R-:W-:-:S04]  /*23d90*/  IADD3 R18, P5, PT, R5, R18, RZ ;  /* 0x0000001205127210 */ /* 0x000fc80007fbe0ff */
[----:B------:R0:W-:Y:S04]  /*23da0*/  STL [R1+0x380], R14 ;  /* 0x0003800e01007387 */ /* 0x0001e80000100800 */
[----:B------:R-:W-:Y:S01]  /*23db0*/  STL [R1+0xd80], R19 ;  /* 0x000d801301007387 */ /* 0x000fe20000100800 */
[----:B------:R-:W-:-:S03]  /*23dc0*/  IADD3 R17, P6, PT, R5, R17, RZ ;  /* 0x0000001105117210 */ /* 0x000fc60007fde0ff */
[----:B0-----:R-:W2:Y:S04]  /*23dd0*/  LDL.LU R14, [R1+0xd78] ;  /* 0x000d7800010e7983 */ /* 0x001ea80000300800 */
[----:B------:R-:W-:Y:S01]  /*23de0*/  STL [R1+0xd7c], R18 ;  /* 0x000d7c1201007387 */ /* 0x000fe20000100800 */
[----:B---3--:R-:W-:-:S05]  /*23df0*/  IMAD.X R13, R7, 0x1, R13, P2 ;  /* 0x00000001070d7824 */ /* 0x008fca00010e060d */
[----:B------:R0:W-:Y:S01]  /*23e00*/  STL [R1+0x378], R13 ;  /* 0x0003780d01007387 */ /* 0x0001e20000100800 */
[----:B------:R-:W-:-:S03]  /*23e10*/  IADD3 R16, P2, PT, R5, R16, RZ ;  /* 0x0000001005107210 */ /* 0x000fc60007f5e0ff */
[----:B0-----:R-:W3:Y:S04]  /*23e20*/  LDL.LU R13, [R1+0xd54] ;  /* 0x000d5400010d7983 */ /* 0x001ee80000300800 */
[----:B------:R-:W-:Y:S01]  /*23e30*/  STL [R1+0xd74], R17 ;  /* 0x000d741101007387 */ /* 0x000fe20000100800 */
[----:B----4-:R-:W-:-:S05]  /*23e40*/  IMAD.X R12, R7, 0x1, R12, P3 ;  /* 0x00000001070c7824 */ /* 0x010fca00018e060c */
[----:B------:R0:W-:Y:S04]  /*23e50*/  STL [R1+0x370], R12 ;  /* 0x0003700c01007387 */ /* 0x0001e80000100800 */
[----:B0-----:R-:W4:Y:S01]  /*23e60*/  LDL.LU R12, [R1+0xd70] ;  /* 0x000d7000010c7983 */ /* 0x001f220000300800 */
[----:B-----5:R-:W-:-:S03]  /*23e70*/  IMAD.X R11, R7, 0x1, R11, P4 ;  /* 0x00000001070b7824 */ /* 0x020fc600020e060b */
[----:B------:R-:W-:Y:S04]  /*23e80*/  STL [R1+0xd6c], R16 ;  /* 0x000d6c1001007387 */ /* 0x000fe80000100800 */
[----:B------:R0:W-:Y:S04]  /*23e90*/  STL [R1+0x368], R11 ;  /* 0x0003680b01007387 */ /* 0x0001e80000100800 */
[----:B0-----:R-:W5:Y:S01]  /*23ea0*/  LDL.LU R11, [R1+0xd4c] ;  /* 0x000d4c00010b7983 */ /* 0x001f620000300800 */
[C---:B------:R-:W-:Y:S02]  /*23eb0*/  IADD3 R15, P3, PT, R5.reuse, R15, RZ ;  /* 0x0000000f050f7210 */ /* 0x040fe40007f7e0ff */
        /* <DEDUP_REMOVED lines=81> */
[----:B------:R-:W-:-:S04]  /*243d0*/  IMAD.X R16, R7, 0x1, R16, P3 ;  /* 0x0000000107107824 */ /* 0x000fc800018e0610 */
[----:B------:R0:W-:Y:S04]  /*243e0*/  STL [R1+0xd14], R14 ;  /* 0x000d140e01007387 */ /* 0x0001e80000100800 */
[----:B0-----:R-:W2:Y:S04]  /*243f0*/  LDL.LU R14, [R1+0xd18] ;  /* 0x000d1800010e7983 */ /* 0x001ea80000300800 */
[----:B------:R-:W-:Y:S01]  /*24400*/  STL [R1+0x360], R17 ;  /* 0x0003601101007387 */ /* 0x000fe20000100800 */
[----:B---3--:R-:W-:Y:S01]  /*24410*/  IADD3 R13, P3, PT, R5, R13, RZ ;  /* 0x0000000d050d7210 */ /* 0x008fe20007f7e0ff */
[----:B------:R-:W-:-:S04]  /*24420*/  IMAD.X R15, R7, 0x1, R15, P4 ;  /* 0x00000001070f7824 */ /* 0x000fc800020e060f */
[----:B------:R0:W-:Y:S04]  /*24430*/  STL [R1+0xd0c], R13 ;  /* 0x000d0c0d01007387 */ /* 0x0001e80000100800 */
[----:B0-----:R-:W3:Y:S04]  /*24440*/  LDL.LU R13, [R1+0xcf4] ;  /* 0x000cf400010d7983 */ /* 0x001ee80000300800 */
[----:B------:R-:W-:Y:S01]  /*24450*/  STL [R1+0x358], R16 ;  /* 0x0003581001007387 */ /* 0x000fe20000100800 */
[----:B----4-:R-:W-:-:S05]  /*24460*/  IADD3 R12, P4, PT, R5, R12, RZ ;  /* 0x0000000c050c7210 */ /* 0x010fca0007f9e0ff */
        /* <DEDUP_REMOVED lines=79> */
[----:B------:R-:W-:-:S02]  /*24960*/  IADD3 R18, P6, PT, R5, R18, RZ ;  /* 0x0000001205127210 */ /* 0x000fc40007fde0ff */
[----:B------:R-:W-:Y:S01]  /*24970*/  IADD3 R17, P2, PT, R5, R17, RZ ;  /* 0x0000001105117210 */ /* 0x000fe20007f5e0ff */
[----:B------:R-:W-:Y:S02]  /*24980*/  IMAD.X R8, R7, 0x1, R8, P3 ;  /* 0x0000000107087824 */ /* 0x000fe400018e0608 */
[----:B------:R-:W-:Y:S04]  /*24990*/  STL [R1+0xe84], R18 ;  /* 0x000e841201007387 */ /* 0x000fe80000100800 */
[----:B------:R0:W-:Y:S01]  /*249a0*/  STL [R1+0xe9c], R8 ;  /* 0x000e9c0801007387 */ /* 0x0001e20000100800 */
        /* <DEDUP_REMOVED lines=9> */
[----:B------:R0:W-:Y:S04]  /*24a40*/  STL [R1+0xe88], R13 ;  /* 0x000e880d01007387 */ /* 0x0001e80000100800 */
[----:B0-----:R-:W3:Y:S04]  /*24a50*/  LDL.LU R13, [R1+0xe50] ;  /* 0x000e5000010d7983 */ /* 0x001ee80000300800 */
[----:B------:R-:W-:Y:S04]  /*24a60*/  STL [R1+0xe68], R15 ;  /* 0x000e680f01007387 */ /* 0x000fe80000100800 */
[----:B------:R-:W3:Y:S04]  /*24a70*/  LDL.LU R36, [R1+0xe6c] ;  /* 0x000e6c0001247983 */ /* 0x000ee80000300800 */
[----:B------:R-:W3:Y:S01]  /*24a80*/  LDL.LU R35, [R1+0xe48] ;  /* 0x000e480001237983 */ /* 0x000ee20000300800 */
[----:B----4-:R-:W-:-:S03]  /*24a90*/  IADD3 R12, P5, PT, R5, R12, RZ ;  /* 0x0000000c050c7210 */ /* 0x010fc60007fbe0ff */
        /* <DEDUP_REMOVED lines=18> */
[----:B0-----:R-:W4:Y:S04]  /*24bc0*/  LDL.LU R12, [R1+0xca0] ;  /* 0x000ca000010c7983 */ /* 0x001f280000300800 */
[----:B------:R-:W4:Y:S01]  /*24bd0*/  LDL.LU R17, [R1+0xcbc] ;  /* 0x000cbc0001117983 */ /* 0x000f220000300800 */
[----:B-----5:R-:W-:-:S05]  /*24be0*/  IMAD.X R11, R7, 0x1, R11, P6 ;  /* 0x00000001070b7824 */ /* 0x020fca00030e060b */
        /* <DEDUP_REMOVED lines=12> */
[----:B------:R-:W-:Y:S01]  /*24cb0*/  IMAD.X R36, R7, 0x1, R36, P3 ;  /* 0x0000000107247824 */ /* 0x000fe200018e0624 */
[----:B------:R-:W-:Y:S02]  /*24cc0*/  IADD3 R35, P3, PT, R5, R35, RZ ;  /* 0x0000002305237210 */ /* 0x000fe40007f7e0ff */
[----:B0-----:R-:W3:Y:S01]  /*24cd0*/  LDL.LU R13, [R1+0xca4] ;  /* 0x000ca400010d7983 */ /* 0x001ee20000300800 */
[----:B----4-:R-:W-:-:S03]  /*24ce0*/  IMAD.X R34, R7, 0x1, R34, P4 ;  /* 0x0000000107227824 */ /* 0x010fc600020e0622 */
        /* <DEDUP_REMOVED lines=37> */
[----:B0-----:R-:W4:Y:S04]  /*24f40*/  LDL.LU R12, [R1+0xc80] ;  /* 0x000c8000010c7983 */ /* 0x001f280000300800 */
[----:B------:R-:W-:Y:S01]  /*24f50*/  STL [R1+0xcc4], R18 ;  /* 0x000cc41201007387 */ /* 0x000fe20000100800 */
[----:B-----5:R-:W-:-:S05]  /*24f60*/  IADD3 R11, P3, PT, R5, R11, RZ ;  /* 0x0000000b050b7210 */ /* 0x020fca0007f7e0ff */
[----:B------:R0:W-:Y:S04]  /*24f70*/  STL [R1+0xc98], R11 ;  /* 0x000c980b01007387 */ /* 0x0001e80000100800 */
[----:B0-----:R-:W5:Y:S01]  /*24f80*/  LDL.LU R11, [R1+0xc9c] ;  /* 0x000c9c00010b7983 */ /* 0x001f620000300800 */
[----:B------:R-:W-:Y:S01]  /*24f90*/  IMAD.X R16, R7, 0x1, R16, P4 ;  /* 0x0000000107107824 */ /* 0x000fe200020e0610 */
[----:B------:R-:W-:Y:S02]  /*24fa0*/  IADD3 R8, P4, PT, R5, R8, RZ ;  /* 0x0000000805087210 */ /* 0x000fe40007f9e0ff */
[----:B------:R-:W-:Y:S01]  /*24fb0*/  STL [R1+0xcbc], R17 ;  /* 0x000cbc1101007387 */ /* 0x000fe20000100800 */
[----:B------:R-:W-:-:S03]  /*24fc0*/  IMAD.X R15, R7, 0x1, R15, P5 ;  /* 0x00000001070f7824 */ /* 0x000fc600028e060f */
[----:B------:R0:W-:Y:S04]  /*24fd0*/  STL [R1+0xc90], R8 ;  /* 0x000c900801007387 */ /* 0x0001e80000100800 */
[----:B0-----:R-:W5:Y:S04]  /*24fe0*/  LDL.LU R8, [R1+0xc78] ;  /* 0x000c780001087983 */ /* 0x001f680000300800 */
[----:B------:R-:W-:Y:S01]  /*24ff0*/  STL [R1+0xcb4], R16 ;  /* 0x000cb41001007387 */ /* 0x000fe20000100800 */
[----:B--2---:R-:W-:-:S05]  /*25000*/  IADD3 R14, P5, PT, R5, R14, RZ ;  /* 0x0000000e050e7210 */ /* 0x004fca0007fbe0ff */
[----:B------:R0:W-:Y:S04]  /*25010*/  STL [R1+0xc88], R14 ;  /* 0x000c880e01007387 */ /* 0x0001e80000100800 */
[----:B0-----:R-:W2:Y:S04]  /*25020*/  LDL.LU R14, [R1+0xc94] ;  /* 0x000c9400010e7983 */ /* 0x001ea80000300800 */
[----:B------:R-:W-:Y:S04]  /*25030*/  STL [R1+0xcac], R15 ;  /* 0x000cac0f01007387 */ /* 0x000fe80000100800 */
[----:B------:R-:W2:Y:S04]  /*25040*/  LDL.LU R36, [R1+0xc70] ;  /* 0x000c700001247983 */ /* 0x000ea80000300800 */
[----:B------:R-:W2:Y:S01]  /*25050*/  LDL.LU R35, [R1+0xc8c] ;  /* 0x000c8c0001237983 */ /* 0x000ea20000300800 */
[----:B---3--:R-:W-:-:S03]  /*25060*/  IMAD.X R13, R7, 0x1, R13, P6 ;  /* 0x00000001070d7824 */ /* 0x008fc600030e060d */
        /* <DEDUP_REMOVED lines=20> */
[----:B----4-:R-:W-:-:S05]  /*251b0*/  IADD3 R12, P6, PT, R5, R12, RZ ;  /* 0x0000000c050c7210 */ /* 0x010fca0007fde0ff */
[----:B------:R0:W-:Y:S04]  /*251c0*/  STL [R1+0xc80], R12 ;  /* 0x000c800c01007387 */ /* 0x0001e80000100800 */
        /* <DEDUP_REMOVED lines=11> */
[----:B------:R-:W-:Y:S01]  /*25280*/  IADD3 R36, P3, PT, R5, R36, RZ ;  /* 0x0000002405247210 */ /* 0x000fe20007f7e0ff */
[----:B------:R-:W-:Y:S02]  /*25290*/  IMAD.X R35, R7, 0x1, R35, P4 ;  /* 0x0000000107237824 */ /* 0x000fe400020e0623 */
[----:B0-----:R-:W2:Y:S01]  /*252a0*/  LDL.LU R14, [R1+0xc08] ;  /* 0x000c0800010e7983 */ /* 0x001ea20000300800 */
[----:B---3--:R-:W-:-:S03]  /*252b0*/  IADD3 R34, P4, PT, R5, R34, RZ ;  /* 0x0000002205227210 */ /* 0x008fc60007f9e0ff */
        /* <DEDUP_REMOVED lines=37> */
[----:B0-----:R-:W3:Y:S04]  /*25510*/  LDL.LU R13, [R1+0xc24] ;  /* 0x000c2400010d7983 */ /* 0x001ee80000300800 */
[----:B------:R-:W-:Y:S01]  /*25520*/  STL [R1+0xc28], R18 ;  /* 0x000c281201007387 */ /* 0x000fe20000100800 */
[----:B----4-:R-:W-:-:S05]  /*25530*/  IMAD.X R12, R7, 0x1, R12, P4 ;  /* 0x00000001070c7824 */ /* 0x010fca00020e060c */
[----:B------:R0:W-:Y:S04]  /*25540*/  STL [R1+0xc3c], R12 ;  /* 0x000c3c0c01007387 */ /* 0x0001e80000100800 */
[----:B0-----:R-:W4:Y:S04]  /*25550*/  LDL.LU R12, [R1+0xc00] ;  /* 0x000c0000010c7983 */ /* 0x001f280000300800 */
[----:B------:R-:W-:Y:S01]  /*25560*/  STL [R1+0xc20], R17 ;  /* 0x000c201101007387 */ /* 0x000fe20000100800 */
[----:B-----5:R-:W-:-:S05]  /*25570*/  IMAD.X R11, R7, 0x1, R11, P5 ;  /* 0x00000001070b7824 */ /* 0x020fca00028e060b */
[----:B------:R0:W-:Y:S04]  /*25580*/  STL [R1+0xc34], R11 ;  /* 0x000c340b01007387 */ /* 0x0001e80000100800 */
[----:B0-----:R-:W5:Y:S01]  /*25590*/  LDL.LU R11, [R1+0xc1c] ;  /* 0x000c1c00010b7983 */ /* 0x001f620000300800 */
[C---:B------:R-:W-:Y:S02]  /*255a0*/  IADD3 R16, P4, PT, R5.reuse, R16, RZ ;  /* 0x0000001005107210 */ /* 0x040fe40007f9e0ff */
[----:B------:R-:W-:Y:S01]  /*255b0*/  IADD3 R15, P5, PT, R5, R15, RZ ;  /* 0x0000000f050f7210 */ /* 0x000fe20007fbe0ff */
[----:B------:R-:W-:Y:S02]  /*255c0*/  IMAD.X R8, R7, 0x1, R8, P6 ;  /* 0x0000000107087824 */ /* 0x000fe400030e0608 */
        /* <DEDUP_REMOVED lines=84> */
[----:B------:R-:W-:-:S04]  /*25b10*/  IMAD.X R16, R7, 0x1, R16, P5 ;  /* 0x0000000107107824 */ /* 0x000fc800028e0610 */
[----:B------:R0:W-:Y:S04]  /*25b20*/  STL [R1+0xba0], R13 ;  /* 0x000ba00d01007387 */ /* 0x0001e80000100800 */
[----:B0-----:R-:W3:Y:S04]  /*25b30*/  LDL.LU R13, [R1+0xba4] ;  /* 0x000ba400010d7983 */ /* 0x001ee80000300800 */
[----:B------:R-:W-:Y:S01]  /*25b40*/  STL [R1+0xbc4], R17 ;  /* 0x000bc41101007387 */ /* 0x000fe20000100800 */
[----:B----4-:R-:W-:Y:S01]  /*25b50*/  IADD3 R12, P5, PT, R5, R12, RZ ;  /* 0x0000000c050c7210 */ /* 0x010fe20007fbe0ff */
[----:B------:R-:W-:-:S04]  /*25b60*/  IMAD.X R15, R7, 0x1, R15, P6 ;  /* 0x00000001070f7824 */ /* 0x000fc800030e060f */
[----:B------:R0:W-:Y:S04]  /*25b70*/  STL [R1+0xb98], R12 ;  /* 0x000b980c01007387 */ /* 0x0001e80000100800 */
[----:B0-----:R-:W4:Y:S04]  /*25b80*/  LDL.LU R12, [R1+0xb80] ;  /* 0x000b8000010c7983 */ /* 0x001f280000300800 */
[----:B------:R-:W-:Y:S01]  /*25b90*/  STL [R1+0xbbc], R16 ;  /* 0x000bbc1001007387 */ /* 0x000fe20000100800 */
[----:B-----5:R-:W-:-:S05]  /*25ba0*/  IADD3 R11, P6, PT, R5, R11, RZ ;  /* 0x0000000b050b7210 */ /* 0x020fca0007fde0ff */
        /* <DEDUP_REMOVED lines=78> */
[----:B------:R0:W-:Y:S04]  /*26090*/  STL [R1+0xb4c], R8 ;  /* 0x000b4c0801007387 */ /* 0x0001e80000100800 */
[----:B------:R-:W-:Y:S04]  /*260a0*/  STL [R1+0xb54], R19 ;  /* 0x000b541301007387 */ /* 0x000fe80000100800 */
        /* <DEDUP_REMOVED lines=14> */
[----:B0-----:R-:W4:Y:S04]  /*26190*/  LDL.LU R12, [R1+0xb00] ;  /* 0x000b0000010c7983 */ /* 0x001f280000300800 */
[----:B------:R-:W-:Y:S04]  /*261a0*/  STL [R1+0xb18], R15 ;  /* 0x000b180f01007387 */ /* 0x000fe80000100800 */
[----:B------:R-:W4:Y:S04]  /*261b0*/  LDL.LU R36, [R1+0xb1c] ;  /* 0x000b1c0001247983 */ /* 0x000f280000300800 */
[----:B------:R-:W4:Y:S01]  /*261c0*/  LDL.LU R35, [R1+0xaf8] ;  /* 0x000af80001237983 */ /* 0x000f220000300800 */
[----:B-----5:R-:W-:-:S03]  /*261d0*/  IADD3 R11, P2, PT, R5, R11, RZ ;  /* 0x0000000b050b7210 */ /* 0x020fc60007f5e0ff */
        /* <DEDUP_REMOVED lines=20> */
[----:B------:R-:W-:-:S05]  /*26320*/  IMAD.X R8, R7, 0x1, R8, P3 ;  /* 0x0000000107087824 */ /* 0x000fca00018e0608 */
        /* <DEDUP_REMOVED lines=12> */
[----:B------:R-:W-:Y:S01]  /*263f0*/  IMAD.X R36, R7, 0x1, R36, P5 ;  /* 0x0000000107247824 */ /* 0x000fe200028e0624 */
[----:B------:R-:W-:Y:S02]  /*26400*/  IADD3 R35, P5, PT, R5, R35, RZ ;  /* 0x0000002305237210 */ /* 0x000fe40007fbe0ff */
[----:B0-----:R-:W4:Y:S01]  /*26410*/  LDL.LU R12, [R1+0xab4] ;  /* 0x000ab400010c7983 */ /* 0x001f220000300800 */
[----:B-----5:R-:W-:-:S03]  /*26420*/  IMAD.X R34, R7, 0x1, R34, P6 ;  /* 0x0000000107227824 */ /* 0x020fc600030e0622 */
        /* <DEDUP_REMOVED lines=37> */
[----:B------:R-:W-:-:S03]  /*26680*/  IMAD.X R17, R7, 0x1, R17, P5 ;  /* 0x0000000107117824 */ /* 0x000fc600028e0611 */
[----:B------:R-:W-:Y:S01]  /*26690*/  STL [R1+0xad4], R18 ;  /* 0x000ad41201007387 */ /* 0x000fe20000100800 */
[----:B------:R-:W-:Y:S01]  /*266a0*/  IADD3 R8, P5, PT, R5, R8, RZ ;  /* 0x0000000805087210 */ /* 0x000fe20007fbe0ff */
[----:B------:R-:W-:-:S04]  /*266b0*/  IMAD.X R16, R7, 0x1, R16, P6 ;  /* 0x0000000107107824 */ /* 0x000fc800030e0610 */
        /* <DEDUP_REMOVED lines=10> */
[----:B0-----:R-:W3:Y:S04]  /*26760*/  LDL.LU R13, [R1+0xaa4] ;  /* 0x000aa400010d7983 */ /* 0x001ee80000300800 */
[----:B------:R-:W-:Y:S04]  /*26770*/  STL [R1+0xabc], R15 ;  /* 0x000abc0f01007387 */ /* 0x000fe80000100800 */
[----:B------:R-:W3:Y:S04]  /*26780*/  LDL.LU R36, [R1+0xa80] ;  /* 0x000a800001247983 */ /* 0x000ee80000300800 */
[----:B------:R-:W3:Y:S01]  /*26790*/  LDL.LU R35, [R1+0xa9c] ;  /* 0x000a9c0001237983 */ /* 0x000ee20000300800 */
[----:B----4-:R-:W-:-:S03]  /*267a0*/  IMAD.X R12, R7, 0x1, R12, P3 ;  /* 0x00000001070c7824 */ /* 0x010fc600018e060c */
        /* <DEDUP_REMOVED lines=20> */
[----:B-----5:R-:W-:-:S05]  /*268f0*/  IADD3 R11, P3, PT, R5, R11, RZ ;  /* 0x0000000b050b7210 */ /* 0x020fca0007f7e0ff */
[----:B------:R0:W-:Y:S04]  /*26900*/  STL [R1+0xa90], R11 ;  /* 0x000a900b01007387 */ /* 0x0001e80000100800 */
        /* <DEDUP_REMOVED lines=11> */
[----:B------:R-:W-:Y:S01]  /*269c0*/  IADD3 R36, P5, PT, R5, R36, RZ ;  /* 0x0000002405247210 */ /* 0x000fe20007fbe0ff */
[----:B------:R-:W-:Y:S02]  /*269d0*/  IMAD.X R35, R7, 0x1, R35, P6 ;  /* 0x0000000107237824 */ /* 0x000fe400030e0623 */
[----:B0-----:R-:W3:Y:S01]  /*269e0*/  LDL.LU R13, [R1+0xa18] ;  /* 0x000a1800010d7983 */ /* 0x001ee20000300800 */
[----:B----4-:R-:W-:-:S03]  /*269f0*/  IADD3 R34, P6, PT, R5, R34, RZ ;  /* 0x0000002205227210 */ /* 0x010fc60007fde0ff */
        /* <DEDUP_REMOVED lines=36> */
[----:B0-----:R-:W4:Y:S04]  /*26c40*/  LDL.LU R12, [R1+0xa34] ;  /* 0x000a3400010c7983 */ /* 0x001f280000300800 */
[----:B------:R-:W-:Y:S01]  /*26c50*/  STL [R1+0xa38], R18 ;  /* 0x000a381201007387 */ /* 0x000fe20000100800 */
[----:B-----5:R-:W-:-:S05]  /*26c60*/  IMAD.X R11, R7, 0x1, R11, P6 ;  /* 0x00000001070b7824 */ /* 0x020fca00030e060b */
[----:B------:R0:W-:Y:S04]  /*26c70*/  STL [R1+0xa4c], R11 ;  /* 0x000a4c0b01007387 */ /* 0x0001e80000100800 */
[----:B0-----:R-:W5:Y:S01]  /*26c80*/  LDL.LU R11, [R1+0xa10] ;  /* 0x000a1000010b7983 */ /* 0x001f620000300800 */
[C---:B------:R-:W-:Y:S02]  /*26c90*/  IADD3 R17, P5, PT, R5.reuse, R17, RZ ;  /* 0x0000001105117210 */ /* 0x040fe40007fbe0ff */
[----:B------:R-:W-:-:S03]  /*26ca0*/  IADD3 R16, P6, PT, R5, R16, RZ ;  /* 0x0000001005107210 */ /* 0x000fc60007fde0ff */
[----:B------:R-:W-:Y:S01]  /*26cb0*/  STL [R1+0xa30], R17 ;  /* 0x000a301101007387 */ /* 0x000fe20000100800 */
[----:B------:R-:W-:Y:S01]  /*26cc0*/  IMAD.X R8, R7, 0x1, R8, P2 ;  /* 0x0000000107087824 */ /* 0x000fe200010e0608 */
[----:B------:R-:W-:-:S04]  /*26cd0*/  IADD3 R15, P2, PT, R5, R15, RZ ;  /* 0x0000000f050f7210 */ /* 0x000fc80007f5e0ff */
        /* <DEDUP_REMOVED lines=93> */
[----:B0-----:R-:W5:Y:S01]  /*272b0*/  LDL.LU R11, [R1+0x990] ;  /* 0x00099000010b7983 */ /* 0x001f620000300800 */
[----:B------:R-:W-:-:S03]  /*272c0*/  IMAD.X R15, R7, 0x1, R15, P3 ;  /* 0x00000001070f7824 */ /* 0x000fc600018e060f */
[----:B------:R-:W-:Y:S01]  /*272d0*/  STL [R1+0x9cc], R16 ;  /* 0x0009cc1001007387 */ /* 0x000fe20000100800 */
[----:B------:R-:W-:-:S05]  /*272e0*/  IADD3 R8, P3, PT, R5, R8, RZ ;  /* 0x0000000805087210 */ /* 0x000fca0007f7e0ff */
        /* <DEDUP_REMOVED lines=77> */
[----:B------:R-:W-:-:S04]  /*277c0*/  IADD3 R17, P6, PT, R5, R17, RZ ;  /* 0x0000001105117210 */ /* 0x000fc80007fde0ff */
[----:B------:R0:W-:Y:S04]  /*277d0*/  STL [R1+0x95c], R14 ;  /* 0x00095c0e01007387 */ /* 0x0001e80000100800 */
[----:B------:R-:W-:Y:S04]  /*277e0*/  STL [R1+0x964], R19 ;  /* 0x0009641301007387 */ /* 0x000fe80000100800 */
        /* <DEDUP_REMOVED lines=14> */
[----:B------:R-:W-:-:S05]  /*278d0*/  IADD3 R15, P3, PT, R5, R15, RZ ;  /* 0x0000000f050f7210 */ /* 0x000fca0007f7e0ff */
[----:B------:R-:W-:Y:S04]  /*278e0*/  STL [R1+0x928], R15 ;  /* 0x0009280f01007387 */ /* 0x000fe80000100800 */
[----:B------:R-:W5:Y:S04]  /*278f0*/  LDL.LU R36, [R1+0x92c] ;  /* 0x00092c0001247983 */ /* 0x000f680000300800 */
[----:B------:R-:W5:Y:S01]  /*27900*/  LDL.LU R35, [R1+0x908] ;  /* 0x0009080001237983 */ /* 0x000f620000300800 */
[----:B------:R-:W-:-:S03]  /*27910*/  IADD3 R8, P4, PT, R5, R8, RZ ;  /* 0x0000000805087210 */ /* 0x000fc60007f9e0ff */
        /* <DEDUP_REMOVED lines=88> */
[----:B0-----:R-:W4:Y:S04]  /*27ea0*/  LDL.LU R12, [R1+0x8b4] ;  /* 0x0008b400010c7983 */ /* 0x001f280000300800 */
[----:B------:R-:W-:Y:S04]  /*27eb0*/  STL [R1+0x8cc], R15 ;  /* 0x0008cc0f01007387 */ /* 0x000fe80000100800 */
[----:B------:R-:W4:Y:S04]  /*27ec0*/  LDL.LU R36, [R1+0x890] ;  /* 0x0008900001247983 */ /* 0x000f280000300800 */
[----:B------:R-:W4:Y:S01]  /*27ed0*/  LDL.LU R35, [R1+0x8ac] ;  /* 0x0008ac0001237983 */ /* 0x000f220000300800 */
[----:B-----5:R-:W-:-:S03]  /*27ee0*/  IMAD.X R11, R7, 0x1, R11, P5 ;  /* 0x00000001070b7824 */ /* 0x020fc600028e060b */
        /* <DEDUP_REMOVED lines=33> */
[----:B------:R-:W-:Y:S01]  /*28100*/  IADD3 R36, P2, PT, R5, R36, RZ ;  /* 0x0000002405247210 */ /* 0x000fe20007f5e0ff */
[----:B------:R-:W-:Y:S02]  /*28110*/  IMAD.X R35, R7, 0x1, R35, P3 ;  /* 0x0000000107237824 */ /* 0x000fe400018e0623 */
[----:B0-----:R-:W4:Y:S01]  /*28120*/  LDL.LU R12, [R1+0x828] ;  /* 0x00082800010c7983 */ /* 0x001f220000300800 */
[----:B-----5:R-:W-:-:S03]  /*28130*/  IADD3 R34, P3, PT, R5, R34, RZ ;  /* 0x0000002205227210 */ /* 0x020fc60007f7e0ff */
        /* <DEDUP_REMOVED lines=37> */
[----:B------:R-:W-:-:S03]  /*28390*/  IADD3 R17, P2, PT, R5, R17, RZ ;  /* 0x0000001105117210 */ /* 0x000fc60007f5e0ff */
[----:B------:R-:W-:Y:S01]  /*283a0*/  STL [R1+0x848], R18 ;  /* 0x0008481201007387 */ /* 0x000fe20000100800 */
[----:B------:R-:W-:Y:S01]  /*283b0*/  IMAD.X R8, R7, 0x1, R8, P3 ;  /* 0x0000000107087824 */ /* 0x000fe200018e0608 */
[----:B------:R-:W-:-:S04]  /*283c0*/  IADD3 R16, P3, PT, R5, R16, RZ ;  /* 0x0000001005107210 */ /* 0x000fc80007f7e0ff */
[----:B------:R0:W-:Y:S04]  /*283d0*/  STL [R1+0x85c], R8 ;  /* 0x00085c0801007387 */ /* 0x0001e80000100800 */
[----:B0-----:R-:W5:Y:S04]  /*283e0*/  LDL.LU R8, [R1+0x820] ;  /* 0x0008200001087983 */ /* 0x001f680000300800 */
[----:B------:R-:W-:Y:S01]  /*283f0*/  STL [R1+0x840], R17 ;  /* 0x0008401101007387 */ /* 0x000fe20000100800 */
[----:B--2---:R-:W-:Y:S01]  /*28400*/  IMAD.X R14, R7, 0x1, R14, P4 ;  /* 0x00000001070e7824 */ /* 0x004fe200020e060e */
[----:B------:R-:W-:-:S04]  /*28410*/  IADD3 R15, P4, PT, R5, R15, RZ ;  /* 0x0000000f050f7210 */ /* 0x000fc80007f9e0ff */
[----:B------:R0:W-:Y:S04]  /*28420*/  STL [R1+0x854], R14 ;  /* 0x0008540e01007387 */ /* 0x0001e80000100800 */
        /* <DEDUP_REMOVED lines=88> */
[----:B------:R-:W-:-:S03]  /*289b0*/  IMAD.X R16, R7, 0x1, R16, P4 ;  /* 0x0000000107107824 */ /* 0x000fc600020e0610 */
[----:B------:R-:W-:Y:S01]  /*289c0*/  STL [R1+0x7e4], R17 ;  /* 0x0007e41101007387 */ /* 0x000fe20000100800 */
[----:B------:R-:W-:Y:S01]  /*289d0*/  IADD3 R8, P4, PT, R5, R8, RZ ;  /* 0x0000000805087210 */ /* 0x000fe20007f9e0ff */
[----:B------:R-:W-:-:S04]  /*289e0*/  IMAD.X R15, R7, 0x1, R15, P5 ;  /* 0x00000001070f7824 */ /* 0x000fc800028e060f */
[----:B------:R0:W-:Y:S04]  /*289f0*/  STL [R1+0x338], R8 ;  /* 0x0003380801007387 */ /* 0x0001e80000100800 */
[----:B0-----:R-:W5:Y:S04]  /*28a00*/  LDL.LU R8, [R1+0x320] ;  /* 0x0003200001087983 */ /* 0x001f680000300800 */
[----:B------:R-:W-:Y:S04]  /*28a10*/  STL [R1+0x7dc], R16 ;  /* 0x0007dc1001007387 */ /* 0x000fe80000100800 */
[----:B------:R-:W5:Y:S04]  /*28a20*/  LDL.LU R36, [R1+0x33c] ;  /* 0x00033c0001247983 */ /* 0x000f680000300800 */
[----:B------:R0:W-:Y:S04]  /*28a30*/  STL [R1+0x7d4], R15 ;  /* 0x0007d40f01007387 */ /* 0x0001e80000100800 */
[----:B------:R-:W5:Y:S01]  /*28a40*/  LDL.LU R35, [R1+0x334] ;  /* 0x0003340001237983 */ /* 0x000f620000300800 */
[----:B--2---:R-:W-:-:S05]  /*28a50*/  IADD3 R14, P5, PT, R5, R14, RZ ;  /* 0x0000000e050e7210 */ /* 0x004fca0007fbe0ff */
[----:B------:R1:W-:Y:S04]  /*28a60*/  STL [R1+0x330], R14 ;  /* 0x0003300e01007387 */ /* 0x0003e80000100800 */
[----:B------:R-:W2:Y:S04]  /*28a70*/  LDL.LU R34, [R1+0x318] ;  /* 0x0003180001227983 */ /* 0x000ea80000300800 */
[----:B------:R-:W2:Y:S01]  /*28a80*/  LDL.LU R33, [R1+0x32c] ;  /* 0x00032c0001217983 */ /* 0x000ea20000300800 */
[----:B---3--:R-:W-:-:S05]  /*28a90*/  IMAD.X R13, R7, 0x1, R13, P6 ;  /* 0x00000001070d7824 */ /* 0x008fca00030e060d */
        /* <DEDUP_REMOVED lines=14> */
[----:B0-----:R-:W2:Y:S04]  /*28b80*/  LDL R15, [R1+0xecc] ;  /* 0x000ecc00010f7983 */ /* 0x001ea80000100800 */
[----:B------:R-:W2:Y:S04]  /*28b90*/  LDL.LU R19, [R1+0x2f4] ;  /* 0x0002f40001137983 */ /* 0x000ea80000300800 */
[----:B------:R-:W2:Y:S04]  /*28ba0*/  LDL.LU R18, [R1+0x2d8] ;  /* 0x0002d80001127983 */ /* 0x000ea80000300800 */
[----:B------:R-:W2:Y:S04]  /*28bb0*/  LDL.LU R17, [R1+0x2ec] ;  /* 0x0002ec0001117983 */ /* 0x000ea80000300800 */
[----:B------:R-:W2:Y:S04]  /*28bc0*/  LDL.LU R16, [R1+0x2d0] ;  /* 0x0002d00001107983 */ /* 0x000ea80000300800 */
[----:B-1----:R-:W2:Y:S01]  /*28bd0*/  LDL.LU R14, [R1+0x2e4] ;  /* 0x0002e400010e7983 */ /* 0x002ea20000300800 */
[----:B----4-:R-:W-:-:S05]  /*28be0*/  IADD3 R12, P6, PT, R5, R12, RZ ;  /* 0x0000000c050c7210 */ /* 0x010fca0007fde0ff */
[----:B------:R0:W-:Y:S04]  /*28bf0*/  STL [R1+0x328], R12 ;  /* 0x0003280c01007387 */ /* 0x0001e80000100800 */
[----:B---3--:R-:W3:Y:S04]  /*28c00*/  LDL.LU R13, [R1+0x2dc] ;  /* 0x0002dc00010d7983 */ /* 0x008ee80000300800 */
[----:B0-----:R-:W4:Y:S01]  /*28c10*/  LDL.LU R12, [R1+0x2d4] ;  /* 0x0002d400010c7983 */ /* 0x001f220000300800 */
[----:B-----5:R-:W-:-:S05]  /*28c20*/  IMAD.X R11, R7, 0x1, R11, P2 ;  /* 0x00000001070b7824 */ /* 0x020fca00010e060b */
[----:B------:R0:W-:Y:S04]  /*28c30*/  STL [R1+0x344], R11 ;  /* 0x0003440b01007387 */ /* 0x0001e80000100800 */
[----:B0-----:R-:W5:Y:S01]  /*28c40*/  LDL.LU R11, [R1+0x2cc] ;  /* 0x0002cc00010b7983 */ /* 0x001f620000300800 */
[----:B------:R-:W-:Y:S01]  /*28c50*/  IADD3 R8, P2, PT, R5, R8, RZ ;  /* 0x0000000805087210 */ /* 0x000fe20007f5e0ff */
[----:B------:R-:W-:-:S04]  /*28c60*/  IMAD.X R36, R7, 0x1, R36, P3 ;  /* 0x0000000107247824 */ /* 0x000fc800018e0624 */
[----:B------:R0:W-:Y:S01]  /*28c70*/  STL [R1+0x320], R8 ;  /* 0x0003200801007387 */ /* 0x0001e20000100800 */
[----:B------:R-:W1:Y:S01]  /*28c80*/  SYNCS.PHASECHK.TRANS64.TRYWAIT P3, [UR8], R9 ;  /* 0x00000009ff0075a7 */ /* 0x000e620008061108 */
[----:B------:R-:W-:Y:S02]  /*28c90*/  IMAD.X R35, R7, 0x1, R35, P4 ;  /* 0x0000000107237824 */ /* 0x000fe400020e0623 */
[----:B------:R1:W-:Y:S04]  /*28ca0*/  STL [R1+0x33c], R36 ;  /* 0x00033c2401007387 */ /* 0x0003e80000100800 */
[----:B------:R1:W-:Y:S01]  /*28cb0*/  STL [R1+0x334], R35 ;  /* 0x0003342301007387 */ /* 0x0003e20000100800 */
[----:B------:R-:W-:Y:S01]  /*28cc0*/  PRMT R10, RZ, 0x7610, R10 ;  /* 0x00007610ff0a7816 */ /* 0x000fe2000000000a */
[----:B0-----:R-:W0:Y:S01]  /*28cd0*/  LDC R8, c[0x0][0x3a0] ;  /* 0x0000e800ff087b82 */ /* 0x001e220000000800 */
[----:B--2---:R-:W-:Y:S01]  /*28ce0*/  IADD3 R34, P4, PT, R5, R34, RZ ;  /* 0x0000002205227210 */ /* 0x004fe20007f9e0ff */
[----:B------:R-:W-:-:S04]  /*28cf0*/  IMAD.X R33, R7, 0x1, R33, P5 ;  /* 0x0000000107217824 */ /* 0x000fc800028e0621 */
[----:B------:R2:W-:Y:S04]  /*28d00*/  STL [R1+0x318], R34 ;  /* 0x0003182201007387 */ /* 0x0005e80000100800 */
[----:B------:R2:W-:Y:S01]  /*28d10*/  STL [R1+0x32c], R33 ;  /* 0x00032c2101007387 */ /* 0x0005e20000100800 */
[----:B------:R-:W-:Y:S01]  /*28d20*/  IADD3 R32, P5, PT, R5, R32, RZ ;  /* 0x0000002005207210 */ /* 0x000fe20007fbe0ff */
[----:B------:R-:W-:-:S04]  /*28d30*/  IMAD.X R31, R7, 0x1, R31, P6 ;  /* 0x00000001071f7824 */ /* 0x000fc800030e061f */
[----:B------:R2:W-:Y:S01]  /*28d40*/  STL [R1+0x310], R32 ;  /* 0x0003102001007387 */ /* 0x0005e20000100800 */
[----:B------:R-:W-:-:S03]  /*28d50*/  IADD3 R30, P6, PT, R5, R30, RZ ;  /* 0x0000001e051e7210 */ /* 0x000fc60007fde0ff */
[----:B------:R2:W-:Y:S01]  /*28d60*/  STL [R1+0x324], R31 ;  /* 0x0003241f01007387 */ /* 0x0005e20000100800 */
[----:B------:R-:W-:-:S03]  /*28d70*/  IMAD.X R29, R7, 0x1, R29, P2 ;  /* 0x00000001071d7824 */ /* 0x000fc600010e061d */
        /* <DEDUP_REMOVED lines=19> */
[----:B------:R-:W-:-:S03]  /*28eb0*/  VIADD R15, R15, 0x1 ;  /* 0x000000010f0f7836 */ /* 0x000fc60000000000 */
[----:B------:R2:W-:Y:S01]  /*28ec0*/  STL [R1+0x2e0], R20 ;  /* 0x0002e01401007387 */ /* 0x0005e20000100800 */
[----:B------:R-:W-:-:S03]  /*28ed0*/  IMAD.X R19, R7, 0x1, R19, P4 ;  /* 0x0000000107137824 */ /* 0x000fc600020e0613 */
[----:B------:R2:W-:Y:S01]  /*28ee0*/  STL [R1+0xed8], R15 ;  /* 0x000ed80f01007387 */ /* 0x0005e20000100800 */
[----:B------:R-:W-:Y:S01]  /*28ef0*/  IADD3 R18, P4, PT, R5, R18, RZ ;  /* 0x0000001205127210 */ /* 0x000fe20007f9e0ff */
[----:B------:R-:W-:Y:S02]  /*28f00*/  IMAD.X R17, R7, 0x1, R17, P5 ;  /* 0x0000000107117824 */ /* 0x000fe400028e0611 */
[----:B------:R2:W-:Y:S01]  /*28f10*/  STL [R1+0x2f4], R19 ;  /* 0x0002f41301007387 */ /* 0x0005e20000100800 */
[----:B------:R-:W-:-:S03]  /*28f20*/  IADD3 R16, P5, PT, R5, R16, RZ ;  /* 0x0000001005107210 */ /* 0x000fc60007fbe0ff */
[----:B------:R2:W-:Y:S01]  /*28f30*/  STL [R1+0x2d8], R18 ;  /* 0x0002d81201007387 */ /* 0x0005e20000100800 */
[----:B------:R-:W-:-:S03]  /*28f40*/  IMAD.X R14, R7, 0x1, R14, P6 ;  /* 0x00000001070e7824 */ /* 0x000fc600030e060e */
[----:B------:R2:W-:Y:S04]  /*28f50*/  STL [R1+0x2ec], R17 ;  /* 0x0002ec1101007387 */ /* 0x0005e80000100800 */
[----:B------:R2:W-:Y:S04]  /*28f60*/  STL [R1+0x2d0], R16 ;  /* 0x0002d01001007387 */ /* 0x0005e80000100800 */
[----:B------:R2:W-:Y:S01]  /*28f70*/  STL [R1+0x2e4], R14 ;  /* 0x0002e40e01007387 */ /* 0x0005e20000100800 */
[C---:B---3--:R-:W-:Y:S02]  /*28f80*/  IMAD.X R13, R7.reuse, 0x1, R13, P2 ;  /* 0x00000001070d7824 */ /* 0x048fe400010e060d */
[----:B----4-:R-:W-:-:S03]  /*28f90*/  IMAD.X R12, R7, 0x1, R12, P4 ;  /* 0x00000001070c7824 */ /* 0x010fc600020e060c */
[----:B------:R2:W-:Y:S04]  /*28fa0*/  STL [R1+0x2dc], R13 ;  /* 0x0002dc0d01007387 */ /* 0x0005e80000100800 */
[----:B------:R2:W-:Y:S01]  /*28fb0*/  STL [R1+0x2d4], R12 ;  /* 0x0002d40c01007387 */ /* 0x0005e20000100800 */
[----:B0-----:R-:W-:Y:S01]  /*28fc0*/  IMAD R8, R15, -0x80, R8 ;  /* 0xffffff800f087824 */ /* 0x001fe200078e0208 */
[----:B------:R-:W-:Y:S01]  /*28fd0*/  IADD3 R3, P6, PT, R5, R3, RZ ;  /* 0x0000000305037210 */ /* 0x000fe20007fde0ff */
[----:B-----5:R-:W-:-:S05]  /*28fe0*/  IMAD.X R11, R7, 0x1, R11, P5 ;  /* 0x00000001070b7824 */ /* 0x020fca00028e060b */
[----:B------:R2:W-:Y:S04]  /*28ff0*/  STL [R1+0x2cc], R11 ;  /* 0x0002cc0b01007387 */ /* 0x0005e80000100800 */
[----:B------:R2:W-:Y:S01]  /*29000*/  STL.S16 [R1+0x234], R10 ;  /* 0x0002340a01007387 */ /* 0x0005e20000100600 */
[----:B------:R-:W-:Y:S01]  /*29010*/  IADD3 R0, P5, PT, R5, R0, RZ ;  /* 0x0000000005007210 */ /* 0x000fe20007fbe0ff */
[C---:B------:R-:W-:Y:S01]  /*29020*/  IMAD.X R4, R7.reuse, 0x1, R4, P6 ;  /* 0x0000000107047824 */ /* 0x040fe200030e0604 */
[C---:B------:R-:W-:Y:S02]  /*29030*/  ISETP.GT.AND P2, PT, R8.reuse, RZ, PT ;  /* 0x000000ff0800720c */ /* 0x040fe40003f44270 */
[----:B------:R-:W-:Y:S01]  /*29040*/  ISETP.GT.AND P4, PT, R8, 0x1, PT ;  /* 0x000000010800780c */ /* 0x000fe20003f84270 */
[----:B------:R-:W-:Y:S01]  /*29050*/  IMAD.X R2, R7, 0x1, R2, P5 ;  /* 0x0000000107027824 */ /* 0x000fe200028e0602 */
[----:B-1----:R-:W-:Y:S11]  /*29060*/  @!P3 BRA `(.L_x_14) ;  /* 0x000002640088b947 */ /* 0x002ff60003800000 */
.L_x_24:
[----:B------:R0:W-:Y:S04]  /*29070*/  STL [R1+0x124c], R4 ;  /* 0x00124c0401007387 */ /* 0x0001e80000100800 */
[----:B0-----:R-:W3:Y:S01]  /*29080*/  LDL R4, [R1+0x234] ;  /* 0x0002340001047983 */ /* 0x001ee20000100800 */
[----:B--2---:R-:W-:Y:S02]  /*29090*/  @P2 IMAD.MOV.U32 R10, RZ, RZ, R0 ;  /* 0x000000ffff0a2224 */ /* 0x004fe400078e0000 */
[----:B------:R-:W-:Y:S01]  /*290a0*/  @P2 IMAD.MOV.U32 R11, RZ, RZ, R2 ;  /* 0x000000ffff0b2224 */ /* 0x000fe200078e0002 */
        /* <DEDUP_REMOVED lines=13> */
[----:B0-----:R-:W-:-:S03]  /*29180*/  PRMT R47, RZ, 0x7610, R47 ;  /* 0x00007610ff2f7816 */ /* 0x001fc6000000002f */
        /* <DEDUP_REMOVED lines=61> */
[----:B---3--:R-:W2:Y:S04]  /*29560*/  @P2 LDG.E.U8 R4, desc[UR14][R10.64] ;  /* 0x0000000e0a042981 */ /* 0x008ea8000c1e1100 */
        /* <DEDUP_REMOVED lines=45> */
[----:B--2---:R0:W-:Y:S04]  /*29840*/  @P2 STL [R1+0x234], R4 ;  /* 0x0002340401002387 */ /* 0x0041e80000100800 */
[----:B0-----:R-:W2:Y:S01]  /*29850*/  LDL.LU R4, [R1+0x124c] ;  /* 0x00124c0001047983 */ /* 0x001ea20000300800 */
[----:B------:R-:W-:-:S02]  /*29860*/  @P2 IMAD.MOV.U32 R10, RZ, RZ, R3 ;  /* 0x000000ffff0a2224 */ /* 0x000fc400078e0003 */
[----:B--2---:R-:W-:-:S05]  /*29870*/  @P2 IMAD.MOV.U32 R11, RZ, RZ, R4 ;  /* 0x000000ffff0b2224 */ /* 0x004fca00078e0004 */
[----:B------:R-:W2:Y:S04]  /*29880*/  @P2 LDG.E.U8 R47, desc[UR14][R10.64] ;  /* 0x0000000e0a2f2981 */ /* 0x000ea8000c1e1100 */
[----:B------:R-:W-:Y:S04]  /*29890*/  STL [R1+0xf80], R3 ;  /* 0x000f800301007387 */ /* 0x000fe80000100800 */
[----:B------:R-:W-:Y:S04]  /*298a0*/  STL [R1+0x1034], R3 ;  /* 0x0010340301007387 */ /* 0x000fe80000100800 */
[----:B------:R-:W-:Y:S04]  /*298b0*/  STL [R1+0xf7c], R4 ;  /* 0x000f7c0401007387 */ /* 0x000fe80000100800 */
[----:B------:R-:W-:Y:S04]  /*298c0*/  STL [R1+0x1038], R4 ;  /* 0x0010380401007387 */ /* 0x000fe80000100800 */
        /* <DEDUP_REMOVED lines=17> */
[----:B------:R-:W2:Y:S01]  /*299e0*/  @P4 LDG.E.U8 R47, desc[UR14][R10.64] ;  /* 0x0000000e0a2f4981 */ /* 0x000ea2000c1e1100 */
[----:B------:R-:W-:-:S03]  /*299f0*/  ISETP.GT.AND P3, PT, R8, 0x2, PT ;  /* 0x000000020800780c */ /* 0x000fc60003f64270 */
        /* <DEDUP_REMOVED lines=85> */
[----:B------:R-:W2:Y:S04]  /*29f50*/  LDL R10, [R1+0x324] ;  /* 0x00032400010a7983 */ /* 0x000ea80000100800 */
[----:B------:R-:W2:Y:S01]  /*29f60*/  LDL R11, [R1+0x328] ;  /* 0x00032800010b7983 */ /* 0x000ea20000100800 */
[----:B------:R-:W-:-:S03]  /*29f70*/  PRMT R2, RZ, 0x7610, R2 ;  /* 0x00007610ff027816 */ /* 0x000fc60000000002 */
[----:B----4-:R-:W-:Y:S01]  /*29f80*/  STL [R1+0x103c], R3 ;  /* 0x00103c0301007387 */ /* 0x010fe20000100800 */
[----:B--2---:R-:W-:-:S04]  /*29f90*/  @P2 LOP3.LUT R11, R11, R10, RZ, 0x3c, !PT ;  /* 0x0000000a0b0b2212 */ /* 0x004fc800078e3cff */
[----:B------:R-:W-:-:S04]  /*29fa0*/  @P2 LOP3.LUT R10, R11, R10, RZ, 0x3c, !PT ;  /* 0x0000000a0b0a2212 */ /* 0x000fc800078e3cff */
[----:B------:R-:W-:-:S05]  /*29fb0*/  @P2 LOP3.LUT R11, R11, R10, RZ, 0x3c, !PT ;  /* 0x0000000a0b0b2212 */ /* 0x000fca00078e3cff */
[----:B------:R0:W2:Y:S04]  /*29fc0*/  @P2 LDG.E.U8 R2, desc[UR14][R10.64] ;  /* 0x0000000e0a022981 */ /* 0x0000a8000c1e1100 */
[----:B------:R-:W0:Y:S04]  /*29fd0*/  LDL R10, [R1+0x32c] ;  /* 0x00032c00010a7983 */ /* 0x000e280000100800 */
[----:B------:R-:W0:Y:S01]  /*29fe0*/  LDL R11, [R1+0x330] ;  /* 0x00033000010b7983 */ /* 0x000e220000100800 */
[----:B------:R-:W-:Y:S02]  /*29ff0*/  ISETP.GT.AND P4, PT, R8, 0x7, PT ;  /* 0x000000070800780c */ /* 0x000fe40003f84270 */
[----:B------:R-:W-:-:S11]  /*2a000*/  PRMT R18, RZ, 0x7610, R18 ;  /* 0x00007610ff127816 */ /* 0x000fd60000000012 */
[----:B0-----:R-:W-:-:S04]  /*2a010*/  @P4 LOP3.LUT R11, R11, R10, RZ, 0x3c, !PT ;  /* 0x0000000a0b0b4212 */ /* 0x001fc800078e3cff */
[----:B------:R-:W-:-:S04]  /*2a020*/  @P4 LOP3.LUT R10, R11, R10, RZ, 0x3c, !PT ;  /* 0x0000000a0b0a4212 */ /* 0x000fc800078e3cff */
[----:B------:R-:W-:-:S05]  /*2a030*/  @P4 LOP3.LUT R11, R11, R10, RZ, 0x3c, !PT ;  /* 0x0000000a0b0b4212 */ /* 0x000fca00078e3cff */
[----:B------:R-:W4:Y:S04]  /*2a040*/  @P4 LDG.E.U8 R18, desc[UR14][R10.64] ;  /* 0x0000000e0a124981 */ /* 0x000f28000c1e1100 */
[----:B--2---:R-:W-:Y:S04]  /*2a050*/  STL [R1+0x1040], R2 ;  /* 0x0010400201007387 */ /* 0x004fe80000100800 */
[----:B----4-:R0:W-:Y:S04]  /*2a060*/  STL [R1+0xed4], R18 ;  /* 0x000ed41201007387 */ /* 0x0101e80000100800 */
[----:B0-----:R-:W2:Y:S04]  /*2a070*/  LDL.LU R18, [R1+0x121c] ;  /* 0x00121c0001127983 */ /* 0x001ea80000300800 */
[----:B------:R-:W4:Y:S04]  /*2a080*/  LDL R10, [R1+0x334] ;  /* 0x00033400010a7983 */ /* 0x000f280000100800 */
[----:B------:R-:W4:Y:S01]  /*2a090*/  LDL R11, [R1+0x338] ;  /* 0x00033800010b7983 */ /* 0x000f220000100800 */
[----:B------:R-:W-:-:S02]  /*2a0a0*/  PRMT R39, RZ, 0x7610, R39 ;  /* 0x00007610ff277816 */ /* 0x000fc40000000027 */
[----:B----4-:R-:W-:-:S04]  /*2a0b0*/  @P4 LOP3.LUT R11, R11, R10, RZ, 0x3c, !PT ;  /* 0x0000000a0b0b4212 */ /* 0x010fc800078e3cff */
[----:B------:R-:W-:-:S04]  /*2a0c0*/  @P4 LOP3.LUT R10, R11, R10, RZ, 0x3c, !PT ;  /* 0x0000000a0b0a4212 */ /* 0x000fc800078e3cff */
[----:B------:R-:W-:-:S05]  /*2a0d0*/  @P4 LOP3.LUT R11, R11, R10, RZ, 0x3c, !PT ;  /* 0x0000000a0b0b4212 */ /* 0x000fca00078e3cff */
[----:B------:R-:W4:Y:S01]  /*2a0e0*/  @P4 LDG.E.U8 R39, desc[UR14][R10.64] ;  /* 0x0000000e0a274981 */ /* 0x000f22000c1e1100 */
[----:B------:R-:W-:-:S03]  /*2a0f0*/  ISETP.GT.AND P3, PT, R8, 0x8, PT ;  /* 0x000000080800780c */ /* 0x000fc60003f64270 */
        /* <DEDUP_REMOVED lines=14> */
[----:B--2---:R-:W-:-:S04]  /*2a1e0*/  @P3 LOP3.LUT R11, R11, R10, RZ, 0x3c, !PT ;  /* 0x0000000a0b0b3212 */ /* 0x004fc800078e3cff */
[----:B------:R-:W-:-:S04]  /*2a1f0*/  @P3 LOP3.LUT R10, R11, R10, RZ, 0x3c, !PT ;  /* 0x0000000a0b0a3212 */ /* 0x000fc800078e3cff */
[----:B------:R-:W-:-:S05]  /*2a200*/  @P3 LOP3.LUT R11, R11, R10, RZ, 0x3c, !PT ;  /* 0x0000000a0b0b3212 */ /* 0x000fca00078e3cff */
[----:B------:R-:W2:Y:S01]  /*2a210*/  @P3 LDG.E.U8 R15, desc[UR14][R10.64] ;  /* 0x0000000e0a0f3981 */ /* 0x000ea2000c1e1100 */
[----:B------:R-:W-:-:S03]  /*2a220*/  ISETP.GT.AND P2, PT, R8, 0x9, PT ;  /* 0x000000090800780c */ /* 0x000fc60003f44270 */
        /* <DEDUP_REMOVED lines=104> */
[----:B------:R-:W3:Y:S04]  /*2a8b0*/  LDL R10, [R1+0x824] ;  /* 0x00082400010a7983 */ /* 0x000ee80000100800 */
[----:B------:R-:W3:Y:S01]  /*2a8c0*/  LDL R11, [R1+0x828] ;  /* 0x00082800010b7983 */ /* 0x000ee20000100800 */
[----:B------:R-:W-:-:S03]  /*2a8d0*/  PRMT R5, RZ, 0x7610, R5 ;  /* 0x00007610ff057816 */ /* 0x000fc60000000005 */
[----:B--2---:R-:W-:Y:S01]  /*2a8e0*/  STL [R1+0x1044], R0 ;  /* 0x0010440001007387 */ /* 0x004fe20000100800 */
[----:B---3--:R-:W-:-:S04]  /*2a8f0*/  @P3 LOP3.LUT R11, R11, R10, RZ, 0x3c, !PT ;  /* 0x0000000a0b0b3212 */ /* 0x008fc800078e3cff */
        /* <DEDUP_REMOVED lines=21> */
[----:B------:R-:W-:-:S03]  /*2aa50*/  ISETP.GT.AND P4, PT, R8, 0x10, PT ;  /* 0x000000100800780c */ /* 0x000fc60003f84270 */
        /* <DEDUP_REMOVED lines=543> */
[----:B--2---:R-:W-:Y:S01]  /*2cc50*/  STL [R1+0x1094], R72 ;  /* 0x0010944801007387 */ /* 0x004fe20000100800 */
[----:B------:R-:W-:-:S03]  /*2cc60*/  ISETP.GT.AND P2, PT, R8, 0x2d, PT ;  /* 0x0000002d0800780c */ /* 0x000fc60003f44270 */
        /* <DEDUP_REMOVED lines=12> */
[----:B---3--:R-:W-:Y:S01]  /*2cd30*/  STL [R1+0x1060], R7 ;  /* 0x0010600701007387 */ /* 0x008fe20000100800 */
        /* <DEDUP_REMOVED lines=83> */
[----:B------:R-:W-:-:S02]  /*2d270*/  ISETP.GT.AND P3, PT, R8, 0x32, PT ;  /* 0x000000320800780c */ /* 0x000fc40003f64270 */
[----:B------:R-:W-:-:S11]  /*2d280*/  PRMT R59, RZ, 0x7610, R59 ;  /* 0x00007610ff3b7816 */ /* 0x000fd6000000003b */
        /* <DEDUP_REMOVED lines=15> */
[----:B------:R-:W-:Y:S02]  /*2d380*/  ISETP.GT.AND P2, PT, R8, 0x33, PT ;  /* 0x000000330800780c */ /* 0x000fe40003f44270 */
[----:B------:R-:W-:Y:S01]  /*2d390*/  PRMT R72, RZ, 0x7610, R72 ;  /* 0x00007610ff487816 */ /* 0x000fe20000000048 */
[----:B--2---:R0:W-:Y:S01]  /*2d3a0*/  STL [R1+0x88], R47 ;  /* 0x0000882f01007387 */ /* 0x0041e20000100800 */
[----:B------:R-:W-:-:S03]  /*2d3b0*/  PRMT R7, RZ, 0x7610, R7 ;  /* 0x00007610ff077816 */ /* 0x000fc60000000007 */
[----:B0-----:R-:W2:Y:S06]  /*2d3c0*/  LDL R47, [R1+0xa90] ;  /* 0x000a9000012f7983 */ /* 0x001eac0000100800 */
[----:B---3--:R-:W-:-:S04]  /*2d3d0*/  @P2 LOP3.LUT R11, R11, R10, RZ, 0x3c, !PT ;  /* 0x0000000a0b0b2212 */ /* 0x008fc800078e3cff */
[----:B------:R-:W-:-:S04]  /*2d3e0*/  @P2 LOP3.LUT R10, R11, R10, RZ, 0x3c, !PT ;  /* 0x0000000a0b0a2212 */ /* 0x000fc800078e3cff */
[----:B------:R-:W-:-:S05]  /*2d3f0*/  @P2 LOP3.LUT R11, R11, R10, RZ, 0x3c, !PT ;  /* 0x0000000a0b0b2212 */ /* 0x000fca00078e3cff */
[----:B------:R0:W3:Y:S04]  /*2d400*/  @P2 LDG.E.U8 R72, desc[UR14][R10.64] ;  /* 0x0000000e0a482981 */ /* 0x0000e8000c1e1100 */
[----:B------:R-:W2:Y:S01]  /*2d410*/  LDL R11, [R1+0xa74] ;  /* 0x000a7400010b7983 */ /* 0x000ea20000100800 */
[----:B0-----:R-:W-:Y:S01]  /*2d420*/  @P2 IMAD.MOV.U32 R10, RZ, RZ, R44 ;  /* 0x000000ffff0a2224 */ /* 0x001fe200078e002c */
[----:B------:R-:W-:Y:S02]  /*2d430*/  ISETP.GT.AND P4, PT, R8, 0x34, PT ;  /* 0x000000340800780c */ /* 0x000fe40003f84270 */
[----:B---3--:R-:W-:Y:S01]  /*2d440*/  STL [R1+0x10a0], R72 ;  /* 0x0010a04801007387 */ /* 0x008fe20000100800 */
[----:B------:R-:W-:-:S03]  /*2d450*/  PRMT R61, RZ, 0x7610, R61 ;  /* 0x00007610ff3d7816 */ /* 0x000fc6000000003d */
[----:B------:R-:W3:Y:S04]  /*2d460*/  LDL R44, [R1+0xa98] ;  /* 0x000a9800012c7983 */ /* 0x000ee80000100800 */
[----:B--2---:R0:W2:Y:S04]  /*2d470*/  @P2 LDG.E.U8 R7, desc[UR14][R10.64] ;  /* 0x0000000e0a072981 */ /* 0x0040a8000c1e1100 */
[----:B------:R-:W0:Y:S04]  /*2d480*/  LDL R10, [R1+0xa7c] ;  /* 0x000a7c00010a7983 */ /* 0x000e280000100800 */
[----:B------:R-:W0:Y:S02]  /*2d490*/  LDL R11, [R1+0xa80] ;  /* 0x000a8000010b7983 */ /* 0x000e240000100800 */
        /* <DEDUP_REMOVED lines=14> */
[C---:B------:R-:W-:Y:S02]  /*2d580*/  ISETP.GT.AND P3, PT, R8.reuse, 0x35, PT ;  /* 0x000000350800780c */ /* 0x040fe40003f64270 */
[----:B------:R-:W-:Y:S01]  /*2d590*/  PRMT R6, RZ, 0x7610, R6 ;  /* 0x00007610ff067816 */ /* 0x000fe20000000006 */
[----:B---3--:R0:W-:Y:S04]  /*2d5a0*/  STL [R1+0x78], R63 ;  /* 0x0000783f01007387 */ /* 0x0081e80000100800 */
[----:B0-----:R-:W3:Y:S04]  /*2d5b0*/  LDL.LU R63, [R1+0x10e8] ;  /* 0x0010e800013f7983 */ /* 0x001ee80000300800 */
[----:B------:R-:W2:Y:S02]  /*2d5c0*/  LDL R11, [R1+0xa8c] ;  /* 0x000a8c00010b7983 */ /* 0x000ea40000100800 */
[----:B------:R-:W-:Y:S01]  /*2d5d0*/  @P3 IMAD.MOV.U32 R10, RZ, RZ, R47 ;  /* 0x000000ffff0a3224 */ /* 0x000fe200078e002f */
[----:B------:R-:W-:Y:S01]  /*2d5e0*/  PRMT R5, RZ, 0x7610, R5 ;  /* 0x00007610ff057816 */ /* 0x000fe20000000005 */
[----:B------:R-:W3:Y:S04]  /*2d5f0*/  LDL R47, [R1+0xab0] ;  /* 0x000ab000012f7983 */ /* 0x000ee80000100800 */
[----:B--2---:R0:W2:Y:S04]  /*2d600*/  @P3 LDG.E.U8 R6, desc[UR14][R10.64] ;  /* 0x0000000e0a063981 */ /* 0x0040a8000c1e1100 */
[----:B------:R-:W3:Y:S01]  /*2d610*/  LDL R11, [R1+0xa94] ;  /* 0x000a9400010b7983 */ /* 0x000ee20000100800 */
[----:B0-----:R-:W-:Y:S01]  /*2d620*/  @P3 IMAD.MOV.U32 R10, RZ, RZ, R44 ;  /* 0x000000ffff0a3224 */ /* 0x001fe200078e002c */
[----:B------:R-:W-:-:S02]  /*2d630*/  ISETP.GT.AND P2, PT, R8, 0x36, PT ;  /* 0x000000360800780c */ /* 0x000fc40003f44270 */
[----:B--2---:R-:W-:Y:S01]  /*2d640*/  STL [R1+0x1068], R6 ;  /* 0x0010680601007387 */ /* 0x004fe20000100800 */
[----:B------:R-:W-:-:S03]  /*2d650*/  PRMT R18, RZ, 0x7610, R18 ;  /* 0x00007610ff127816 */ /* 0x000fc60000000012 */
[----:B------:R-:W2:Y:S04]  /*2d660*/  LDL R44, [R1+0xab8] ;  /* 0x000ab800012c7983 */ /* 0x000ea80000100800 */
[----:B---3--:R-:W3:Y:S04]  /*2d670*/  @P3 LDG.E.U8 R5, desc[UR14][R10.64] ;  /* 0x0000000e0a053981 */ /* 0x008ee8000c1e1100 */
[----:B------:R-:W2:Y:S04]  /*2d680*/  LDL R10, [R1+0xa9c] ;  /* 0x000a9c00010a7983 */ /* 0x000ea80000100800 */
[----:B------:R-:W2:Y:S04]  /*2d690*/  LDL R11, [R1+0xaa0] ;  /* 0x000aa000010b7983 */ /* 0x000ea80000100800 */
[----:B---3--:R-:W-:Y:S01]  /*2d6a0*/  STL [R1+0x106c], R5 ;  /* 0x00106c0501007387 */ /* 0x008fe20000100800 */
[----:B--2---:R-:W-:-:S04]  /*2d6b0*/  @P2 LOP3.LUT R11, R11, R10, RZ, 0x3c, !PT ;  /* 0x0000000a0b0b2212 */ /* 0x004fc800078e3cff */
[----:B------:R-:W-:-:S04]  /*2d6c0*/  @P2 LOP3.LUT R10, R11, R10, RZ, 0x3c, !PT ;  /* 0x0000000a0b0a2212 */ /* 0x000fc800078e3cff */
[----:B------:R-:W-:-:S05]  /*2d6d0*/  @P2 LOP3.LUT R11, R11, R10, RZ, 0x3c, !PT ;  /* 0x0000000a0b0b2212 */ /* 0x000fca00078e3cff */
[----:B------:R-:W2:Y:S04]  /*2d6e0*/  @P2 LDG.E.U8 R18, desc[UR14][R10.64] ;  /* 0x0000000e0a122981 */ /* 0x000ea8000c1e1100 */
[----:B------:R-:W3:Y:S04]  /*2d6f0*/  LDL R10, [R1+0xaa4] ;  /* 0x000aa400010a7983 */ /* 0x000ee80000100800 */
[----:B------:R-:W3:Y:S01]  /*2d700*/  LDL R11, [R1+0xaa8] ;  /* 0x000aa800010b7983 */ /* 0x000ee20000100800 */
[----:B----4-:R-:W-:Y:S02]  /*2d710*/  PRMT R39, RZ, 0x7610, R39 ;  /* 0x00007610ff277816 */ /* 0x010fe40000000027 */
[----:B------:R-:W-:Y:S01]  /*2d720*/  ISETP.GT.AND P4, PT, R8, 0x37, PT ;  /* 0x000000370800780c */ /* 0x000fe20003f84270 */
[----:B--2---:R0:W-:Y:S01]  /*2d730*/  STL [R1+0x2a0], R18 ;  /* 0x0002a01201007387 */ /* 0x0041e20000100800 */
[----:B------:R-:W-:-:S03]  /*2d740*/  PRMT R46, RZ, 0x7610, R46 ;  /* 0x00007610ff2e7816 */ /* 0x000fc6000000002e */
[----:B0-----:R-:W2:Y:S01]  /*2d750*/  LDL R18, [R1+0xac0] ;  /* 0x000ac00001127983 */ /* 0x001ea20000100800 */
[----:B---3--:R-:W-:-:S04]  /*2d760*/  @P2 LOP3.LUT R11, R11, R10, RZ, 0x3c, !PT ;  /* 0x0000000a0b0b2212 */ /* 0x008fc800078e3cff */
[----:B------:R-:W-:-:S04]  /*2d770*/  @P2 LOP3.LUT R10, R11, R10, RZ, 0x3c, !PT ;  /* 0x0000000a0b0a2212 */ /* 0x000fc800078e3cff */
[----:B------:R-:W-:-:S05]  /*2d780*/  @P2 LOP3.LUT R11, R11, R10, RZ, 0x3c, !PT ;  /* 0x0000000a0b0b2212 */ /* 0x000fca00078e3cff */
[----:B------:R0:W3:Y:S04]  /*2d790*/  @P2 LDG.E.U8 R39, desc[UR14][R10.64] ;  /* 0x0000000e0a272981 */ /* 0x0000e8000c1e1100 */
[----:B------:R-:W4:Y:S01]  /*2d7a0*/  LDL R11, [R1+0xaac] ;  /* 0x000aac00010b7983 */ /* 0x000f220000100800 */
[----:B0-----:R-:W-:-:S03]  /*2d7b0*/  @P4 IMAD.MOV.U32 R10, RZ, RZ, R47 ;  /* 0x000000ffff0a4224 */ /* 0x001fc600078e002f */
[----:B---3--:R0:W-:Y:S01]  /*2d7c0*/  STL [R1+0x29c], R39 ;  /* 0x00029c2701007387 */ /* 0x0081e20000100800 */
[----:B------:R-:W-:-:S03]  /*2d7d0*/  PRMT R15, RZ, 0x7610, R15 ;  /* 0x00007610ff0f7816 */ /* 0x000fc6000000000f */
[----:B------:R-:W3:Y:S04]  /*2d7e0*/  LDL R47, [R1+0xacc] ;  /* 0x000acc00012f7983 */ /* 0x000ee80000100800 */
[----:B----4-:R1:W4:Y:S04]  /*2d7f0*/  @P4 LDG.E.U8 R46, desc[UR14][R10.64] ;  /* 0x0000000e0a2e4981 */ /* 0x010328000c1e1100 */
[----:B0-----:R-:W2:Y:S04]  /*2d800*/  LDL R39, [R1+0xac8] ;  /* 0x000ac80001277983 */ /* 0x001ea80000100800 */
[----:B------:R-:W2:Y:S01]  /*2d810*/  LDL R11, [R1+0xab4] ;  /* 0x000ab400010b7983 */ /* 0x000ea20000100800 */
[----:B-1----:R-:W-:Y:S01]  /*2d820*/  @P4 IMAD.MOV.U32 R10, RZ, RZ, R44 ;  /* 0x000000ffff0a4224 */ /* 0x002fe200078e002c */
[----:B------:R-:W-:-:S02]  /*2d830*/  ISETP.GT.AND P3, PT, R8, 0x38, PT ;  /* 0x000000380800780c */ /* 0x000fc40003f64270 */
[----:B----4-:R0:W-:Y:S01]  /*2d840*/  STL [R1+0x294], R46 ;  /* 0x0002942e01007387 */ /* 0x0101e20000100800 */
[----:B------:R-:W-:-:S03]  /*2d850*/  PRMT R17, RZ, 0x7610, R17 ;  /* 0x00007610ff117816 */ /* 0x000fc60000000011 */
[----:B------:R-:W4:Y:S04]  /*2d860*/  LDL R44, [R1+0xad4] ;  /* 0x000ad400012c7983 */ /* 0x000f280000100800 */
[----:B--2---:R1:W2:Y:S04]  /*2d870*/  @P4 LDG.E.U8 R15, desc[UR14][R10.64] ;  /* 0x0000000e0a0f4981 */ /* 0x0042a8000c1e1100 */
[----:B0-----:R-:W2:Y:S04]  /*2d880*/  LDL R46, [R1+0xad0] ;  /* 0x000ad000012e7983 */ /* 0x001ea80000100800 */
[----:B------:R-:W2:Y:S01]  /*2d890*/  LDL R11, [R1+0xabc] ;  /* 0x000abc00010b7983 */ /* 0x000ea20000100800 */
[----:B-1----:R-:W-:-:S05]  /*2d8a0*/  @P3 IMAD.MOV.U32 R10, RZ, RZ, R18 ;  /* 0x000000ffff0a3224 */ /* 0x002fca00078e0012 */
[----:B--2---:R0:W2:Y:S04]  /*2d8b0*/  @P3 LDG.E.U8 R17, desc[UR14][R10.64] ;  /* 0x0000000e0a113981 */ /* 0x0040a8000c1e1100 */
[----:B------:R1:W-:Y:S04]  /*2d8c0*/  STL [R1+0x290], R15 ;  /* 0x0002900f01007387 */ /* 0x0003e80000100800 */
[----:B------:R-:W3:Y:S04]  /*2d8d0*/  LDL R18, [R1+0xadc] ;  /* 0x000adc0001127983 */ /* 0x000ee80000100800 */
[----:B------:R-:W3:Y:S04]  /*2d8e0*/  LDL R11, [R1+0xac4] ;  /* 0x000ac400010b7983 */ /* 0x000ee80000100800 */
[----:B-1----:R-:W4:Y:S01]  /*2d8f0*/  LDL R15, [R1+0xad8] ;  /* 0x000ad800010f7983 */ /* 0x002f220000100800 */
[----:B------:R-:W-:Y:S01]  /*2d900*/  PRMT R26, RZ, 0x7610, R26 ;  /* 0x00007610ff1a7816 */ /* 0x000fe2000000001a */
[----:B0-----:R-:W-:Y:S01]  /*2d910*/  @P3 IMAD.MOV.U32 R10, RZ, RZ, R39 ;  /* 0x000000ffff0a3224 */ /* 0x001fe200078e0027 */
[----:B------:R-:W-:Y:S01]  /*2d920*/  ISETP.GT.AND P2, PT, R8, 0x39, PT ;  /* 0x000000390800780c */ /* 0x000fe20003f44270 */
[----:B--2---:R0:W-:Y:S01]  /*2d930*/  STL [R1+0x6c], R17 ;  /* 0x00006c1101007387 */ /* 0x0041e20000100800 */
[----:B------:R-:W-:-:S02]  /*2d940*/  PRMT R45, RZ, 0x7610, R45 ;  /* 0x00007610ff2d7816 */ /* 0x000fc4000000002d */
[----:B------:R-:W-:Y:S01]  /*2d950*/  ISETP.GT.AND P4, PT, R8, 0x3a, PT ;  /* 0x0000003a0800780c */ /* 0x000fe20003f84270 */
[----:B------:R-:W2:Y:S04]  /*2d960*/  LDL R39, [R1+0xae4] ;  /* 0x000ae40001277983 */ /* 0x000ea80000100800 */
[----:B0-----:R-:W2:Y:S04]  /*2d970*/  LDL R17, [R1+0xae0] ;  /* 0x000ae00001117983 */ /* 0x001ea80000100800 */
[----:B---3--:R0:W3:Y:S01]  /*2d980*/  @P3 LDG.E.U8 R26, desc[UR14][R10.64] ;  /* 0x0000000e0a1a3981 */ /* 0x0080e2000c1e1100 */
[----:B------:R-:W-:Y:S01]  /*2d990*/  PRMT R13, RZ, 0x7610, R13 ;  /* 0x00007610ff0d7816 */ /* 0x000fe2000000000d */
[----:B0-----:R-:W-:-:S02]  /*2d9a0*/  @P2 IMAD.MOV.U32 R10, RZ, RZ, R46 ;  /* 0x000000ffff0a2224 */ /* 0x001fc400078e002e */
[----:B------:R-:W-:-:S05]  /*2d9b0*/  @P2 IMAD.MOV.U32 R11, RZ, RZ, R47 ;  /* 0x000000ffff0b2224 */ /* 0x000fca00078e002f */
[----:B------:R4:W3:Y:S02]  /*2d9c0*/  @P2 LDG.E.U8 R45, desc[UR14][R10.64] ;  /* 0x0000000e0a2d2981 */ /* 0x0008e4000c1e1100 */
[----:B----4-:R-:W-:Y:S02]  /*2d9d0*/  @P2 IMAD.MOV.U32 R10, RZ, RZ, R15 ;  /* 0x000000ffff0a2224 */ /* 0x010fe400078e000f */
[----:B------:R-:W-:-:S05]  /*2d9e0*/  @P2 IMAD.MOV.U32 R11, RZ, RZ, R44 ;  /* 0x000000ffff0b2224 */ /* 0x000fca00078e002c */
[----:B------:R0:W4:Y:S01]  /*2d9f0*/  @P2 LDG.E.U8 R13, desc[UR14][R10.64] ;  /* 0x0000000e0a0d2981 */ /* 0x000122000c1e1100 */
[----:B------:R-:W-:Y:S01]  /*2da00*/  PRMT R74, RZ, 0x7610, R74 ;  /* 0x00007610ff4a7816 */ /* 0x000fe2000000004a */
[----:B0-----:R-:W-:Y:S02]  /*2da10*/  @P4 IMAD.MOV.U32 R11, RZ, RZ, R18 ;  /* 0x000000ffff0b4224 */ /* 0x001fe400078e0012 */
[----:B--2---:R-:W-:-:S05]  /*2da20*/  @P4 IMAD.MOV.U32 R10, RZ, RZ, R17 ;  /* 0x000000ffff0a4224 */ /* 0x004fca00078e0011 */
[----:B------:R0:W2:Y:S04]  /*2da30*/  @P4 LDG.E.U8 R74, desc[UR14][R10.64] ;  /* 0x0000000e0a4a4981 */ /* 0x0000a8000c1e1100 */
[----:B---3--:R1:W-:Y:S04]  /*2da40*/  STL [R1+0x68], R26 ;  /* 0x0000681a01007387 */ /* 0x0083e80000100800 */
[----:B------:R-:W3:Y:S04]  /*2da50*/  LDL R15, [R1+0xaec] ;  /* 0x000aec00010f7983 */ /* 0x000ee80000100800 */
[----:B-1----:R-:W3:Y:S04]  /*2da60*/  LDL R26, [R1+0xae8] ;  /* 0x000ae800011a7983 */ /* 0x002ee80000100800 */
[----:B----4-:R1:W-:Y:S04]  /*2da70*/  STL [R1+0x60], R13 ;  /* 0x0000600d01007387 */ /* 0x0103e80000100800 */
[----:B------:R-:W4:Y:S04]  /*2da80*/  LDL R18, [R1+0xaf4] ;  /* 0x000af40001127983 */ /* 0x000f280000100800 */
[----:B------:R-:W4:Y:S04]  /*2da90*/  LDL R17, [R1+0xaf8] ;  /* 0x000af80001117983 */ /* 0x000f280000100800 */
[----:B-1----:R-:W4:Y:S01]  /*2daa0*/  LDL R13, [R1+0xaf0] ;  /* 0x000af000010d7983 */ /* 0x002f220000100800 */
[----:B------:R-:W-:Y:S01]  /*2dab0*/  PRMT R72, RZ, 0x7610, R72 ;  /* 0x00007610ff487816 */ /* 0x000fe20000000048 */
[----:B0-----:R-:W-:-:S02]  /*2dac0*/  @P4 IMAD.MOV.U32 R11, RZ, RZ, R39 ;  /* 0x000000ffff0b4224 */ /* 0x001fc400078e0027 */
[----:B--2---:R-:W-:Y:S04]  /*2dad0*/  STL [R1+0x10b0], R74 ;  /* 0x0010b04a01007387 */ /* 0x004fe80000100800 */
[----:B------:R0:W-:Y:S04]  /*2dae0*/  STL [R1+0x64], R45 ;  /* 0x0000642d01007387 */ /* 0x0001e80000100800 */
[----:B------:R-:W2:Y:S01]  /*2daf0*/  LDL R44, [R1+0xb00] ;  /* 0x000b0000012c7983 */ /* 0x000ea20000100800 */
[C---:B------:R-:W-:Y:S02]  /*2db00*/  ISETP.GT.AND P3, PT, R8.reuse, 0x3b, PT ;  /* 0x0000003b0800780c */ /* 0x040fe40003f64270 */
[----:B------:R-:W-:Y:S01]  /*2db10*/  ISETP.GT.AND P2, PT, R8, 0x3c, PT ;  /* 0x0000003c0800780c */ /* 0x000fe20003f44270 */
[----:B------:R-:W2:Y:S04]  /*2db20*/  LDL R39, [R1+0xb04] ;  /* 0x000b040001277983 */ /* 0x000ea80000100800 */
[----:B0-----:R-:W2:Y:S01]  /*2db30*/  LDL R45, [R1+0xafc] ;  /* 0x000afc00012d7983 */ /* 0x001ea20000100800 */
[----:B---3--:R-:W-:Y:S01]  /*2db40*/  @P4 IMAD.MOV.U32 R10, RZ, RZ, R26 ;  /* 0x000000ffff0a4224 */ /* 0x008fe200078e001a */
[----:B------:R-:W-:-:S02]  /*2db50*/  PRMT R6, RZ, 0x7610, R6 ;  /* 0x00007610ff067816 */ /* 0x000fc40000000006 */
[----:B------:R-:W-:Y:S01]  /*2db60*/  PRMT R5, RZ, 0x7610, R5 ;  /* 0x00007610ff057816 */ /* 0x000fe20000000005 */
[----:B------:R-:W3:Y:S04]  /*2db70*/  LDL R26, [R1+0xb08] ;  /* 0x000b0800011a7983 */ /* 0x000ee80000100800 */
[----:B------:R0:W3:Y:S02]  /*2db80*/  @P4 LDG.E.U8 R72, desc[UR14][R10.64] ;  /* 0x0000000e0a484981 */ /* 0x0000e4000c1e1100 */
[----:B0-----:R-:W-:Y:S02]  /*2db90*/  @P3 IMAD.MOV.U32 R11, RZ, RZ, R15 ;  /* 0x000000ffff0b3224 */ /* 0x001fe400078e000f */
[----:B----4-:R-:W-:-:S05]  /*2dba0*/  @P3 IMAD.MOV.U32 R10, RZ, RZ, R13 ;  /* 0x000000ffff0a3224 */ /* 0x010fca00078e000d */
[----:B------:R0:W4:Y:S01]  /*2dbb0*/  @P3 LDG.E.U8 R6, desc[UR14][R10.64] ;  /* 0x0000000e0a063981 */ /* 0x000122000c1e1100 */
[----:B------:R-:W-:Y:S01]  /*2dbc0*/  PRMT R43, RZ, 0x7610, R43 ;  /* 0x00007610ff2b7816 */ /* 0x000fe2000000002b */
[----:B0-----:R-:W-:Y:S02]  /*2dbd0*/  @P3 IMAD.MOV.U32 R10, RZ, RZ, R17 ;  /* 0x000000ffff0a3224 */ /* 0x001fe400078e0011 */
[----:B------:R-:W-:-:S05]  /*2dbe0*/  @P3 IMAD.MOV.U32 R11, RZ, RZ, R18 ;  /* 0x000000ffff0b3224 */ /* 0x000fca00078e0012 */
[----:B------:R2:W4:Y:S02]  /*2dbf0*/  @P3 LDG.E.U8 R5, desc[UR14][R10.64] ;  /* 0x0000000e0a053981 */ /* 0x000524000c1e1100 */
[----:B--2---:R-:W-:Y:S02]  /*2dc00*/  @P2 IMAD.MOV.U32 R10, RZ, RZ, R44 ;  /* 0x000000ffff0a2224 */ /* 0x004fe400078e002c */
[----:B------:R-:W-:-:S05]  /*2dc10*/  @P2 IMAD.MOV.U32 R11, RZ, RZ, R45 ;  /* 0x000000ffff0b2224 */ /* 0x000fca00078e002d */
[----:B------:R0:W2:Y:S04]  /*2dc20*/  @P2 LDG.E.U8 R43, desc[UR14][R10.64] ;  /* 0x0000000e0a2b2981 */ /* 0x0000a8000c1e1100 */
[----:B---3--:R-:W-:Y:S04]  /*2dc30*/  STL [R1+0x10b4], R72 ;  /* 0x0010b44801007387 */ /* 0x008fe80000100800 */
[----:B------:R-:W3:Y:S04]  /*2dc40*/  LDL R15, [R1+0xb0c] ;  /* 0x000b0c00010f7983 */ /* 0x000ee80000100800 */
[----:B------:R-:W3:Y:S01]  /*2dc50*/  LDL R13, [R1+0xb10] ;  /* 0x000b1000010d7983 */ /* 0x000ee20000100800 */
[----:B------:R-:W-:Y:S01]  /*2dc60*/  ISETP.GT.AND P4, PT, R8, 0x3d, PT ;  /* 0x0000003d0800780c */ /* 0x000fe20003f84270 */
[----:B0-----:R-:W-:Y:S01]  /*2dc70*/  @P2 IMAD.MOV.U32 R11, RZ, RZ, R39 ;  /* 0x000000ffff0b2224 */ /* 0x001fe200078e0027 */
[----:B------:R-:W-:Y:S01]  /*2dc80*/  PRMT R20, RZ, 0x7610, R20 ;  /* 0x00007610ff147816 */ /* 0x000fe20000000014 */
[----:B------:R-:W-:Y:S01]  /*2dc90*/  @P2 IMAD.MOV.U32 R10, RZ, RZ, R26 ;  /* 0x000000ffff0a2224 */ /* 0x000fe200078e001a */
[----:B------:R-:W-:-:S04]  /*2dca0*/  PRMT R0, RZ, 0x7610, R0 ;  /* 0x00007610ff007816 */ /* 0x000fc80000000000 */
[----:B------:R3:W3:Y:S04]  /*2dcb0*/  @P2 LDG.E.U8 R20, desc[UR14][R10.64] ;  /* 0x0000000e0a142981 */ /* 0x0006e8000c1e1100 */
[----:B----4-:R-:W-:Y:S04]  /*2dcc0*/  STL [R1+0x10a8], R6 ;  /* 0x0010a80601007387 */ /* 0x010fe80000100800 */
[----:B------:R-:W4:Y:S04]  /*2dcd0*/  LDL R18, [R1+0xb14] ;  /* 0x000b140001127983 */ /* 0x000f280000100800 */
[----:B------:R-:W4:Y:S04]  /*2dce0*/  LDL R17, [R1+0xb18] ;  /* 0x000b180001117983 */ /* 0x000f280000100800 */
[----:B------:R-:W-:Y:S04]  /*2dcf0*/  STL [R1+0x10ac], R5 ;  /* 0x0010ac0501007387 */ /* 0x000fe80000100800 */
[----:B------:R-:W4:Y:S04]  /*2dd00*/  LDL R39, [R1+0xb20] ;  /* 0x000b200001277983 */ /* 0x000f280000100800 */
[----:B--2---:R0:W-:Y:S04]  /*2dd10*/  STL [R1+0x4c], R43 ;  /* 0x00004c2b01007387 */ /* 0x0041e80000100800 */
[----:B0-----:R-:W2:Y:S01]  /*2dd20*/  LDL R43, [R1+0xb1c] ;  /* 0x000b1c00012b7983 */ /* 0x001ea20000100800 */
[----:B---3--:R-:W-:-:S02]  /*2dd30*/  @P4 IMAD.MOV.U32 R11, RZ, RZ, R15 ;  /* 0x000000ffff0b4224 */ /* 0x008fc400078e000f */
[----:B------:R-:W-:Y:S01]  /*2dd40*/  @P4 IMAD.MOV.U32 R10, RZ, RZ, R13 ;  /* 0x000000ffff0a4224 */ /* 0x000fe200078e000d */
[----:B------:R-:W-:Y:S01]  /*2dd50*/  ISETP.GT.AND P3, PT, R8, 0x3e, PT ;  /* 0x0000003e0800780c */ /* 0x000fe20003f64270 */
[----:B------:R-:W3:Y:S04]  /*2dd60*/  LDL R15, [R1+0xb24] ;  /* 0x000b2400010f7983 */ /* 0x000ee80000100800 */
[----:B------:R4:W3:Y:S01]  /*2dd70*/  @P4 LDG.E.U8 R0, desc[UR14][R10.64] ;  /* 0x0000000e0a004981 */ /* 0x0008e2000c1e1100 */
[----:B------:R-:W-:Y:S02]  /*2dd80*/  PRMT R2, RZ, 0x7610, R2 ;  /* 0x00007610ff027816 */ /* 0x000fe40000000002 */
[----:B------:R-:W-:Y:S01]  /*2dd90*/  PRMT R37, RZ, 0x7610, R37 ;  /* 0x00007610ff257816 */ /* 0x000fe20000000025 */
[----:B------:R-:W3:Y:S01]  /*2dda0*/  LDL R13, [R1+0xb28] ;  /* 0x000b2800010d7983 */ /* 0x000ee20000100800 */
[----:B----4-:R-:W-:-:S02]  /*2ddb0*/  @P4 IMAD.MOV.U32 R11, RZ, RZ, R18 ;  /* 0x000000ffff0b4224 */ /* 0x010fc400078e0012 */
[----:B------:R-:W-:-:S05]  /*2ddc0*/  @P4 IMAD.MOV.U32 R10, RZ, RZ, R17 ;  /* 0x000000ffff0a4224 */ /* 0x000fca00078e0011 */
[----:B------:R0:W4:Y:S02]  /*2ddd0*/  @P4 LDG.E.U8 R2, desc[UR14][R10.64] ;  /* 0x0000000e0a024981 */ /* 0x000124000c1e1100 */
[----:B0-----:R-:W-:Y:S02]  /*2dde0*/  @P3 IMAD.MOV.U32 R10, RZ, RZ, R39 ;  /* 0x000000ffff0a3224 */ /* 0x001fe400078e0027 */
[----:B--2---:R-:W-:-:S05]  /*2ddf0*/  @P3 IMAD.MOV.U32 R11, RZ, RZ, R43 ;  /* 0x000000ffff0b3224 */ /* 0x004fca00078e002b */
[----:B------:R0:W2:Y:S04]  /*2de00*/  @P3 LDG.E.U8 R37, desc[UR14][R10.64] ;  /* 0x0000000e0a253981 */ /* 0x0000a8000c1e1100 */
[----:B---3--:R-:W-:Y:S04]  /*2de10*/  STL [R1+0x1070], R0 ;  /* 0x0010700001007387 */ /* 0x008fe80000100800 */
[----:B------:R-:W3:Y:S04]  /*2de20*/  LDL R26, [R1+0xb2c] ;  /* 0x000b2c00011a7983 */ /* 0x000ee80000100800 */
[----:B------:R1:W-:Y:S04]  /*2de30*/  STL [R1+0x48], R20 ;  /* 0x0000481401007387 */ /* 0x0003e80000100800 */
[----:B------:R-:W3:Y:S04]  /*2de40*/  LDL R18, [R1+0xb34] ;  /* 0x000b340001127983 */ /* 0x000ee80000100800 */
[----:B------:R-:W3:Y:S04]  /*2de50*/  LDL R17, [R1+0xb38] ;  /* 0x000b380001117983 */ /* 0x000ee80000100800 */
[----:B-1----:R-:W3:Y:S01]  /*2de60*/  LDL R20, [R1+0xb30] ;  /* 0x000b300001147983 */ /* 0x002ee20000100800 */
[----:B------:R-:W-:-:S03]  /*2de70*/  ISETP.GT.AND P2, PT, R8, 0x3f, PT ;  /* 0x0000003f0800780c */ /* 0x000fc60003f44270 */
[----:B----4-:R-:W-:Y:S04]  /*2de80*/  STL [R1+0x1074], R2 ;  /* 0x0010740201007387 */ /* 0x010fe80000100800 */
[----:B------:R-:W4:Y:S01]  /*2de90*/  LDL R39, [R1+0xb3c] ;  /* 0x000b3c0001277983 */ /* 0x000f220000100800 */
[----:B------:R-:W-:Y:S01]  /*2dea0*/  PRMT R42, RZ, 0x7610, R42 ;  /* 0x00007610ff2a7816 */ /* 0x000fe2000000002a */
[----:B0-----:R-:W-:Y:S02]  /*2deb0*/  @P3 IMAD.MOV.U32 R10, RZ, RZ, R13 ;  /* 0x000000ffff0a3224 */ /* 0x001fe400078e000d */
[----:B------:R-:W-:-:S05]  /*2dec0*/  @P3 IMAD.MOV.U32 R11, RZ, RZ, R15 ;  /* 0x000000ffff0b3224 */ /* 0x000fca00078e000f */
[----:B------:R3:W4:Y:S04]  /*2ded0*/  @P3 LDG.E.U8 R42, desc[UR14][R10.64] ;  /* 0x0000000e0a2a3981 */ /* 0x000728000c1e1100 */
[----:B--2---:R0:W-:Y:S04]  /*2dee0*/  STL [R1+0x28c], R37 ;  /* 0x00028c2501007387 */ /* 0x0041e80000100800 */
[----:B------:R-:W2:Y:S04]  /*2def0*/  LDL R15, [R1+0xb44] ;  /* 0x000b4400010f7983 */ /* 0x000ea80000100800 */
[----:B------:R-:W2:Y:S04]  /*2df00*/  LDL R13, [R1+0xb48] ;  /* 0x000b4800010d7983 */ /* 0x000ea80000100800 */
[----:B0-----:R-:W2:Y:S01]  /*2df10*/  LDL R37, [R1+0xb40] ;  /* 0x000b400001257983 */ /* 0x001ea20000100800 */
[----:B---3--:R-:W-:-:S03]  /*2df20*/  @P2 IMAD.MOV.U32 R11, RZ, RZ, R26 ;  /* 0x000000ffff0b2224 */ /* 0x008fc600078e001a */
[----:B------:R-:W3:Y:S01]  /*2df30*/  LDL R26, [R1+0xb4c] ;  /* 0x000b4c00011a7983 */ /* 0x000ee20000100800 */
[----:B------:R-:W-:-:S03]  /*2df40*/  @P2 IMAD.MOV.U32 R10, RZ, RZ, R20 ;  /* 0x000000ffff0a2224 */ /* 0x000fc600078e0014 */
[----:B------:R-:W3:Y:S01]  /*2df50*/  LDL R20, [R1+0xb50] ;  /* 0x000b500001147983 */ /* 0x000ee20000100800 */
[----:B------:R-:W-:Y:S02]  /*2df60*/  ISETP.GT.AND P4, PT, R8, 0x40, PT ;  /* 0x000000400800780c */ /* 0x000fe40003f84270 */
[----:B------:R-:W-:Y:S02]  /*2df70*/  PRMT R41, RZ, 0x7610, R41 ;  /* 0x00007610ff297816 */ /* 0x000fe40000000029 */
[----:B------:R-:W-:-:S04]  /*2df80*/  PRMT R40, RZ, 0x7610, R40 ;  /* 0x00007610ff287816 */ /* 0x000fc80000000028 */
[----:B------:R0:W3:Y:S01]  /*2df90*/  @P2 LDG.E.U8 R41, desc[UR14][R10.64] ;  /* 0x0000000e0a292981 */ /* 0x0000e2000c1e1100 */
[----:B------:R-:W-:Y:S02]  /*2dfa0*/  ISETP.GT.AND P3, PT, R8, 0x41, PT ;  /* 0x000000410800780c */ /* 0x000fe40003f64270 */
[----:B------:R-:W-:Y:S01]  /*2dfb0*/  PRMT R72, RZ, 0x7610, R72 ;  /* 0x00007610ff487816 */ /* 0x000fe20000000048 */
[----:B0-----:R-:W-:Y:S02]  /*2dfc0*/  @P2 IMAD.MOV.U32 R10, RZ, RZ, R17 ;  /* 0x000000ffff0a2224 */ /* 0x001fe400078e0011 */
[----:B------:R-:W-:Y:S01]  /*2dfd0*/  @P2 IMAD.MOV.U32 R11, RZ, RZ, R18 ;  /* 0x000000ffff0b2224 */ /* 0x000fe200078e0012 */
[----:B------:R-:W-:Y:S01]  /*2dfe0*/  PRMT R7, RZ, 0x7610, R7 ;  /* 0x00007610ff077816 */ /* 0x000fe20000000007 */
[----:B------:R-:W3:Y:S04]  /*2dff0*/  LDL R18, [R1+0xb54] ;  /* 0x000b540001127983 */ /* 0x000ee80000100800 */
[----:B------:R4:W3:Y:S01]  /*2e000*/  @P2 LDG.E.U8 R40, desc[UR14][R10.64] ;  /* 0x0000000e0a282981 */ /* 0x0008e2000c1e1100 */
[----:B------:R-:W-:-:S03]  /*2e010*/  PRMT R35, RZ, 0x7610, R35 ;  /* 0x00007610ff237816 */ /* 0x000fc60000000023 */
[----:B------:R-:W3:Y:S01]  /*2e020*/  LDL R17, [R1+0xb58] ;  /* 0x000b580001117983 */ /* 0x000ee20000100800 */
[----:B----4-:R-:W-:Y:S02]  /*2e030*/  @P4 IMAD.MOV.U32 R11, RZ, RZ, R39 ;  /* 0x000000ffff0b4224 */ /* 0x010fe400078e0027 */
[----:B--2---:R-:W-:-:S05]  /*2e040*/  @P4 IMAD.MOV.U32 R10, RZ, RZ, R37 ;  /* 0x000000ffff0a4224 */ /* 0x004fca00078e0025 */
[----:B------:R0:W2:Y:S02]  /*2e050*/  @P4 LDG.E.U8 R72, desc[UR14][R10.64] ;  /* 0x0000000e0a484981 */ /* 0x0000a4000c1e1100 */
[----:B0-----:R-:W-:Y:S02]  /*2e060*/  @P4 IMAD.MOV.U32 R10, RZ, RZ, R13 ;  /* 0x000000ffff0a4224 */ /* 0x001fe400078e000d */
[----:B------:R-:W-:-:S05]  /*2e070*/  @P4 IMAD.MOV.U32 R11, RZ, RZ, R15 ;  /* 0x000000ffff0b4224 */ /* 0x000fca00078e000f */
[----:B------:R3:W4:Y:S02]  /*2e080*/  @P4 LDG.E.U8 R7, desc[UR14][R10.64] ;  /* 0x0000000e0a074981 */ /* 0x000724000c1e1100 */
[----:B---3--:R-:W-:Y:S02]  /*2e090*/  @P3 IMAD.MOV.U32 R10, RZ, RZ, R20 ;  /* 0x000000ffff0a3224 */ /* 0x008fe400078e0014 */
[----:B------:R-:W-:-:S05]  /*2e0a0*/  @P3 IMAD.MOV.U32 R11, RZ, RZ, R26 ;  /* 0x000000ffff0b3224 */ /* 0x000fca00078e001a */
[----:B------:R-:W3:Y:S04]  /*2e0b0*/  @P3 LDG.E.U8 R35, desc[UR14][R10.64] ;  /* 0x0000000e0a233981 */ /* 0x000ee8000c1e1100 */
[----:B--2---:R-:W-:Y:S04]  /*2e0c0*/  STL [R1+0x10d8], R72 ;  /* 0x0010d84801007387 */ /* 0x004fe80000100800 */
[----:B------:R-:W2:Y:S04]  /*2e0d0*/  LDL R15, [R1+0xb5c] ;  /* 0x000b5c00010f7983 */ /* 0x000ea80000100800 */
[----:B------:R-:W4:Y:S04]  /*2e0e0*/  LDL R13, [R1+0xb60] ;  /* 0x000b6000010d7983 */ /* 0x000f280000100800 */
[----:B------:R-:W4:Y:S04]  /*2e0f0*/  LDL R26, [R1+0xb64] ;  /* 0x000b6400011a7983 */ /* 0x000f280000100800 */
[----:B------:R-:W4:Y:S04]  /*2e100*/  LDL R20, [R1+0xb68] ;  /* 0x000b680001147983 */ /* 0x000f280000100800 */
[----:B------:R-:W4:Y:S04]  /*2e110*/  LDL R37, [R1+0xb6c] ;  /* 0x000b6c0001257983 */ /* 0x000f280000100800 */
[----:B---3--:R0:W-:Y:S04]  /*2e120*/  STL [R1+0x34], R35 ;  /* 0x0000342301007387 */ /* 0x0081e80000100800 */
[----:B------:R-:W-:Y:S04]  /*2e130*/  STL [R1+0x288], R42 ;  /* 0x0002882a01007387 */ /* 0x000fe80000100800 */
[----:B0-----:R-:W3:Y:S01]  /*2e140*/  LDL R35, [R1+0xb70] ;  /* 0x000b700001237983 */ /* 0x001ee20000100800 */
[C---:B------:R-:W-:Y:S01]  /*2e150*/  ISETP.GT.AND P2, PT, R8.reuse, 0x42, PT ;  /* 0x000000420800780c */ /* 0x040fe20003f44270 */
[----:B------:R-:W-:Y:S01]  /*2e160*/  @P3 IMAD.MOV.U32 R10, RZ, RZ, R17 ;  /* 0x000000ffff0a3224 */ /* 0x000fe200078e0011 */
[----:B------:R-:W-:Y:S01]  /*2e170*/  PRMT R38, RZ, 0x7610, R38 ;  /* 0x00007610ff267816 */ /* 0x000fe20000000026 */
[----:B------:R-:W-:Y:S01]  /*2e180*/  @P3 IMAD.MOV.U32 R11, RZ, RZ, R18 ;  /* 0x000000ffff0b3224 */ /* 0x000fe200078e0012 */
[----:B------:R-:W3:Y:S04]  /*2e190*/  LDL R17, [R1+0xb78] ;  /* 0x000b780001117983 */ /* 0x000ee80000100800 */
[----:B------:R-:W3:Y:S01]  /*2e1a0*/  LDL R18, [R1+0xb74] ;  /* 0x000b740001127983 */ /* 0x000ee20000100800 */
[----:B------:R-:W-:-:S02]  /*2e1b0*/  ISETP.GT.AND P4, PT, R8, 0x43, PT ;  /* 0x000000430800780c */ /* 0x000fc40003f84270 */
[----:B------:R-:W-:Y:S01]  /*2e1c0*/  PRMT R5, RZ, 0x7610, R5 ;  /* 0x00007610ff057816 */ /* 0x000fe20000000005 */
[----:B------:R2:W3:Y:S04]  /*2e1d0*/  @P3 LDG.E.U8 R38, desc[UR14][R10.64] ;  /* 0x0000000e0a263981 */ /* 0x0004e8000c1e1100 */
[----:B------:R-:W-:Y:S01]  /*2e1e0*/  STL [R1+0x284], R41 ;  /* 0x0002842901007387 */ /* 0x000fe20000100800 */
[----:B------:R-:W-:Y:S02]  /*2e1f0*/  PRMT R6, RZ, 0x7610, R6 ;  /* 0x00007610ff067816 */ /* 0x000fe40000000006 */
[----:B------:R-:W-:Y:S01]  /*2e200*/  PRMT R2, RZ, 0x7610, R2 ;  /* 0x00007610ff027816 */ /* 0x000fe20000000002 */
[----:B--2---:R-:W-:Y:S02]  /*2e210*/  @P2 IMAD.MOV.U32 R11, RZ, RZ, R15 ;  /* 0x000000ffff0b2224 */ /* 0x004fe400078e000f */
[----:B------:R-:W2:Y:S01]  /*2e220*/  LDL R15, [R1+0xb7c] ;  /* 0x000b7c00010f7983 */ /* 0x000ea20000100800 */
[----:B----4-:R-:W-:-:S03]  /*2e230*/  @P2 IMAD.MOV.U32 R10, RZ, RZ, R13 ;  /* 0x000000ffff0a2224 */ /* 0x010fc600078e000d */
[----:B------:R-:W4:Y:S04]  /*2e240*/  LDL R13, [R1+0xb80] ;  /* 0x000b8000010d7983 */ /* 0x000f280000100800 */
[----:B------:R0:W4:Y:S02]  /*2e250*/  @P2 LDG.E.U8 R5, desc[UR14][R10.64] ;  /* 0x0000000e0a052981 */ /* 0x000124000c1e1100 */
[----:B0-----:R-:W-:Y:S02]  /*2e260*/  @P2 IMAD.MOV.U32 R10, RZ, RZ, R20 ;  /* 0x000000ffff0a2224 */ /* 0x001fe400078e0014 */
[----:B------:R-:W-:-:S05]  /*2e270*/  @P2 IMAD.MOV.U32 R11, RZ, RZ, R26 ;  /* 0x000000ffff0b2224 */ /* 0x000fca00078e001a */
[----:B------:R0:W4:Y:S02]  /*2e280*/  @P2 LDG.E.U8 R6, desc[UR14][R10.64] ;  /* 0x0000000e0a062981 */ /* 0x000124000c1e1100 */
[----:B0-----:R-:W-:Y:S02]  /*2e290*/  @P4 IMAD.MOV.U32 R11, RZ, RZ, R37 ;  /* 0x000000ffff0b4224 */ /* 0x001fe400078e0025 */
[----:B---3--:R-:W-:-:S05]  /*2e2a0*/  @P4 IMAD.MOV.U32 R10, RZ, RZ, R35 ;  /* 0x000000ffff0a4224 */ /* 0x008fca00078e0023 */
[----:B------:R0:W3:Y:S01]  /*2e2b0*/  @P4 LDG.E.U8 R2, desc[UR14][R10.64] ;  /* 0x0000000e0a024981 */ /* 0x0000e2000c1e1100 */
[----:B------:R-:W-:Y:S02]  /*2e2c0*/  ISETP.GT.AND P3, PT, R8, 0x44, PT ;  /* 0x000000440800780c */ /* 0x000fe40003f64270 */
[----:B------:R-:W-:Y:S02]  /*2e2d0*/  PRMT R0, RZ, 0x7610, R0 ;  /* 0x00007610ff007816 */ /* 0x000fe40000000000 */
[----:B------:R-:W-:Y:S01]  /*2e2e0*/  PRMT R33, RZ, 0x7610, R33 ;  /* 0x00007610ff217816 */ /* 0x000fe20000000021 */
[----:B0-----:R-:W-:Y:S02]  /*2e2f0*/  @P4 IMAD.MOV.U32 R10, RZ, RZ, R17 ;  /* 0x000000ffff0a4224 */ /* 0x001fe400078e0011 */
[----:B------:R-:W-:-:S05]  /*2e300*/  @P4 IMAD.MOV.U32 R11, RZ, RZ, R18 ;  /* 0x000000ffff0b4224 */ /* 0x000fca00078e0012 */
[----:B------:R2:W3:Y:S02]  /*2e310*/  @P4 LDG.E.U8 R0, desc[UR14][R10.64] ;  /* 0x0000000e0a004981 */ /* 0x0004e4000c1e1100 */
[----:B--2---:R-:W-:Y:S02]  /*2e320*/  @P3 IMAD.MOV.U32 R11, RZ, RZ, R15 ;  /* 0x000000ffff0b3224 */ /* 0x004fe400078e000f */
[----:B----4-:R-:W-:-:S05]  /*2e330*/  @P3 IMAD.MOV.U32 R10, RZ, RZ, R13 ;  /* 0x000000ffff0a3224 */ /* 0x010fca00078e000d */
[----:B------:R-:W2:Y:S04]  /*2e340*/  @P3 LDG.E.U8 R33, desc[UR14][R10.64] ;  /* 0x0000000e0a213981 */ /* 0x000ea8000c1e1100 */
[----:B------:R-:W-:Y:S04]  /*2e350*/  STL [R1+0x10b8], R5 ;  /* 0x0010b80501007387 */ /* 0x000fe80000100800 */
[----:B------:R-:W-:Y:S04]  /*2e360*/  STL [R1+0x280], R40 ;  /* 0x0002802801007387 */ /* 0x000fe80000100800 */
[----:B------:R-:W4:Y:S04]  /*2e370*/  LDL R26, [R1+0xb84] ;  /* 0x000b8400011a7983 */ /* 0x000f280000100800 */
[----:B------:R-:W4:Y:S04]  /*2e380*/  LDL R20, [R1+0xb88] ;  /* 0x000b880001147983 */ /* 0x000f280000100800 */
[----:B------:R-:W-:Y:S04]  /*2e390*/  STL [R1+0x10bc], R6 ;  /* 0x0010bc0601007387 */ /* 0x000fe80000100800 */
[----:B---3--:R-:W-:Y:S04]  /*2e3a0*/  STL [R1+0x10c0], R2 ;  /* 0x0010c00201007387 */ /* 0x008fe80000100800 */
[----:B------:R-:W3:Y:S04]  /*2e3b0*/  LDL R18, [R1+0xb8c] ;  /* 0x000b8c0001127983 */ /* 0x000ee80000100800 */
[----:B------:R-:W3:Y:S01]  /*2e3c0*/  LDL R17, [R1+0xb90] ;  /* 0x000b900001117983 */ /* 0x000ee20000100800 */
[----:B------:R-:W-:-:S03]  /*2e3d0*/  ISETP.GT.AND P2, PT, R8, 0x45, PT ;  /* 0x000000450800780c */ /* 0x000fc60003f44270 */
[----:B------:R-:W-:Y:S04]  /*2e3e0*/  STL [R1+0x10c4], R0 ;  /* 0x0010c40001007387 */ /* 0x000fe80000100800 */
[----:B------:R-:W3:Y:S04]  /*2e3f0*/  LDL R15, [R1+0xb94] ;  /* 0x000b9400010f7983 */ /* 0x000ee80000100800 */
[----:B------:R-:W3:Y:S04]  /*2e400*/  LDL R13, [R1+0xb98] ;  /* 0x000b9800010d7983 */ /* 0x000ee80000100800 */
[----:B------:R-:W-:Y:S04]  /*2e410*/  STL [R1+0x30], R38 ;  /* 0x0000302601007387 */ /* 0x000fe80000100800 */
[----:B------:R-:W3:Y:S01]  /*2e420*/  LDL R35, [R1+0xb9c] ;  /* 0x000b9c0001237983 */ /* 0x000ee20000100800 */
[----:B------:R-:W-:-:S02]  /*2e430*/  PRMT R36, RZ, 0x7610, R36 ;  /* 0x00007610ff247816 */ /* 0x000fc40000000024 */
[----:B------:R-:W-:Y:S01]  /*2e440*/  PRMT R3, RZ, 0x7610, R3 ;  /* 0x00007610ff037816 */ /* 0x000fe20000000003 */
[----:B--2---:R0:W-:Y:S04]  /*2e450*/  STL [R1+0x1c], R33 ;  /* 0x00001c2101007387 */ /* 0x0041e80000100800 */
[----:B0-----:R-:W2:Y:S01]  /*2e460*/  LDL R33, [R1+0xba0] ;  /* 0x000ba00001217983 */ /* 0x001ea20000100800 */
[----:B----4-:R-:W-:-:S03]  /*2e470*/  @P3 IMAD.MOV.U32 R11, RZ, RZ, R26 ;  /* 0x000000ffff0b3224 */ /* 0x010fc600078e001a */
[----:B------:R-:W4:Y:S01]  /*2e480*/  LDL R26, [R1+0xba4] ;  /* 0x000ba400011a7983 */ /* 0x000f220000100800 */
[----:B------:R-:W-:-:S03]  /*2e490*/  @P3 IMAD.MOV.U32 R10, RZ, RZ, R20 ;  /* 0x000000ffff0a3224 */ /* 0x000fc600078e0014 */
[----:B------:R-:W4:Y:S04]  /*2e4a0*/  LDL R20, [R1+0xba8] ;  /* 0x000ba80001147983 */ /* 0x000f280000100800 */
[----:B------:R3:W4:Y:S02]  /*2e4b0*/  @P3 LDG.E.U8 R36, desc[UR14][R10.64] ;  /* 0x0000000e0a243981 */ /* 0x000724000c1e1100 */
[----:B---3--:R-:W-:Y:S02]  /*2e4c0*/  @P2 IMAD.MOV.U32 R11, RZ, RZ, R18 ;  /* 0x000000ffff0b2224 */ /* 0x008fe400078e0012 */
[----:B------:R-:W3:Y:S01]  /*2e4d0*/  LDL R18, [R1+0xbac] ;  /* 0x000bac0001127983 */ /* 0x000ee20000100800 */
[----:B------:R-:W-:-:S03]  /*2e4e0*/  @P2 IMAD.MOV.U32 R10, RZ, RZ, R17 ;  /* 0x000000ffff0a2224 */ /* 0x000fc600078e0011 */
[----:B------:R-:W3:Y:S04]  /*2e4f0*/  LDL R17, [R1+0xbb0] ;  /* 0x000bb00001117983 */ /* 0x000ee80000100800 */
[----:B------:R0:W3:Y:S01]  /*2e500*/  @P2 LDG.E.U8 R3, desc[UR14][R10.64] ;  /* 0x0000000e0a032981 */ /* 0x0000e2000c1e1100 */
[C---:B------:R-:W-:Y:S02]  /*2e510*/  ISETP.GT.AND P4, PT, R8.reuse, 0x46, PT ;  /* 0x000000460800780c */ /* 0x040fe40003f84270 */
[----:B------:R-:W-:Y:S02]  /*2e520*/  PRMT R4, RZ, 0x7610, R4 ;  /* 0x00007610ff047816 */ /* 0x000fe40000000004 */
[----:B------:R-:W-:Y:S01]  /*2e530*/  ISETP.GT.AND P3, PT, R8, 0x47, PT ;  /* 0x000000470800780c */ /* 0x000fe20003f64270 */
[----:B0-----:R-:W-:-:S02]  /*2e540*/  @P2 IMAD.MOV.U32 R11, RZ, RZ, R15 ;  /* 0x000000ffff0b2224 */ /* 0x001fc400078e000f */
[----:B------:R-:W-:Y:S01]  /*2e550*/  @P2 IMAD.MOV.U32 R10, RZ, RZ, R13 ;  /* 0x000000ffff0a2224 */ /* 0x000fe200078e000d */
[----:B------:R-:W-:-:S04]  /*2e560*/  PRMT R28, RZ, 0x7610, R28 ;  /* 0x00007610ff1c7816 */ /* 0x000fc8000000001c */
[----:B------:R0:W3:Y:S01]  /*2e570*/  @P2 LDG.E.U8 R4, desc[UR14][R10.64] ;  /* 0x0000000e0a042981 */ /* 0x0000e2000c1e1100 */
[----:B------:R-:W-:Y:S01]  /*2e580*/  PRMT R25, RZ, 0x7610, R25 ;  /* 0x00007610ff197816 */ /* 0x000fe20000000019 */
[----:B0-----:R-:W-:Y:S01]  /*2e590*/  @P4 IMAD.MOV.U32 R11, RZ, RZ, R35 ;  /* 0x000000ffff0b4224 */ /* 0x001fe200078e0023 */
[----:B------:R-:W-:Y:S01]  /*2e5a0*/  PRMT R23, RZ, 0x7610, R23 ;  /* 0x00007610ff177816 */ /* 0x000fe20000000017 */
[----:B--2---:R-:W-:-:S05]  /*2e5b0*/  @P4 IMAD.MOV.U32 R10, RZ, RZ, R33 ;  /* 0x000000ffff0a4224 */ /* 0x004fca00078e0021 */
[----:B------:R4:W2:Y:S02]  /*2e5c0*/  @P4 LDG.E.U8 R28, desc[UR14][R10.64] ;  /* 0x0000000e0a1c4981 */ /* 0x0008a4000c1e1100 */
[----:B----4-:R-:W-:Y:S02]  /*2e5d0*/  @P4 IMAD.MOV.U32 R10, RZ, RZ, R20 ;  /* 0x000000ffff0a4224 */ /* 0x010fe400078e0014 */
[----:B------:R-:W-:-:S05]  /*2e5e0*/  @P4 IMAD.MOV.U32 R11, RZ, RZ, R26 ;  /* 0x000000ffff0b4224 */ /* 0x000fca00078e001a */
[----:B------:R3:W4:Y:S02]  /*2e5f0*/  @P4 LDG.E.U8 R25, desc[UR14][R10.64] ;  /* 0x0000000e0a194981 */ /* 0x000724000c1e1100 */
[----:B---3--:R-:W-:Y:S02]  /*2e600*/  @P3 IMAD.MOV.U32 R11, RZ, RZ, R18 ;  /* 0x000000ffff0b3224 */ /* 0x008fe400078e0012 */
[----:B------:R-:W-:-:S05]  /*2e610*/  @P3 IMAD.MOV.U32 R10, RZ, RZ, R17 ;  /* 0x000000ffff0a3224 */ /* 0x000fca00078e0011 */
[----:B------:R-:W3:Y:S04]  /*2e620*/  @P3 LDG.E.U8 R23, desc[UR14][R10.64] ;  /* 0x0000000e0a173981 */ /* 0x000ee8000c1e1100 */
[----:B------:R-:W-:Y:S04]  /*2e630*/  STL [R1+0x1078], R3 ;  /* 0x0010780301007387 */ /* 0x000fe80000100800 */
[----:B------:R-:W3:Y:S04]  /*2e640*/  LDL R15, [R1+0xbb4] ;  /* 0x000bb400010f7983 */ /* 0x000ee80000100800 */
[----:B------:R-:W3:Y:S04]  /*2e650*/  LDL R13, [R1+0xbb8] ;  /* 0x000bb800010d7983 */ /* 0x000ee80000100800 */
[----:B------:R-:W-:Y:S04]  /*2e660*/  STL [R1+0x107c], R4 ;  /* 0x00107c0401007387 */ /* 0x000fe80000100800 */
[----:B------:R-:W3:Y:S04]  /*2e670*/  LDL R26, [R1+0xbbc] ;  /* 0x000bbc00011a7983 */ /* 0x000ee80000100800 */
[----:B------:R-:W3:Y:S04]  /*2e680*/  LDL R20, [R1+0xbc0] ;  /* 0x000bc00001147983 */ /* 0x000ee80000100800 */
[----:B------:R-:W3:Y:S04]  /*2e690*/  LDL R33, [R1+0xbc4] ;  /* 0x000bc40001217983 */ /* 0x000ee80000100800 */
[----:B--2---:R0:W-:Y:S04]  /*2e6a0*/  STL [R1+0x27c], R28 ;  /* 0x00027c1c01007387 */ /* 0x0041e80000100800 */
[----:B------:R-:W2:Y:S04]  /*2e6b0*/  LDL R18, [R1+0xbcc] ;  /* 0x000bcc0001127983 */ /* 0x000ea80000100800 */
[----:B------:R-:W2:Y:S04]  /*2e6c0*/  LDL R17, [R1+0xbd0] ;  /* 0x000bd00001117983 */ /* 0x000ea80000100800 */
[----:B0-----:R-:W2:Y:S04]  /*2e6d0*/  LDL R28, [R1+0xbc8] ;  /* 0x000bc800011c7983 */ /* 0x001ea80000100800 */
[----:B------:R-:W-:Y:S04]  /*2e6e0*/  STL [R1+0x18], R36 ;  /* 0x0000182401007387 */ /* 0x000fe80000100800 */
[----:B----4-:R0:W-:Y:S04]  /*2e6f0*/  STL [R1+0x278], R25 ;  /* 0x0002781901007387 */ /* 0x0101e80000100800 */
[----:B0-----:R-:W4:Y:S04]  /*2e700*/  LDL R25, [R1+0xbd4] ;  /* 0x000bd40001197983 */ /* 0x001f280000100800 */
[----:B---3--:R0:W-:Y:S04]  /*2e710*/  STL [R1+0x274], R23 ;  /* 0x0002741701007387 */ /* 0x0081e80000100800 */
[----:B0-----:R-:W3:Y:S01]  /*2e720*/  LDL R23, [R1+0xbd8] ;  /* 0x000bd80001177983 */ /* 0x001ee20000100800 */
[----:B------:R-:W-:-:S02]  /*2e730*/  @P3 IMAD.MOV.U32 R11, RZ, RZ, R15 ;  /* 0x000000ffff0b3224 */ /* 0x000fc400078e000f */
[----:B------:R-:W-:Y:S01]  /*2e740*/  @P3 IMAD.MOV.U32 R10, RZ, RZ, R13 ;  /* 0x000000ffff0a3224 */ /* 0x000fe200078e000d */
[----:B------:R-:W4:Y:S04]  /*2e750*/  LDL R15, [R1+0xbdc] ;  /* 0x000bdc00010f7983 */ /* 0x000f280000100800 */
[----:B------:R-:W4:Y:S01]  /*2e760*/  LDL R13, [R1+0xbe0] ;  /* 0x000be000010d7983 */ /* 0x000f220000100800 */
[C---:B------:R-:W-:Y:S02]  /*2e770*/  ISETP.GT.AND P2, PT, R8.reuse, 0x48, PT ;  /* 0x000000480800780c */ /* 0x040fe40003f44270 */
[----:B------:R-:W-:Y:S02]  /*2e780*/  PRMT R34, RZ, 0x7610, R34 ;  /* 0x00007610ff227816 */ /* 0x000fe40000000022 */
[----:B------:R-:W-:-:S02]  /*2e790*/  ISETP.GT.AND P4, PT, R8, 0x49, PT ;  /* 0x000000490800780c */ /* 0x000fc40003f84270 */
[----:B------:R-:W-:Y:S02]  /*2e7a0*/  PRMT R3, RZ, 0x7610, R3 ;  /* 0x00007610ff037816 */ /* 0x000fe40000000003 */
[----:B------:R0:W4:Y:S01]  /*2e7b0*/  @P3 LDG.E.U8 R34, desc[UR14][R10.64] ;  /* 0x0000000e0a223981 */ /* 0x000122000c1e1100 */
[----:B------:R-:W-:-:S04]  /*2e7c0*/  PRMT R0, RZ, 0x7610, R0 ;  /* 0x00007610ff007816 */ /* 0x000fc80000000000 */
[----:B0-----:R-:W-:Y:S02]  /*2e7d0*/  @P2 IMAD.MOV.U32 R10, RZ, RZ, R20 ;  /* 0x000000ffff0a2224 */ /* 0x001fe400078e0014 */
[----:B------:R-:W-:Y:S01]  /*2e7e0*/  @P2 IMAD.MOV.U32 R11, RZ, RZ, R26 ;  /* 0x000000ffff0b2224 */ /* 0x000fe200078e001a */
[----:B------:R-:W-:Y:S01]  /*2e7f0*/  ISETP.GT.AND P3, PT, R8, 0x4a, PT ;  /* 0x0000004a0800780c */ /* 0x000fe20003f64270 */
[----:B------:R-:W4:Y:S04]  /*2e800*/  LDL R26, [R1+0xbe4] ;  /* 0x000be400011a7983 */ /* 0x000f280000100800 */
[----:B------:R0:W4:Y:S01]  /*2e810*/  @P2 LDG.E.U8 R3, desc[UR14][R10.64] ;  /* 0x0000000e0a032981 */ /* 0x000122000c1e1100 */
[----:B------:R-:W-:Y:S02]  /*2e820*/  PRMT R2, RZ, 0x7610, R2 ;  /* 0x00007610ff027816 */ /* 0x000fe40000000002 */
[----:B------:R-:W-:Y:S01]  /*2e830*/  PRMT R6, RZ, 0x7610, R6 ;  /* 0x00007610ff067816 */ /* 0x000fe20000000006 */
[----:B------:R-:W4:Y:S01]  /*2e840*/  LDL R20, [R1+0xbe8] ;  /* 0x000be80001147983 */ /* 0x000f220000100800 */
[----:B0-----:R-:W-:Y:S01]  /*2e850*/  @P2 IMAD.MOV.U32 R11, RZ, RZ, R33 ;  /* 0x000000ffff0b2224 */ /* 0x001fe200078e0021 */
[----:B------:R-:W-:Y:S01]  /*2e860*/  PRMT R93, RZ, 0x7610, R93 ;  /* 0x00007610ff5d7816 */ /* 0x000fe2000000005d */
[----:B--2---:R-:W-:-:S05]  /*2e870*/  @P2 IMAD.MOV.U32 R10, RZ, RZ, R28 ;  /* 0x000000ffff0a2224 */ /* 0x004fca00078e001c */
[----:B------:R0:W2:Y:S02]  /*2e880*/  @P2 LDG.E.U8 R0, desc[UR14][R10.64] ;  /* 0x0000000e0a002981 */ /* 0x0000a4000c1e1100 */
[----:B0-----:R-:W-:Y:S02]  /*2e890*/  @P4 IMAD.MOV.U32 R10, RZ, RZ, R17 ;  /* 0x000000ffff0a4224 */ /* 0x001fe400078e0011 */
[----:B------:R-:W-:Y:S01]  /*2e8a0*/  @P4 IMAD.MOV.U32 R11, RZ, RZ, R18 ;  /* 0x000000ffff0b4224 */ /* 0x000fe200078e0012 */
[----:B------:R-:W2:Y:S04]  /*2e8b0*/  LDL R17, [R1+0xbf0] ;  /* 0x000bf00001117983 */ /* 0x000ea80000100800 */
[----:B------:R3:W2:Y:S04]  /*2e8c0*/  @P4 LDG.E.U8 R2, desc[UR14][R10.64] ;  /* 0x0000000e0a024981 */ /* 0x0006a8000c1e1100 */
[----:B------:R-:W2:Y:S01]  /*2e8d0*/  LDL R18, [R1+0xbec] ;  /* 0x000bec0001127983 */ /* 0x000ea20000100800 */
[----:B---3--:R-:W-:-:S02]  /*2e8e0*/  @P4 IMAD.MOV.U32 R10, RZ, RZ, R23 ;  /* 0x000000ffff0a4224 */ /* 0x008fc400078e0017 */
[----:B----4-:R-:W-:-:S05]  /*2e8f0*/  @P4 IMAD.MOV.U32 R11, RZ, RZ, R25 ;  /* 0x000000ffff0b4224 */ /* 0x010fca00078e0019 */
[----:B------:R0:W3:Y:S02]  /*2e900*/  @P4 LDG.E.U8 R6, desc[UR14][R10.64] ;  /* 0x0000000e0a064981 */ /* 0x0000e4000c1e1100 */
[----:B0-----:R-:W-:Y:S02]  /*2e910*/  @P3 IMAD.MOV.U32 R10, RZ, RZ, R13 ;  /* 0x000000ffff0a3224 */ /* 0x001fe400078e000d */
[----:B------:R-:W-:-:S05]  /*2e920*/  @P3 IMAD.MOV.U32 R11, RZ, RZ, R15 ;  /* 0x000000ffff0b3224 */ /* 0x000fca00078e000f */
[----:B------:R0:W4:Y:S01]  /*2e930*/  @P3 LDG.E.U8 R93, desc[UR14][R10.64] ;  /* 0x0000000e0a5d3981 */ /* 0x000122000c1e1100 */
[----:B------:R-:W-:Y:S01]  /*2e940*/  PRMT R92, RZ, 0x7610, R92 ;  /* 0x00007610ff5c7816 */ /* 0x000fe2000000005c */
[----:B0-----:R-:W-:Y:S02]  /*2e950*/  @P3 IMAD.MOV.U32 R11, RZ, RZ, R26 ;  /* 0x000000ffff0b3224 */ /* 0x001fe400078e001a */
[----:B------:R-:W-:-:S05]  /*2e960*/  @P3 IMAD.MOV.U32 R10, RZ, RZ, R20 ;  /* 0x000000ffff0a3224 */ /* 0x000fca00078e0014 */
[----:B------:R0:W4:Y:S04]  /*2e970*/  @P3 LDG.E.U8 R92, desc[UR14][R10.64] ;  /* 0x0000000e0a5c3981 */ /* 0x000128000c1e1100 */
[----:B--2---:R-:W-:Y:S04]  /*2e980*/  STL [R1+0x10c8], R2 ;  /* 0x0010c80201007387 */ /* 0x004fe80000100800 */
[----:B------:R-:W2:Y:S04]  /*2e990*/  LDL R25, [R1+0xbf4] ;  /* 0x000bf40001197983 */ /* 0x000ea80000100800 */
[----:B------:R-:W2:Y:S04]  /*2e9a0*/  LDL R23, [R1+0xbf8] ;  /* 0x000bf80001177983 */ /* 0x000ea80000100800 */
[----:B---3--:R-:W-:Y:S04]  /*2e9b0*/  STL [R1+0x10cc], R6 ;  /* 0x0010cc0601007387 */ /* 0x008fe80000100800 */
[----:B------:R-:W3:Y:S04]  /*2e9c0*/  LDL R15, [R1+0xbfc] ;  /* 0x000bfc00010f7983 */ /* 0x000ee80000100800 */
[----:B------:R-:W3:Y:S04]  /*2e9d0*/  LDL R13, [R1+0xc00] ;  /* 0x000c0000010d7983 */ /* 0x000ee80000100800 */
[----:B----4-:R-:W-:Y:S04]  /*2e9e0*/  STL [R1+0x10d0], R93 ;  /* 0x0010d05d01007387 */ /* 0x010fe80000100800 */
[----:B------:R-:W-:Y:S04]  /*2e9f0*/  STL [R1+0x270], R34 ;  /* 0x0002702201007387 */ /* 0x000fe80000100800 */
[----:B------:R-:W4:Y:S04]  /*2ea00*/  LDL R33, [R1+0xc04] ;  /* 0x000c040001217983 */ /* 0x000f280000100800 */
[----:B------:R-:W4:Y:S04]  /*2ea10*/  LDL R28, [R1+0xc08] ;  /* 0x000c0800011c7983 */ /* 0x000f280000100800 */
[----:B------:R-:W4:Y:S04]  /*2ea20*/  LDL R26, [R1+0xc0c] ;  /* 0x000c0c00011a7983 */ /* 0x000f280000100800 */
[----:B------:R-:W4:Y:S01]  /*2ea30*/  LDL R20, [R1+0xc10] ;  /* 0x000c100001147983 */ /* 0x000f220000100800 */
[----:B------:R-:W-:-:S02]  /*2ea40*/  ISETP.GT.AND P2, PT, R8, 0x4b, PT ;  /* 0x0000004b0800780c */ /* 0x000fc40003f44270 */
[----:B------:R-:W-:Y:S02]  /*2ea50*/  ISETP.GT.AND P4, PT, R8, 0x4c, PT ;  /* 0x0000004c0800780c */ /* 0x000fe40003f84270 */
[----:B------:R-:W-:Y:S02]  /*2ea60*/  PRMT R91, RZ, 0x7610, R91 ;  /* 0x00007610ff5b7816 */ /* 0x000fe4000000005b */
[----:B------:R-:W-:-:S07]  /*2ea70*/  PRMT R90, RZ, 0x7610, R90 ;  /* 0x00007610ff5a7816 */ /* 0x000fce000000005a */
[----:B0-----:R-:W-:Y:S02]  /*2ea80*/  @P2 IMAD.MOV.U32 R10, RZ, RZ, R17 ;  /* 0x000000ffff0a2224 */ /* 0x001fe400078e0011 */
[----:B------:R-:W-:-:S05]  /*2ea90*/  @P2 IMAD.MOV.U32 R11, RZ, RZ, R18 ;  /* 0x000000ffff0b2224 */ /* 0x000fca00078e0012 */
[----:B------:R2:W4:Y:S01]  /*2eaa0*/  @P2 LDG.E.U8 R91, desc[UR14][R10.64] ;  /* 0x0000000e0a5b2981 */ /* 0x000522000c1e1100 */
[----:B------:R-:W-:Y:S02]  /*2eab0*/  ISETP.GT.AND P3, PT, R8, 0x4d, PT ;  /* 0x0000004d0800780c */ /* 0x000fe40003f64270 */
[----:B------:R-:W-:Y:S01]  /*2eac0*/  PRMT R89, RZ, 0x7610, R89 ;  /* 0x00007610ff597816 */ /* 0x000fe20000000059 */
[----:B------:R-:W-:Y:S04]  /*2ead0*/  STL [R1+0x10d4], R92 ;  /* 0x0010d45c01007387 */ /* 0x000fe80000100800 */
[----:B------:R-:W4:Y:S04]  /*2eae0*/  LDL R18, [R1+0xc14] ;  /* 0x000c140001127983 */ /* 0x000f280000100800 */
[----:B------:R-:W4:Y:S01]  /*2eaf0*/  LDL R17, [R1+0xc18] ;  /* 0x000c180001117983 */ /* 0x000f220000100800 */
[----:B------:R-:W-:-:S02]  /*2eb00*/  PRMT R88, RZ, 0x7610, R88 ;  /* 0x00007610ff587816 */ /* 0x000fc40000000058 */
[----:B------:R-:W-:Y:S01]  /*2eb10*/  PRMT R87, RZ, 0x7610, R87 ;  /* 0x00007610ff577816 */ /* 0x000fe20000000057 */
[----:B--2---:R-:W-:Y:S02]  /*2eb20*/  @P2 IMAD.MOV.U32 R11, RZ, RZ, R25 ;  /* 0x000000ffff0b2224 */ /* 0x004fe400078e0019 */
[----:B------:R-:W2:Y:S01]  /*2eb30*/  LDL R25, [R1+0xc1c] ;  /* 0x000c1c0001197983 */ /* 0x000ea20000100800 */
[----:B------:R-:W-:-:S03]  /*2eb40*/  @P2 IMAD.MOV.U32 R10, RZ, RZ, R23 ;  /* 0x000000ffff0a2224 */ /* 0x000fc600078e0017 */
[----:B------:R-:W2:Y:S04]  /*2eb50*/  LDL R23, [R1+0xc20] ;  /* 0x000c200001177983 */ /* 0x000ea80000100800 */
[----:B------:R3:W2:Y:S02]  /*2eb60*/  @P2 LDG.E.U8 R90, desc[UR14][R10.64] ;  /* 0x0000000e0a5a2981 */ /* 0x0006a4000c1e1100 */
[----:B---3--:R-:W-:Y:S02]  /*2eb70*/  @P4 IMAD.MOV.U32 R11, RZ, RZ, R15 ;  /* 0x000000ffff0b4224 */ /* 0x008fe400078e000f */
[----:B------:R-:W-:Y:S01]  /*2eb80*/  @P4 IMAD.MOV.U32 R10, RZ, RZ, R13 ;  /* 0x000000ffff0a4224 */ /* 0x000fe200078e000d */
[----:B------:R-:W-:Y:S01]  /*2eb90*/  ISETP.GT.AND P2, PT, R8, 0x4e, PT ;  /* 0x0000004e0800780c */ /* 0x000fe20003f44270 */
[----:B------:R-:W3:Y:S04]  /*2eba0*/  LDL R15, [R1+0xc24] ;  /* 0x000c2400010f7983 */ /* 0x000ee80000100800 */
[----:B------:R4:W3:Y:S01]  /*2ebb0*/  @P4 LDG.E.U8 R89, desc[UR14][R10.64] ;  /* 0x0000000e0a594981 */ /* 0x0008e2000c1e1100 */
[----:B------:R-:W-:-:S03]  /*2ebc0*/  PRMT R86, RZ, 0x7610, R86 ;  /* 0x00007610ff567816 */ /* 0x000fc60000000056 */
[----:B------:R-:W3:Y:S01]  /*2ebd0*/  LDL R13, [R1+0xc28] ;  /* 0x000c2800010d7983 */ /* 0x000ee20000100800 */
[----:B----4-:R-:W-:Y:S02]  /*2ebe0*/  @P4 IMAD.MOV.U32 R11, RZ, RZ, R33 ;  /* 0x000000ffff0b4224 */ /* 0x010fe400078e0021 */
[----:B------:R-:W-:-:S05]  /*2ebf0*/  @P4 IMAD.MOV.U32 R10, RZ, RZ, R28 ;  /* 0x000000ffff0a4224 */ /* 0x000fca00078e001c */
[----:B------:R0:W4:Y:S02]  /*2ec00*/  @P4 LDG.E.U8 R88, desc[UR14][R10.64] ;  /* 0x0000000e0a584981 */ /* 0x000124000c1e1100 */
[----:B0-----:R-:W-:Y:S02]  /*2ec10*/  @P3 IMAD.MOV.U32 R10, RZ, RZ, R20 ;  /* 0x000000ffff0a3224 */ /* 0x001fe400078e0014 */
[----:B------:R-:W-:-:S05]  /*2ec20*/  @P3 IMAD.MOV.U32 R11, RZ, RZ, R26 ;  /* 0x000000ffff0b3224 */ /* 0x000fca00078e001a */
        /* <DEDUP_REMOVED lines=9> */
[----:B----4-:R-:W-:Y:S04]  /*2ecc0*/  STL [R1+0x1084], R88 ;  /* 0x0010845801007387 */ /* 0x010fe80000100800 */
[----:B------:R-:W3:Y:S04]  /*2ecd0*/  LDL R28, [R1+0xc2c] ;  /* 0x000c2c00011c7983 */ /* 0x000ee80000100800 */
[----:B------:R-:W4:Y:S04]  /*2ece0*/  LDL R20, [R1+0xc30] ;  /* 0x000c300001147983 */ /* 0x000f280000100800 */
[----:B------:R-:W-:Y:S04]  /*2ecf0*/  STL [R1+0x1088], R87 ;  /* 0x0010885701007387 */ /* 0x000fe80000100800 */
[----:B------:R-:W4:Y:S04]  /*2ed00*/  LDL R18, [R1+0xc34] ;  /* 0x000c340001127983 */ /* 0x000f280000100800 */
[----:B------:R-:W4:Y:S01]  /*2ed10*/  LDL R17, [R1+0xc38] ;  /* 0x000c380001117983 */ /* 0x000f220000100800 */
[----:B------:R-:W-:Y:S01]  /*2ed20*/  ISETP.GT.AND P4, PT, R8, 0x4f, PT ;  /* 0x0000004f0800780c */ /* 0x000fe20003f84270 */
[----:B0-----:R-:W-:Y:S01]  /*2ed30*/  @P2 IMAD.MOV.U32 R10, RZ, RZ, R13 ;  /* 0x000000ffff0a2224 */ /* 0x001fe200078e000d */
[----:B------:R-:W-:Y:S01]  /*2ed40*/  PRMT R32, RZ, 0x7610, R32 ;  /* 0x00007610ff207816 */ /* 0x000fe20000000020 */
[----:B------:R-:W-:Y:S01]  /*2ed50*/  @P2 IMAD.MOV.U32 R11, RZ, RZ, R15 ;  /* 0x000000ffff0b2224 */ /* 0x000fe200078e000f */
[----:B------:R-:W-:-:S04]  /*2ed60*/  PRMT R31, RZ, 0x7610, R31 ;  /* 0x00007610ff1f7816 */ /* 0x000fc8000000001f */
[----:B------:R3:W4:Y:S04]  /*2ed70*/  @P2 LDG.E.U8 R32, desc[UR14][R10.64] ;  /* 0x0000000e0a202981 */ /* 0x000728000c1e1100 */
[----:B------:R-:W-:Y:S04]  /*2ed80*/  STL [R1+0x108c], R86 ;  /* 0x00108c5601007387 */ /* 0x000fe80000100800 */
[----:B------:R-:W4:Y:S04]  /*2ed90*/  LDL R26, [R1+0xc3c] ;  /* 0x000c3c00011a7983 */ /* 0x000f280000100800 */
[----:B------:R-:W4:Y:S04]  /*2eda0*/  LDL R25, [R1+0xc40] ;  /* 0x000c400001197983 */ /* 0x000f280000100800 */
[----:B------:R-:W4:Y:S04]  /*2edb0*/  LDL R23, [R1+0xc44] ;  /* 0x000c440001177983 */ /* 0x000f280000100800 */
[----:B------:R-:W4:Y:S01]  /*2edc0*/  LDL R13, [R1+0xc48] ;  /* 0x000c4800010d7983 */ /* 0x000f220000100800 */
[----:B------:R-:W-:-:S03]  /*2edd0*/  PRMT R30, RZ, 0x7610, R30 ;  /* 0x00007610ff1e7816 */ /* 0x000fc6000000001e */
[----:B--2---:R0:W-:Y:S04]  /*2ede0*/  STL [R1+0x26c], R19 ;  /* 0x00026c1301007387 */ /* 0x0041e80000100800 */
[----:B------:R-:W2:Y:S04]  /*2edf0*/  LDL R15, [R1+0xc50] ;  /* 0x000c5000010f7983 */ /* 0x000ea80000100800 */
[----:B0-----:R-:W2:Y:S01]  /*2ee00*/  LDL R19, [R1+0xc4c] ;  /* 0x000c4c0001137983 */ /* 0x001ea20000100800 */
[----:B---3--:R-:W-:-:S03]  /*2ee10*/  @P4 IMAD.MOV.U32 R11, RZ, RZ, R28 ;  /* 0x000000ffff0b4224 */ /* 0x008fc600078e001c */
[----:B------:R-:W3:Y:S01]  /*2ee20*/  LDL R28, [R1+0xc54] ;  /* 0x000c5400011c7983 */ /* 0x000ee20000100800 */
[----:B----4-:R-:W-:-:S03]  /*2ee30*/  @P4 IMAD.MOV.U32 R10, RZ, RZ, R20 ;  /* 0x000000ffff0a4224 */ /* 0x010fc600078e0014 */
[----:B------:R-:W4:Y:S04]  /*2ee40*/  LDL R20, [R1+0xc58] ;  /* 0x000c580001147983 */ /* 0x000f280000100800 */
[----:B------:R0:W3:Y:S02]  /*2ee50*/  @P4 LDG.E.U8 R31, desc[UR14][R10.64] ;  /* 0x0000000e0a1f4981 */ /* 0x0000e4000c1e1100 */
[----:B0-----:R-:W-:Y:S02]  /*2ee60*/  @P4 IMAD.MOV.U32 R11, RZ, RZ, R18 ;  /* 0x000000ffff0b4224 */ /* 0x001fe400078e0012 */
[----:B------:R-:W-:Y:S01]  /*2ee70*/  @P4 IMAD.MOV.U32 R10, RZ, RZ, R17 ;  /* 0x000000ffff0a4224 */ /* 0x000fe200078e0011 */
[C---:B------:R-:W-:Y:S01]  /*2ee80*/  ISETP.GT.AND P3, PT, R8.reuse, 0x50, PT ;  /* 0x000000500800780c */ /* 0x040fe20003f64270 */
[----:B------:R-:W4:Y:S04]  /*2ee90*/  LDL R18, [R1+0xc5c] ;  /* 0x000c5c0001127983 */ /* 0x000f280000100800 */
[----:B------:R0:W4:Y:S04]  /*2eea0*/  @P4 LDG.E.U8 R30, desc[UR14][R10.64] ;  /* 0x0000000e0a1e4981 */ /* 0x000128000c1e1100 */
[----:B------:R-:W4:Y:S01]  /*2eeb0*/  LDL R17, [R1+0xc60] ;  /* 0x000c600001117983 */ /* 0x000f220000100800 */
[----:B------:R-:W-:-:S02]  /*2eec0*/  ISETP.GT.AND P2, PT, R8, 0x51, PT ;  /* 0x000000510800780c */ /* 0x000fc40003f44270 */
[----:B------:R-:W-:Y:S01]  /*2eed0*/  PRMT R85, RZ, 0x7610, R85 ;  /* 0x00007610ff557816 */ /* 0x000fe20000000055 */
[----:B0-----:R-:W-:Y:S02]  /*2eee0*/  @P3 IMAD.MOV.U32 R11, RZ, RZ, R26 ;  /* 0x000000ffff0b3224 */ /* 0x001fe400078e001a */
[----:B------:R-:W4:Y:S01]  /*2eef0*/  LDL R26, [R1+0xc64] ;  /* 0x000c6400011a7983 */ /* 0x000f220000100800 */
[----:B------:R-:W-:-:S03]  /*2ef00*/  @P3 IMAD.MOV.U32 R10, RZ, RZ, R25 ;  /* 0x000000ffff0a3224 */ /* 0x000fc600078e0019 */
[----:B------:R-:W4:Y:S01]  /*2ef10*/  LDL R25, [R1+0xc68] ;  /* 0x000c680001197983 */ /* 0x000f220000100800 */
[----:B------:R-:W-:-:S03]  /*2ef20*/  PRMT R84, RZ, 0x7610, R84 ;  /* 0x00007610ff547816 */ /* 0x000fc60000000054 */
[----:B------:R0:W4:Y:S02]  /*2ef30*/  @P3 LDG.E.U8 R85, desc[UR14][R10.64] ;  /* 0x0000000e0a553981 */ /* 0x000124000c1e1100 */
[----:B0-----:R-:W-:Y:S02]  /*2ef40*/  @P3 IMAD.MOV.U32 R10, RZ, RZ, R13 ;  /* 0x000000ffff0a3224 */ /* 0x001fe400078e000d */
[----:B------:R-:W-:Y:S01]  /*2ef50*/  @P3 IMAD.MOV.U32 R11, RZ, RZ, R23 ;  /* 0x000000ffff0b3224 */ /* 0x000fe200078e0017 */
[----:B------:R-:W4:Y:S04]  /*2ef60*/  LDL R13, [R1+0xc70] ;  /* 0x000c7000010d7983 */ /* 0x000f280000100800 */
[----:B------:R-:W4:Y:S04]  /*2ef70*/  LDL R23, [R1+0xc6c] ;  /* 0x000c6c0001177983 */ /* 0x000f280000100800 */
[----:B------:R2:W4:Y:S01]  /*2ef80*/  @P3 LDG.E.U8 R84, desc[UR14][R10.64] ;  /* 0x0000000e0a543981 */ /* 0x000522000c1e1100 */
[----:B------:R-:W-:Y:S01]  /*2ef90*/  PRMT R83, RZ, 0x7610, R83 ;  /* 0x00007610ff537816 */ /* 0x000fe20000000053 */
[----:B--2---:R-:W-:-:S02]  /*2efa0*/  @P2 IMAD.MOV.U32 R10, RZ, RZ, R15 ;  /* 0x000000ffff0a2224 */ /* 0x004fc400078e000f */
[----:B------:R-:W-:-:S05]  /*2efb0*/  @P2 IMAD.MOV.U32 R11, RZ, RZ, R19 ;  /* 0x000000ffff0b2224 */ /* 0x000fca00078e0013 */
[----:B------:R0:W2:Y:S04]  /*2efc0*/  @P2 LDG.E.U8 R83, desc[UR14][R10.64] ;  /* 0x0000000e0a532981 */ /* 0x0000a8000c1e1100 */
[----:B---3--:R1:W-:Y:S04]  /*2efd0*/  STL [R1+0x264], R31 ;  /* 0x0002641f01007387 */ /* 0x0083e80000100800 */
[----:B------:R-:W3:Y:S04]  /*2efe0*/  LDL R15, [R1+0xc78] ;  /* 0x000c7800010f7983 */ /* 0x000ee80000100800 */
[----:B------:R-:W2:Y:S04]  /*2eff0*/  LDL R19, [R1+0xc80] ;  /* 0x000c800001137983 */ /* 0x000ea80000100800 */
[----:B-1----:R-:W2:Y:S04]  /*2f000*/  LDL R31, [R1+0xc74] ;  /* 0x000c7400011f7983 */ /* 0x002ea80000100800 */
[----:B------:R-:W-:Y:S04]  /*2f010*/  STL [R1+0x268], R32 ;  /* 0x0002682001007387 */ /* 0x000fe80000100800 */
[----:B----4-:R1:W-:Y:S01]  /*2f020*/  STL [R1+0x260], R30 ;  /* 0x0002601e01007387 */ /* 0x0103e20000100800 */
[----:B0-----:R-:W-:-:S02]  /*2f030*/  @P2 IMAD.MOV.U32 R10, RZ, RZ, R20 ;  /* 0x000000ffff0a2224 */ /* 0x001fc400078e0014 */
[----:B------:R-:W-:Y:S01]  /*2f040*/  @P2 IMAD.MOV.U32 R11, RZ, RZ, R28 ;  /* 0x000000ffff0b2224 */ /* 0x000fe200078e001c */
[----:B------:R-:W4:Y:S04]  /*2f050*/  LDL R20, [R1+0xc88] ;  /* 0x000c880001147983 */ /* 0x000f280000100800 */
[----:B------:R-:W4:Y:S04]  /*2f060*/  LDL R28, [R1+0xc84] ;  /* 0x000c8400011c7983 */ /* 0x000f280000100800 */
[----:B-1----:R-:W4:Y:S01]  /*2f070*/  LDL R30, [R1+0xc7c] ;  /* 0x000c7c00011e7983 */ /* 0x002f220000100800 */
[----:B------:R-:W-:-:S02]  /*2f080*/  ISETP.GT.AND P4, PT, R8, 0x52, PT ;  /* 0x000000520800780c */ /* 0x000fc40003f84270 */
[----:B------:R-:W-:Y:S02]  /*2f090*/  PRMT R82, RZ, 0x7610, R82 ;  /* 0x00007610ff527816 */ /* 0x000fe40000000052 */
[----:B------:R-:W-:Y:S02]  /*2f0a0*/  ISETP.GT.AND P3, PT, R8, 0x53, PT ;  /* 0x000000530800780c */ /* 0x000fe40003f64270 */
        /* <DEDUP_REMOVED lines=11> */
[----:B0-----:R-:W-:-:S02]  /*2f160*/  @P4 IMAD.MOV.U32 R10, RZ, RZ, R25 ;  /* 0x000000ffff0a4224 */ /* 0x001fc400078e0019 */
[----:B------:R-:W-:Y:S01]  /*2f170*/  @P4 IMAD.MOV.U32 R11, RZ, RZ, R26 ;  /* 0x000000ffff0b4224 */ /* 0x000fe200078e001a */
[----:B------:R-:W-:Y:S01]  /*2f180*/  PRMT R77, RZ, 0x7610, R77 ;  /* 0x00007610ff4d7816 */ /* 0x000fe2000000004d */
[----:B------:R-:W4:Y:S04]  /*2f190*/  LDL R26, [R1+0xc94] ;  /* 0x000c9400011a7983 */ /* 0x000f280000100800 */
[----:B------:R0:W4:Y:S01]  /*2f1a0*/  @P4 LDG.E.U8 R80, desc[UR14][R10.64] ;  /* 0x0000000e0a504981 */ /* 0x000122000c1e1100 */
[----:B------:R-:W-:-:S03]  /*2f1b0*/  PRMT R76, RZ, 0x7610, R76 ;  /* 0x00007610ff4c7816 */ /* 0x000fc6000000004c */
[----:B------:R-:W4:Y:S01]  /*2f1c0*/  LDL R25, [R1+0xc98] ;  /* 0x000c980001197983 */ /* 0x000f220000100800 */
[----:B0-----:R-:W-:Y:S02]  /*2f1d0*/  @P3 IMAD.MOV.U32 R10, RZ, RZ, R13 ;  /* 0x000000ffff0a3224 */ /* 0x001fe400078e000d */
[----:B------:R-:W-:Y:S01]  /*2f1e0*/  @P3 IMAD.MOV.U32 R11, RZ, RZ, R23 ;  /* 0x000000ffff0b3224 */ /* 0x000fe200078e0017 */
[----:B------:R-:W4:Y:S04]  /*2f1f0*/  LDL R13, [R1+0xca0] ;  /* 0x000ca000010d7983 */ /* 0x000f280000100800 */
[----:B------:R3:W4:Y:S04]  /*2f200*/  @P3 LDG.E.U8 R79, desc[UR14][R10.64] ;  /* 0x0000000e0a4f3981 */ /* 0x000728000c1e1100 */
[----:B------:R-:W4:Y:S01]  /*2f210*/  LDL R23, [R1+0xc9c] ;  /* 0x000c9c0001177983 */ /* 0x000f220000100800 */
[----:B---3--:R-:W-:Y:S01]  /*2f220*/  @P3 IMAD.MOV.U32 R10, RZ, RZ, R15 ;  /* 0x000000ffff0a3224 */ /* 0x008fe200078e000f */
[----:B------:R-:W-:-:S02]  /*2f230*/  ISETP.GT.AND P4, PT, R8, 0x55, PT ;  /* 0x000000550800780c */ /* 0x000fc40003f84270 */
[----:B------:R-:W3:Y:S01]  /*2f240*/  LDL R15, [R1+0xca8] ;  /* 0x000ca800010f7983 */ /* 0x000ee20000100800 */
[----:B--2---:R-:W-:-:S05]  /*2f250*/  @P3 IMAD.MOV.U32 R11, RZ, RZ, R31 ;  /* 0x000000ffff0b3224 */ /* 0x004fca00078e001f */
[----:B------:R0:W2:Y:S02]  /*2f260*/  @P3 LDG.E.U8 R78, desc[UR14][R10.64] ;  /* 0x0000000e0a4e3981 */ /* 0x0000a4000c1e1100 */
[----:B0-----:R-:W-:Y:S02]  /*2f270*/  @P2 IMAD.MOV.U32 R10, RZ, RZ, R19 ;  /* 0x000000ffff0a2224 */ /* 0x001fe400078e0013 */
[----:B------:R-:W2:Y:S01]  /*2f280*/  LDL R19, [R1+0xca4] ;  /* 0x000ca40001137983 */ /* 0x000ea20000100800 */
[----:B----4-:R-:W-:-:S05]  /*2f290*/  @P2 IMAD.MOV.U32 R11, RZ, RZ, R30 ;  /* 0x000000ffff0b2224 */ /* 0x010fca00078e001e */
[----:B------:R0:W4:Y:S02]  /*2f2a0*/  @P2 LDG.E.U8 R77, desc[UR14][R10.64] ;  /* 0x0000000e0a4d2981 */ /* 0x000124000c1e1100 */
[----:B0-----:R-:W-:Y:S02]  /*2f2b0*/  @P2 IMAD.MOV.U32 R10, RZ, RZ, R20 ;  /* 0x000000ffff0a2224 */ /* 0x001fe400078e0014 */
[----:B------:R-:W-:-:S05]  /*2f2c0*/  @P2 IMAD.MOV.U32 R11, RZ, RZ, R28 ;  /* 0x000000ffff0b2224 */ /* 0x000fca00078e001c */
[----:B------:R0:W2:Y:S01]  /*2f2d0*/  @P2 LDG.E.U8 R76, desc[UR14][R10.64] ;  /* 0x0000000e0a4c2981 */ /* 0x0000a2000c1e1100 */
[----:B------:R-:W-:Y:S02]  /*2f2e0*/  PRMT R75, RZ, 0x7610, R75 ;  /* 0x00007610ff4b7816 */ /* 0x000fe4000000004b */
[----:B------:R-:W-:Y:S01]  /*2f2f0*/  ISETP.GT.AND P3, PT, R8, 0x56, PT ;  /* 0x000000560800780c */ /* 0x000fe20003f64270 */
[----:B0-----:R-:W-:Y:S02]  /*2f300*/  @P4 IMAD.MOV.U32 R10, RZ, RZ, R17 ;  /* 0x000000ffff0a4224 */ /* 0x001fe400078e0011 */
[----:B------:R-:W-:Y:S01]  /*2f310*/  @P4 IMAD.MOV.U32 R11, RZ, RZ, R18 ;  /* 0x000000ffff0b4224 */ /* 0x000fe200078e0012 */
        /* <DEDUP_REMOVED lines=8> */
[----:B------:R3:W3:Y:S04]  /*2f3a0*/  @P3 LDG.E.U8 R22, desc[UR14][R10.64] ;  /* 0x0000000e0a163981 */ /* 0x0006e8000c1e1100 */
[----:B----4-:R-:W-:Y:S04]  /*2f3b0*/  STL [R1+0x1090], R77 ;  /* 0x0010904d01007387 */ /* 0x010fe80000100800 */
[----:B------:R-:W4:Y:S04]  /*2f3c0*/  LDL R28, [R1+0xcac] ;  /* 0x000cac00011c7983 */ /* 0x000f280000100800 */
[----:B------:R-:W4:Y:S04]  /*2f3d0*/  LDL R20, [R1+0xcb0] ;  /* 0x000cb00001147983 */ /* 0x000f280000100800 */
[----:B--2---:R-:W-:Y:S04]  /*2f3e0*/  STL [R1+0x1098], R76 ;  /* 0x0010984c01007387 */ /* 0x004fe80000100800 */
[----:B------:R-:W2:Y:S04]  /*2f3f0*/  LDL R18, [R1+0xcb4] ;  /* 0x000cb40001127983 */ /* 0x000ea80000100800 */
[----:B------:R-:W2:Y:S01]  /*2f400*/  LDL R17, [R1+0xcb8] ;  /* 0x000cb80001117983 */ /* 0x000ea20000100800 */
[----:B------:R-:W-:Y:S01]  /*2f410*/  ISETP.GT.AND P2, PT, R8, 0x57, PT ;  /* 0x000000570800780c */ /* 0x000fe20003f44270 */
[----:B---3--:R-:W-:Y:S01]  /*2f420*/  @P3 IMAD.MOV.U32 R10, RZ, RZ, R15 ;  /* 0x000000ffff0a3224 */ /* 0x008fe200078e000f */
[----:B------:R-:W-:Y:S01]  /*2f430*/  PRMT R29, RZ, 0x7610, R29 ;  /* 0x00007610ff1d7816 */ /* 0x000fe2000000001d */
[----:B------:R-:W-:Y:S01]  /*2f440*/  @P3 IMAD.MOV.U32 R11, RZ, RZ, R19 ;  /* 0x000000ffff0b3224 */ /* 0x000fe200078e0013 */
[----:B------:R-:W-:-:S04]  /*2f450*/  PRMT R4, RZ, 0x7610, R4 ;  /* 0x00007610ff047816 */ /* 0x000fc80000000004 */
[----:B------:R4:W3:Y:S01]  /*2f460*/  @P3 LDG.E.U8 R29, desc[UR14][R10.64] ;  /* 0x0000000e0a1d3981 */ /* 0x0008e2000c1e1100 */
[----:B------:R-:W-:-:S03]  /*2f470*/  PRMT R16, RZ, 0x7610, R16 ;  /* 0x00007610ff107816 */ /* 0x000fc60000000010 */
[----:B------:R-:W-:Y:S04]  /*2f480*/  STL [R1+0x109c], R75 ;  /* 0x00109c4b01007387 */ /* 0x000fe80000100800 */
[----:B------:R-:W3:Y:S04]  /*2f490*/  LDL R25, [R1+0xcc0] ;  /* 0x000cc00001197983 */ /* 0x000ee80000100800 */
[----:B------:R-:W3:Y:S04]  /*2f4a0*/  LDL R26, [R1+0xcbc] ;  /* 0x000cbc00011a7983 */ /* 0x000ee80000100800 */
[----:B------:R-:W3:Y:S04]  /*2f4b0*/  LDL R13, [R1+0xcc8] ;  /* 0x000cc800010d7983 */ /* 0x000ee80000100800 */
[----:B------:R-:W3:Y:S04]  /*2f4c0*/  LDL R23, [R1+0xcc4] ;  /* 0x000cc40001177983 */ /* 0x000ee80000100800 */
[----:B------:R0:W-:Y:S04]  /*2f4d0*/  STL [R1+0x25c], R22 ;  /* 0x00025c1601007387 */ /* 0x0001e80000100800 */
[----:B------:R-:W3:Y:S04]  /*2f4e0*/  LDL R19, [R1+0xcd0] ;  /* 0x000cd00001137983 */ /* 0x000ee80000100800 */
[----:B------:R-:W3:Y:S04]  /*2f4f0*/  LDL R15, [R1+0xcd8] ;  /* 0x000cd800010f7983 */ /* 0x000ee80000100800 */
[----:B0-----:R-:W3:Y:S01]  /*2f500*/  LDL R22, [R1+0xccc] ;  /* 0x000ccc0001167983 */ /* 0x001ee20000100800 */
[----:B----4-:R-:W-:-:S02]  /*2f510*/  @P2 IMAD.MOV.U32 R11, RZ, RZ, R28 ;  /* 0x000000ffff0b2224 */ /* 0x010fc400078e001c */
[----:B------:R-:W-:Y:S02]  /*2f520*/  @P2 IMAD.MOV.U32 R10, RZ, RZ, R20 ;  /* 0x000000ffff0a2224 */ /* 0x000fe400078e0014 */
[----:B------:R-:W4:Y:S04]  /*2f530*/  LDL R20, [R1+0xcd4] ;  /* 0x000cd40001147983 */ /* 0x000f280000100800 */
[----:B------:R2:W4:Y:S02]  /*2f540*/  @P2 LDG.E.U8 R4, desc[UR14][R10.64] ;  /* 0x0000000e0a042981 */ /* 0x000524000c1e1100 */
[----:B--2---:R-:W-:Y:S02]  /*2f550*/  @P2 IMAD.MOV.U32 R11, RZ, RZ, R18 ;  /* 0x000000ffff0b2224 */ /* 0x004fe400078e0012 */
[----:B------:R-:W-:-:S05]  /*2f560*/  @P2 IMAD.MOV.U32 R10, RZ, RZ, R17 ;  /* 0x000000ffff0a2224 */ /* 0x000fca00078e0011 */
[----:B------:R3:W2:Y:S01]  /*2f570*/  @P2 LDG.E.U8 R16, desc[UR14][R10.64] ;  /* 0x0000000e0a102981 */ /* 0x0006a2000c1e1100 */
[C---:B------:R-:W-:Y:S02]  /*2f580*/  ISETP.GT.AND P4, PT, R8.reuse, 0x58, PT ;  /* 0x000000580800780c */ /* 0x040fe40003f84270 */
[----:B------:R-:W-:Y:S02]  /*2f590*/  PRMT R71, RZ, 0x7610, R71 ;  /* 0x00007610ff477816 */ /* 0x000fe40000000047 */
[----:B------:R-:W-:Y:S02]  /*2f5a0*/  ISETP.GT.AND P3, PT, R8, 0x59, PT ;  /* 0x000000590800780c */ /* 0x000fe40003f64270 */
[----:B------:R-:W-:-:S07]  /*2f5b0*/  PRMT R70, RZ, 0x7610, R70 ;  /* 0x00007610ff467816 */ /* 0x000fce0000000046 */
[----:B---3--:R-:W-:Y:S02]  /*2f5c0*/  @P4 IMAD.MOV.U32 R10, RZ, RZ, R25 ;  /* 0x000000ffff0a4224 */ /* 0x008fe400078e0019 */
[----:B------:R-:W-:-:S05]  /*2f5d0*/  @P4 IMAD.MOV.U32 R11, RZ, RZ, R26 ;  /* 0x000000ffff0b4224 */ /* 0x000fca00078e001a */
[----:B------:R0:W3:Y:S02]  /*2f5e0*/  @P4 LDG.E.U8 R71, desc[UR14][R10.64] ;  /* 0x0000000e0a474981 */ /* 0x0000e4000c1e1100 */
[----:B0-----:R-:W-:Y:S02]  /*2f5f0*/  @P4 IMAD.MOV.U32 R10, RZ, RZ, R13 ;  /* 0x000000ffff0a4224 */ /* 0x001fe400078e000d */
[----:B------:R-:W-:-:S05]  /*2f600*/  @P4 IMAD.MOV.U32 R11, RZ, RZ, R23 ;  /* 0x000000ffff0b4224 */ /* 0x000fca00078e0017 */
[----:B------:R0:W3:Y:S02]  /*2f610*/  @P4 LDG.E.U8 R70, desc[UR14][R10.64] ;  /* 0x0000000e0a464981 */ /* 0x0000e4000c1e1100 */
[----:B0-----:R-:W-:Y:S02]  /*2f620*/  @P3 IMAD.MOV.U32 R10, RZ, RZ, R19 ;  /* 0x000000ffff0a3224 */ /* 0x001fe400078e0013 */
[----:B----4-:R0:W-:Y:S04]  /*2f630*/  STL [R1+0x254], R4 ;  /* 0x0002540401007387 */ /* 0x0101e80000100800 */
[----:B------:R-:W4:Y:S04]  /*2f640*/  LDL R18, [R1+0xcdc] ;  /* 0x000cdc0001127983 */ /* 0x000f280000100800 */
[----:B------:R-:W3:Y:S04]  /*2f650*/  LDL R17, [R1+0xe44] ;  /* 0x000e440001117983 */ /* 0x000ee80000100800 */
[----:B0-----:R-:W3:Y:S04]  /*2f660*/  LDL R4, [R1+0xe40] ;  /* 0x000e400001047983 */ /* 0x001ee80000100800 */
[----:B--2---:R0:W-:Y:S04]  /*2f670*/  STL [R1+0x250], R16 ;  /* 0x0002501001007387 */ /* 0x0041e80000100800 */
[----:B0-----:R-:W2:Y:S04]  /*2f680*/  LDL R16, [R1+0xe48] ;  /* 0x000e480001107983 */ /* 0x001ea80000100800 */
[----:B------:R0:W-:Y:S04]  /*2f690*/  STL [R1+0x258], R29 ;  /* 0x0002581d01007387 */ /* 0x0001e80000100800 */
[----:B------:R-:W2:Y:S04]  /*2f6a0*/  LDL R28, [R1+0xe50] ;  /* 0x000e5000011c7983 */ /* 0x000ea80000100800 */
[----:B------:R-:W2:Y:S04]  /*2f6b0*/  LDL R26, [R1+0xe54] ;  /* 0x000e5400011a7983 */ /* 0x000ea80000100800 */
[----:B0-----:R-:W2:Y:S04]  /*2f6c0*/  LDL R29, [R1+0xe4c] ;  /* 0x000e4c00011d7983 */ /* 0x001ea80000100800 */
[----:B------:R-:W2:Y:S04]  /*2f6d0*/  LDL R13, [R1+0xe58] ;  /* 0x000e5800010d7983 */ /* 0x000ea80000100800 */
[----:B------:R-:W2:Y:S04]  /*2f6e0*/  LDL R25, [R1+0xe5c] ;  /* 0x000e5c0001197983 */ /* 0x000ea80000100800 */
[----:B------:R-:W2:Y:S01]  /*2f6f0*/  LDL R19, [R1+0xe60] ;  /* 0x000e600001137983 */ /* 0x000ea20000100800 */
[----:B------:R-:W-:Y:S01]  /*2f700*/  PRMT R68, RZ, 0x7610, R68 ;  /* 0x00007610ff447816 */ /* 0x000fe20000000044 */
[----:B------:R-:W-:Y:S01]  /*2f710*/  @P3 IMAD.MOV.U32 R11, RZ, RZ, R22 ;  /* 0x000000ffff0b3224 */ /* 0x000fe200078e0016 */
[----:B------:R-:W-:Y:S01]  /*2f720*/  ISETP.GT.AND P2, PT, R8, 0x5a, PT ;  /* 0x0000005a0800780c */ /* 0x000fe20003f44270 */
[----:B------:R-:W2:Y:S01]  /*2f730*/  LDL R23, [R1+0xe64] ;  /* 0x000e640001177983 */ /* 0x000ea20000100800 */
[----:B------:R-:W-:-:S03]  /*2f740*/  PRMT R67, RZ, 0x7610, R67 ;  /* 0x00007610ff437816 */ /* 0x000fc60000000043 */
[----:B------:R0:W2:Y:S01]  /*2f750*/  @P3 LDG.E.U8 R68, desc[UR14][R10.64] ;  /* 0x0000000e0a443981 */ /* 0x0000a2000c1e1100 */
[----:B------:R-:W-:Y:S02]  /*2f760*/  ISETP.GT.AND P4, PT, R8, 0x5b, PT ;  /* 0x0000005b0800780c */ /* 0x000fe40003f84270 */
[----:B------:R-:W-:Y:S01]  /*2f770*/  PRMT R66, RZ, 0x7610, R66 ;  /* 0x00007610ff427816 */ /* 0x000fe20000000042 */
[----:B------:R-:W2:Y:S01]  /*2f780*/  LDL R22, [R1+0xe6c] ;  /* 0x000e6c0001167983 */ /* 0x000ea20000100800 */
[----:B0-----:R-:W-:Y:S02]  /*2f790*/  @P3 IMAD.MOV.U32 R10, RZ, RZ, R15 ;  /* 0x000000ffff0a3224 */ /* 0x001fe400078e000f */
[----:B------:R-:W-:Y:S01]  /*2f7a0*/  @P3 IMAD.MOV.U32 R11, RZ, RZ, R20 ;  /* 0x000000ffff0b3224 */ /* 0x000fe200078e0014 */
[----:B------:R-:W2:Y:S04]  /*2f7b0*/  LDL R15, [R1+0xe68] ;  /* 0x000e6800010f7983 */ /* 0x000ea80000100800 */
[----:B------:R4:W2:Y:S04]  /*2f7c0*/  @P3 LDG.E.U8 R67, desc[UR14][R10.64] ;  /* 0x0000000e0a433981 */ /* 0x0008a8000c1e1100 */
[----:B------:R-:W2:Y:S01]  /*2f7d0*/  LDL R20, [R1+0xe70] ;  /* 0x000e700001147983 */ /* 0x000ea20000100800 */
[----:B------:R-:W-:-:S02]  /*2f7e0*/  PRMT R65, RZ, 0x7610, R65 ;  /* 0x00007610ff417816 */ /* 0x000fc40000000041 */
[----:B------:R-:W-:Y:S02]  /*2f7f0*/  PRMT R64, RZ, 0x7610, R64 ;  /* 0x00007610ff407816 */ /* 0x000fe40000000040 */
[----:B------:R-:W-:Y:S02]  /*2f800*/  ISETP.GT.AND P3, PT, R8, 0x5c, PT ;  /* 0x0000005c0800780c */ /* 0x000fe40003f64270 */
[----:B------:R-:W-:Y:S01]  /*2f810*/  PRMT R62, RZ, 0x7610, R62 ;  /* 0x00007610ff3e7816 */ /* 0x000fe2000000003e */
[----:B----4-:R-:W-:Y:S02]  /*2f820*/  @P2 IMAD.MOV.U32 R11, RZ, RZ, R18 ;  /* 0x000000ffff0b2224 */ /* 0x010fe400078e0012 */
[----:B------:R-:W4:Y:S01]  /*2f830*/  LDL R18, [R1+0xe74] ;  /* 0x000e740001127983 */ /* 0x000f220000100800 */
[----:B---3--:R-:W-:-:S03]  /*2f840*/  @P2 IMAD.MOV.U32 R10, RZ, RZ, R4 ;  /* 0x000000ffff0a2224 */ /* 0x008fc600078e0004 */
[----:B------:R-:W3:Y:S04]  /*2f850*/  LDL R4, [R1+0xe78] ;  /* 0x000e780001047983 */ /* 0x000ee80000100800 */
[----:B------:R2:W3:Y:S02]  /*2f860*/  @P2 LDG.E.U8 R66, desc[UR14][R10.64] ;  /* 0x0000000e0a422981 */ /* 0x0004e4000c1e1100 */
[----:B--2---:R-:W-:Y:S02]  /*2f870*/  @P2 IMAD.MOV.U32 R10, RZ, RZ, R16 ;  /* 0x000000ffff0a2224 */ /* 0x004fe400078e0010 */
[----:B------:R-:W-:Y:S01]  /*2f880*/  @P2 IMAD.MOV.U32 R11, RZ, RZ, R17 ;  /* 0x000000ffff0b2224 */ /* 0x000fe200078e0011 */
[----:B------:R-:W2:Y:S04]  /*2f890*/  LDL R16, [R1+0xe84] ;  /* 0x000e840001107983 */ /* 0x000ea80000100800 */
[----:B------:R0:W2:Y:S04]  /*2f8a0*/  @P2 LDG.E.U8 R65, desc[UR14][R10.64] ;  /* 0x0000000e0a412981 */ /* 0x0000a8000c1e1100 */
[----:B------:R-:W2:Y:S01]  /*2f8b0*/  LDL R17, [R1+0xe7c] ;  /* 0x000e7c0001117983 */ /* 0x000ea20000100800 */
[----:B0-----:R-:W-:-:S02]  /*2f8c0*/  @P4 IMAD.MOV.U32 R10, RZ, RZ, R28 ;  /* 0x000000ffff0a4224 */ /* 0x001fc400078e001c */
[----:B------:R-:W-:-:S05]  /*2f8d0*/  @P4 IMAD.MOV.U32 R11, RZ, RZ, R29 ;  /* 0x000000ffff0b4224 */ /* 0x000fca00078e001d */
[----:B------:R0:W2:Y:S02]  /*2f8e0*/  @P4 LDG.E.U8 R64, desc[UR14][R10.64] ;  /* 0x0000000e0a404981 */ /* 0x0000a4000c1e1100 */
[----:B0-----:R-:W-:Y:S02]  /*2f8f0*/  @P4 IMAD.MOV.U32 R10, RZ, RZ, R13 ;  /* 0x000000ffff0a4224 */ /* 0x001fe400078e000d */
[----:B------:R-:W-:Y:S01]  /*2f900*/  @P4 IMAD.MOV.U32 R11, RZ, RZ, R26 ;  /* 0x000000ffff0b4224 */ /* 0x000fe200078e001a */
[----:B------:R-:W2:Y:S04]  /*2f910*/  LDL R13, [R1+0xe90] ;  /* 0x000e9000010d7983 */ /* 0x000ea80000100800 */
[----:B------:R-:W2:Y:S04]  /*2f920*/  LDL R26, [R1+0xe88] ;  /* 0x000e8800011a7983 */ /* 0x000ea80000100800 */
[----:B------:R0:W2:Y:S02]  /*2f930*/  @P4 LDG.E.U8 R62, desc[UR14][R10.64] ;  /* 0x0000000e0a3e4981 */ /* 0x0000a4000c1e1100 */
[----:B0-----:R-:W-:-:S02]  /*2f940*/  @P3 IMAD.MOV.U32 R10, RZ, RZ, R19 ;  /* 0x000000ffff0a3224 */ /* 0x001fc400078e0013 */
[----:B------:R-:W-:Y:S01]  /*2f950*/  @P3 IMAD.MOV.U32 R11, RZ, RZ, R25 ;  /* 0x000000ffff0b3224 */ /* 0x000fe200078e0019 */
[----:B------:R-:W2:Y:S04]  /*2f960*/  LDL R19, [R1+0xe98] ;  /* 0x000e980001137983 */ /* 0x000ea80000100800 */
[----:B------:R-:W2:Y:S01]  /*2f970*/  LDL R25, [R1+0xe94] ;  /* 0x000e940001197983 */ /* 0x000ea20000100800 */
[----:B------:R-:W-:Y:S02]  /*2f980*/  PRMT R60, RZ, 0x7610, R60 ;  /* 0x00007610ff3c7816 */ /* 0x000fe4000000003c */
[----:B------:R-:W-:Y:S02]  /*2f990*/  ISETP.GT.AND P2, PT, R8, 0x5d, PT ;  /* 0x0000005d0800780c */ /* 0x000fe40003f44270 */
[----:B------:R-:W-:-:S02]  /*2f9a0*/  PRMT R58, RZ, 0x7610, R58 ;  /* 0x00007610ff3a7816 */ /* 0x000fc4000000003a */
[----:B------:R0:W2:Y:S01]  /*2f9b0*/  @P3 LDG.E.U8 R60, desc[UR14][R10.64] ;  /* 0x0000000e0a3c3981 */ /* 0x0000a2000c1e1100 */
[----:B------:R-:W-:Y:S02]  /*2f9c0*/  ISETP.GT.AND P4, PT, R8, 0x5e, PT ;  /* 0x0000005e0800780c */ /* 0x000fe40003f84270 */
[----:B------:R-:W-:Y:S01]  /*2f9d0*/  PRMT R56, RZ, 0x7610, R56 ;  /* 0x00007610ff387816 */ /* 0x000fe20000000038 */
[----:B0-----:R-:W-:Y:S02]  /*2f9e0*/  @P3 IMAD.MOV.U32 R10, RZ, RZ, R15 ;  /* 0x000000ffff0a3224 */ /* 0x001fe400078e000f */
[----:B------:R-:W-:Y:S01]  /*2f9f0*/  @P3 IMAD.MOV.U32 R11, RZ, RZ, R23 ;  /* 0x000000ffff0b3224 */ /* 0x000fe200078e0017 */
[----:B------:R-:W2:Y:S04]  /*2fa00*/  LDL R15, [R1+0xea0] ;  /* 0x000ea000010f7983 */ /* 0x000ea80000100800 */
[----:B------:R-:W2:Y:S04]  /*2fa10*/  LDL R23, [R1+0xe9c] ;  /* 0x000e9c0001177983 */ /* 0x000ea80000100800 */
[----:B------:R0:W2:Y:S01]  /*2fa20*/  @P3 LDG.E.U8 R58, desc[UR14][R10.64] ;  /* 0x0000000e0a3a3981 */ /* 0x0000a2000c1e1100 */
[----:B------:R-:W-:Y:S01]  /*2fa30*/  PRMT R54, RZ, 0x7610, R54 ;  /* 0x00007610ff367816 */ /* 0x000fe20000000036 */
[----:B0-----:R-:W-:-:S02]  /*2fa40*/  @P2 IMAD.MOV.U32 R10, RZ, RZ, R20 ;  /* 0x000000ffff0a2224 */ /* 0x001fc400078e0014 */
[----:B------:R-:W-:Y:S01]  /*2fa50*/  @P2 IMAD.MOV.U32 R11, RZ, RZ, R22 ;  /* 0x000000ffff0b2224 */ /* 0x000fe200078e0016 */
[----:B------:R-:W-:Y:S01]  /*2fa60*/  PRMT R27, RZ, 0x7610, R27 ;  /* 0x00007610ff1b7816 */ /* 0x000fe2000000001b */
[----:B------:R-:W2:Y:S04]  /*2fa70*/  LDL R22, [R1+0xea4] ;  /* 0x000ea40001167983 */ /* 0x000ea80000100800 */
[----:B------:R4:W2:Y:S01]  /*2fa80*/  @P2 LDG.E.U8 R56, desc[UR14][R10.64] ;  /* 0x0000000e0a382981 */ /* 0x0008a2000c1e1100 */
[----:B------:R-:W-:Y:S02]  /*2fa90*/  ISETP.GT.AND P3, PT, R8, 0x5f, PT ;  /* 0x0000005f0800780c */ /* 0x000fe40003f64270 */
[----:B------:R-:W-:Y:S01]  /*2faa0*/  PRMT R12, RZ, 0x7610, R12 ;  /* 0x00007610ff0c7816 */ /* 0x000fe2000000000c */
[----:B------:R-:W2:Y:S01]  /*2fab0*/  LDL R20, [R1+0xeac] ;  /* 0x000eac0001147983 */ /* 0x000ea20000100800 */
[----:B------:R-:W-:Y:S01]  /*2fac0*/  PRMT R24, RZ, 0x7610, R24 ;  /* 0x00007610ff187816 */ /* 0x000fe20000000018 */
[----:B----4-:R-:W-:Y:S01]  /*2fad0*/  @P2 IMAD.MOV.U32 R11, RZ, RZ, R18 ;  /* 0x000000ffff0b2224 */ /* 0x010fe200078e0012 */
[----:B------:R-:W-:Y:S01]  /*2fae0*/  PRMT R14, RZ, 0x7610, R14 ;  /* 0x00007610ff0e7816 */ /* 0x000fe2000000000e */
[----:B------:R-:W4:Y:S01]  /*2faf0*/  LDL R18, [R1+0xeb4] ;  /* 0x000eb40001127983 */ /* 0x000f220000100800 */
[----:B---3--:R-:W-:-:S03]  /*2fb00*/  @P2 IMAD.MOV.U32 R10, RZ, RZ, R4 ;  /* 0x000000ffff0a2224 */ /* 0x008fc600078e0004 */
[----:B------:R-:W3:Y:S04]  /*2fb10*/  LDL R4, [R1+0xea8] ;  /* 0x000ea80001047983 */ /* 0x000ee80000100800 */
[----:B------:R2:W3:Y:S02]  /*2fb20*/  @P2 LDG.E.U8 R54, desc[UR14][R10.64] ;  /* 0x0000000e0a362981 */ /* 0x0004e4000c1e1100 */
[----:B--2---:R-:W-:Y:S02]  /*2fb30*/  @P4 IMAD.MOV.U32 R10, RZ, RZ, R16 ;  /* 0x000000ffff0a4224 */ /* 0x004fe400078e0010 */
[----:B------:R-:W2:Y:S01]  /*2fb40*/  LDL R16, [R1+0xeb0] ;  /* 0x000eb00001107983 */ /* 0x000ea20000100800 */
[----:B------:R-:W-:-:S03]  /*2fb50*/  @P4 IMAD.MOV.U32 R11, RZ, RZ, R17 ;  /* 0x000000ffff0b4224 */ /* 0x000fc600078e0011 */
[----:B------:R-:W2:Y:S04]  /*2fb60*/  LDL R17, [R1+0xeb8] ;  /* 0x000eb80001117983 */ /* 0x000ea80000100800 */
[----:B------:R0:W2:Y:S02]  /*2fb70*/  @P4 LDG.E.U8 R27, desc[UR14][R10.64] ;  /* 0x0000000e0a1b4981 */ /* 0x0000a4000c1e1100 */
[----:B0-----:R-:W-:Y:S02]  /*2fb80*/  @P4 IMAD.MOV.U32 R10, RZ, RZ, R13 ;  /* 0x000000ffff0a4224 */ /* 0x001fe400078e000d */
[----:B------:R-:W2:Y:S01]  /*2fb90*/  LDL R13, [R1+0xebc] ;  /* 0x000ebc00010d7983 */ /* 0x000ea20000100800 */
[----:B------:R-:W-:-:S05]  /*2fba0*/  @P4 IMAD.MOV.U32 R11, RZ, RZ, R26 ;  /* 0x000000ffff0b4224 */ /* 0x000fca00078e001a */
[----:B------:R0:W2:Y:S02]  /*2fbb0*/  @P4 LDG.E.U8 R12, desc[UR14][R10.64] ;  /* 0x0000000e0a0c4981 */ /* 0x0000a4000c1e1100 */
[----:B0-----:R-:W-:Y:S02]  /*2fbc0*/  @P3 IMAD.MOV.U32 R10, RZ, RZ, R19 ;  /* 0x000000ffff0a3224 */ /* 0x001fe400078e0013 */
[----:B------:R-:W-:-:S05]  /*2fbd0*/  @P3 IMAD.MOV.U32 R11, RZ, RZ, R25 ;  /* 0x000000ffff0b3224 */ /* 0x000fca00078e0019 */
[----:B------:R0:W3:Y:S02]  /*2fbe0*/  @P3 LDG.E.U8 R24, desc[UR14][R10.64] ;  /* 0x0000000e0a183981 */ /* 0x0000e4000c1e1100 */
[----:B0-----:R-:W-:Y:S02]  /*2fbf0*/  @P3 IMAD.MOV.U32 R10, RZ, RZ, R15 ;  /* 0x000000ffff0a3224 */ /* 0x001fe400078e000f */
[----:B------:R-:W-:-:S05]  /*2fc00*/  @P3 IMAD.MOV.U32 R11, RZ, RZ, R23 ;  /* 0x000000ffff0b3224 */ /* 0x000fca00078e0017 */
[----:B------:R0:W4:Y:S04]  /*2fc10*/  @P3 LDG.E.U8 R14, desc[UR14][R10.64] ;  /* 0x0000000e0a0e3981 */ /* 0x000128000c1e1100 */
[----:B--2---:R1:W-:Y:S04]  /*2fc20*/  STL [R1+0x248], R12 ;  /* 0x0002480c01007387 */ /* 0x0043e80000100800 */
[----:B------:R-:W2:Y:S04]  /*2fc30*/  LDL R19, [R1+0xce4] ;  /* 0x000ce40001137983 */ /* 0x000ea80000100800 */
[----:B------:R-:W2:Y:S04]  /*2fc40*/  LDL R26, [R1+0xce0] ;  /* 0x000ce000011a7983 */ /* 0x000ea80000100800 */
[----:B-1----:R-:W2:Y:S04]  /*2fc50*/  LDL R12, [R1+0xec0] ;  /* 0x000ec000010c7983 */ /* 0x002ea80000100800 */
[----:B---3--:R1:W-:Y:S04]  /*2fc60*/  STL [R1+0x244], R24 ;  /* 0x0002441801007387 */ /* 0x0083e80000100800 */
[----:B------:R-:W3:Y:S01]  /*2fc70*/  LDL R25, [R1+0xce8] ;  /* 0x000ce80001197983 */ /* 0x000ee20000100800 */
[----:B------:R-:W-:-:S02]  /*2fc80*/  ISETP.GT.AND P2, PT, R8, 0x60, PT ;  /* 0x000000600800780c */ /* 0x000fc40003f44270 */
[----:B------:R-:W-:Y:S01]  /*2fc90*/  PRMT R52, RZ, 0x7610, R52 ;  /* 0x00007610ff347816 */ /* 0x000fe20000000034 */
[----:B------:R-:W3:Y:S04]  /*2fca0*/  LDL R15, [R1+0xcf0] ;  /* 0x000cf000010f7983 */ /* 0x000ee80000100800 */
[----:B-1----:R-:W3:Y:S01]  /*2fcb0*/  LDL R24, [R1+0xcec] ;  /* 0x000cec0001187983 */ /* 0x002ee20000100800 */
[----:B------:R-:W-:-:S05]  /*2fcc0*/  ISETP.GT.AND P4, PT, R8, 0x61, PT ;  /* 0x000000610800780c */ /* 0x000fca0003f84270 */
[----:B0-----:R-:W-:Y:S02]  /*2fcd0*/  @P2 IMAD.MOV.U32 R10, RZ, RZ, R4 ;  /* 0x000000ffff0a2224 */ /* 0x001fe400078e0004 */
[----:B------:R-:W-:Y:S01]  /*2fce0*/  @P2 IMAD.MOV.U32 R11, RZ, RZ, R22 ;  /* 0x000000ffff0b2224 */ /* 0x000fe200078e0016 */
[----:B----4-:R0:W-:Y:S04]  /*2fcf0*/  STL [R1+0x23c], R14 ;  /* 0x00023c0e01007387 */ /* 0x0101e80000100800 */
[----:B------:R1:W4:Y:S04]  /*2fd00*/  @P2 LDG.E.U8 R52, desc[UR14][R10.64] ;  /* 0x0000000e0a342981 */ /* 0x000328000c1e1100 */
[----:B------:R-:W4:Y:S04]  /*2fd10*/  LDL R4, [R1+0xcfc] ;  /* 0x000cfc0001047983 */ /* 0x000f280000100800 */
[----:B0-----:R-:W4:Y:S01]  /*2fd20*/  LDL R14, [R1+0xcf4] ;  /* 0x000cf400010e7983 */ /* 0x001f220000100800 */
[----:B-1----:R-:W-:-:S03]  /*2fd30*/  @P2 IMAD.MOV.U32 R11, RZ, RZ, R20 ;  /* 0x000000ffff0b2224 */ /* 0x002fc600078e0014 */
[----:B------:R-:W4:Y:S01]  /*2fd40*/  LDL R20, [R1+0xcf8] ;  /* 0x000cf80001147983 */ /* 0x000f220000100800 */
[----:B------:R-:W-:Y:S01]  /*2fd50*/  PRMT R50, RZ, 0x7610, R50 ;  /* 0x00007610ff327816 */ /* 0x000fe20000000032 */
[----:B------:R-:W-:Y:S01]  /*2fd60*/  @P2 IMAD.MOV.U32 R10, RZ, RZ, R16 ;  /* 0x000000ffff0a2224 */ /* 0x000fe200078e0010 */
[----:B------:R-:W-:Y:S01]  /*2fd70*/  ISETP.GT.AND P3, PT, R8, 0x62, PT ;  /* 0x000000620800780c */ /* 0x000fe20003f64270 */
[----:B------:R-:W4:Y:S04]  /*2fd80*/  LDL R16, [R1+0xd04] ;  /* 0x000d040001107983 */ /* 0x000f280000100800 */
[----:B------:R0:W4:Y:S04]  /*2fd90*/  @P2 LDG.E.U8 R50, desc[UR14][R10.64] ;  /* 0x0000000e0a322981 */ /* 0x000128000c1e1100 */
[----:B------:R1:W-:Y:S04]  /*2fda0*/  STL [R1+0x24c], R27 ;  /* 0x00024c1b01007387 */ /* 0x0003e80000100800 */
[----:B------:R-:W4:Y:S01]  /*2fdb0*/  LDL R22, [R1+0xd0c] ;  /* 0x000d0c0001167983 */ /* 0x000f220000100800 */
[----:B0-----:R-:W-:-:S03]  /*2fdc0*/  @P4 IMAD.MOV.U32 R10, RZ, RZ, R17 ;  /* 0x000000ffff0a4224 */ /* 0x001fc600078e0011 */
[----:B------:R-:W4:Y:S04]  /*2fdd0*/  LDL R17, [R1+0xd00] ;  /* 0x000d000001117983 */ /* 0x000f280000100800 */
[----:B------:R-:W4:Y:S01]  /*2fde0*/  LDL R23, [R1+0xd08] ;  /* 0x000d080001177983 */ /* 0x000f220000100800 */
[----:B------:R-:W-:Y:S01]  /*2fdf0*/  PRMT R48, RZ, 0x7610, R48 ;  /* 0x00007610ff307816 */ /* 0x000fe20000000030 */
[----:B------:R-:W-:Y:S01]  /*2fe00*/  @P4 IMAD.MOV.U32 R11, RZ, RZ, R18 ;  /* 0x000000ffff0b4224 */ /* 0x000fe200078e0012 */
[----:B------:R-:W-:Y:S01]  /*2fe10*/  PRMT R9, RZ, 0x7610, R9 ;  /* 0x00007610ff097816 */ /* 0x000fe20000000009 */
[----:B------:R-:W4:Y:S04]  /*2fe20*/  LDL R18, [R1+0xd14] ;  /* 0x000d140001127983 */ /* 0x000f280000100800 */
[----:B------:R0:W4:Y:S04]  /*2fe30*/  @P4 LDG.E.U8 R48, desc[UR14][R10.64] ;  /* 0x0000000e0a304981 */ /* 0x000128000c1e1100 */
[----:B------:R-:W4:Y:S04]  /*2fe40*/  LDL R29, [R1+0xd18] ;  /* 0x000d1800011d7983 */ /* 0x000f280000100800 */
[----:B------:R-:W4:Y:S01]  /*2fe50*/  LDL R28, [R1+0xd1c] ;  /* 0x000d1c00011c7983 */ /* 0x000f220000100800 */
[----:B0-----:R-:W-:-:S02]  /*2fe60*/  PRMT R10, RZ, 0x7610, R10 ;  /* 0x00007610ff0a7816 */ /* 0x001fc4000000000a */
[----:B------:R-:W-:Y:S01]  /*2fe70*/  ISETP.GT.AND P2, PT, R8, 0x63, PT ;  /* 0x000000630800780c */ /* 0x000fe20003f44270 */
[----:B-1----:R-:W4:Y:S04]  /*2fe80*/  LDL R27, [R1+0xd28] ;  /* 0x000d2800011b7983 */ /* 0x002f280000100800 */
[----:B--2---:R0:W2:Y:S02]  /*2fe90*/  @P4 LDG.E.U8 R9, desc[UR14][R12.64] ;  /* 0x0000000e0c094981 */ /* 0x0040a4000c1e1100 */
[----:B0-----:R-:W-:Y:S02]  /*2fea0*/  @P3 IMAD.MOV.U32 R12, RZ, RZ, R19 ;  /* 0x000000ffff0c3224 */ /* 0x001fe400078e0013 */
[----:B------:R-:W-:Y:S01]  /*2feb0*/  @P3 IMAD.MOV.U32 R13, RZ, RZ, R26 ;  /* 0x000000ffff0d3224 */ /* 0x000fe200078e001a */
[----:B------:R-:W2:Y:S04]  /*2fec0*/  LDL R19, [R1+0xd10] ;  /* 0x000d100001137983 */ /* 0x000ea80000100800 */
[----:B------:R3:W2:Y:S01]  /*2fed0*/  @P3 LDG.E.U8 R10, desc[UR14][R12.64] ;  /* 0x0000000e0c0a3981 */ /* 0x0006a2000c1e1100 */
[----:B------:R-:W-:-:S02]  /*2fee0*/  PRMT R11, RZ, 0x7610, R11 ;  /* 0x00007610ff0b7816 */ /* 0x000fc4000000000b */
[C---:B------:R-:W-:Y:S01]  /*2fef0*/  ISETP.GT.AND P4, PT, R8.reuse, 0x65, PT ;  /* 0x000000650800780c */ /* 0x040fe20003f84270 */
[----:B------:R-:W2:Y:S01]  /*2ff00*/  LDL R26, [R1+0xd2c] ;  /* 0x000d2c00011a7983 */ /* 0x000ea20000100800 */
[----:B---3--:R-:W-:Y:S02]  /*2ff10*/  @P3 IMAD.MOV.U32 R12, RZ, RZ, R24 ;  /* 0x000000ffff0c3224 */ /* 0x008fe400078e0018 */
[----:B------:R-:W-:Y:S01]  /*2ff20*/  @P3 IMAD.MOV.U32 R13, RZ, RZ, R25 ;  /* 0x000000ffff0d3224 */ /* 0x000fe200078e0019 */
[----:B------:R-:W3:Y:S04]  /*2ff30*/  LDL R24, [R1+0x34c] ;  /* 0x00034c0001187983 */ /* 0x000ee80000100800 */
[----:B------:R-:W3:Y:S04]  /*2ff40*/  LDL R25, [R1+0x348] ;  /* 0x0003480001197983 */ /* 0x000ee80000100800 */
[----:B------:R0:W3:Y:S01]  /*2ff50*/  @P3 LDG.E.U8 R11, desc[UR14][R12.64] ;  /* 0x0000000e0c0b3981 */ /* 0x0000e2000c1e1100 */
[----:B------:R-:W-:-:S02]  /*2ff60*/  ISETP.GT.AND P3, PT, R8, 0x64, PT ;  /* 0x000000640800780c */ /* 0x000fc40003f64270 */
[----:B0-----:R-:W-:Y:S02]  /*2ff70*/  PRMT R12, RZ, 0x7610, R12 ;  /* 0x00007610ff0c7816 */ /* 0x001fe4000000000c */
[----:B------:R-:W-:-:S04]  /*2ff80*/  PRMT R13, RZ, 0x7610, R13 ;  /* 0x00007610ff0d7816 */ /* 0x000fc8000000000d */
[----:B----4-:R0:W4:Y:S02]  /*2ff90*/  @P2 LDG.E.U8 R12, desc[UR14][R14.64] ;  /* 0x0000000e0e0c2981 */ /* 0x010124000c1e1100 */
[----:B0-----:R-:W-:Y:S02]  /*2ffa0*/  @P2 IMAD.MOV.U32 R14, RZ, RZ, R4 ;  /* 0x000000ffff0e2224 */ /* 0x001fe400078e0004 */
[----:B------:R-:W-:Y:S01]  /*2ffb0*/  @P2 IMAD.MOV.U32 R15, RZ, RZ, R20 ;  /* 0x000000ffff0f2224 */ /* 0x000fe200078e0014 */
[----:B------:R-:W-:Y:S01]  /*2ffc0*/  PRMT R21, RZ, 0x7610, R21 ;  /* 0x00007610ff157816 */ /* 0x000fe20000000015 */
[----:B------:R-:W4:Y:S04]  /*2ffd0*/  LDL R20, [R1+0xd20] ;  /* 0x000d200001147983 */ /* 0x000f280000100800 */
[----:B------:R0:W4:Y:S04]  /*2ffe0*/  @P2 LDG.E.U8 R13, desc[UR14][R14.64] ;  /* 0x0000000e0e0d2981 */ /* 0x000128000c1e1100 */
[----:B------:R-:W4:Y:S01]  /*2fff0*/  LDL R4, [R1+0xd24] ;  /* 0x000d240001047983 */ /* 0x000f220000100800 */
[----:B0-----:R-:W-:-:S02]  /*30000*/  PRMT R14, RZ, 0x7610, R14 ;  /* 0x00007610ff0e7816 */ /* 0x001fc4000000000e */
[----:B------:R-:W-:-:S04]  /*30010*/  PRMT R15, RZ, 0x7610, R15 ;  /* 0x00007610ff0f7816 */ /* 0x000fc8000000000f */
[----:B------:R0:W4:Y:S01]  /*30020*/  @P3 LDG.E.U8 R14, desc[UR14][R16.64] ;  /* 0x0000000e100e3981 */ /* 0x000122000c1e1100 */
[----:B------:R-:W-:Y:S01]  /*30030*/  ISETP.GT.AND P2, PT, R8, 0x66, PT ;  /* 0x000000660800780c */ /* 0x000fe20003f44270 */
[----:B0-----:R-:W-:Y:S02]  /*30040*/  @P3 IMAD.MOV.U32 R16, RZ, RZ, R22 ;  /* 0x000000ffff103224 */ /* 0x001fe400078e0016 */
[----:B------:R-:W-:Y:S01]  /*30050*/  @P3 IMAD.MOV.U32 R17, RZ, RZ, R23 ;  /* 0x000000ffff113224 */ /* 0x000fe200078e0017 */
[----:B------:R-:W4:Y:S04]  /*30060*/  LDL R22, [R1+0xd34] ;  /* 0x000d340001167983 */ /* 0x000f280000100800 */
[----:B------:R0:W4:Y:S04]  /*30070*/  @P3 LDG.E.U8 R15, desc[UR14][R16.64] ;  /* 0x0000000e100f3981 */ /* 0x000128000c1e1100 */
[----:B------:R-:W4:Y:S01]  /*30080*/  LDL R23, [R1+0xd30] ;  /* 0x000d300001177983 */ /* 0x000f220000100800 */
[----:B0-----:R-:W-:-:S02]  /*30090*/  PRMT R16, RZ, 0x7610, R16 ;  /* 0x00007610ff107816 */ /* 0x001fc40000000010 */
[----:B------:R-:W-:-:S04]  /*300a0*/  PRMT R17, RZ, 0x7610, R17 ;  /* 0x00007610ff117816 */ /* 0x000fc80000000011 */
[----:B--2---:R0:W2:Y:S02]  /*300b0*/  @P4 LDG.E.U8 R16, desc[UR14][R18.64] ;  /* 0x0000000e12104981 */ /* 0x0040a4000c1e1100 */
[----:B0-----:R-:W-:Y:S02]  /*300c0*/  @P4 IMAD.MOV.U32 R18, RZ, RZ, R28 ;  /* 0x000000ffff124224 */ /* 0x001fe400078e001c */
[----:B------:R-:W-:Y:S01]  /*300d0*/  @P4 IMAD.MOV.U32 R19, RZ, RZ, R29 ;  /* 0x000000ffff134224 */ /* 0x000fe200078e001d */
[----:B------:R-:W-:Y:S01]  /*300e0*/  ISETP.GT.AND P3, PT, R8, 0x68, PT ;  /* 0x000000680800780c */ /* 0x000fe20003f64270 */
[----:B------:R-:W2:Y:S04]  /*300f0*/  LDL R29, [R1+0xd38] ;  /* 0x000d3800011d7983 */ /* 0x000ea80000100800 */
[----:B------:R3:W2:Y:S04]  /*30100*/  @P4 LDG.E.U8 R17, desc[UR14][R18.64] ;  /* 0x0000000e12114981 */ /* 0x0006a8000c1e1100 */
[----:B------:R-:W2:Y:S01]  /*30110*/  LDL R28, [R1+0xd3c] ;  /* 0x000d3c00011c7983 */ /* 0x000ea20000100800 */
[----:B---3--:R-:W-:-:S02]  /*30120*/  @P2 IMAD.MOV.U32 R18, RZ, RZ, R24 ;  /* 0x000000ffff122224 */ /* 0x008fc400078e0018 */
[----:B------:R-:W-:Y:S01]  /*30130*/  @P2 IMAD.MOV.U32 R19, RZ, RZ, R25 ;  /* 0x000000ffff132224 */ /* 0x000fe200078e0019 */
[----:B------:R-:W3:Y:S04]  /*30140*/  LDL R24, [R1+0xd44] ;  /* 0x000d440001187983 */ /* 0x000ee80000100800 */
[----:B------:R0:W2:Y:S04]  /*30150*/  @P2 LDG.E.U8 R21, desc[UR14][R18.64] ;  /* 0x0000000e12152981 */ /* 0x0000a8000c1e1100 */
[----:B------:R-:W3:Y:S01]  /*30160*/  LDL R25, [R1+0xd40] ;  /* 0x000d400001197983 */ /* 0x000ee20000100800 */
[----:B0-----:R-:W-:-:S02]  /*30170*/  PRMT R18, RZ, 0x7610, R18 ;  /* 0x00007610ff127816 */ /* 0x001fc40000000012 */
[----:B------:R-:W-:Y:S02]  /*30180*/  ISETP.GT.AND P4, PT, R8, 0x69, PT ;  /* 0x000000690800780c */ /* 0x000fe40003f84270 */
[----:B------:R-:W-:Y:S01]  /*30190*/  PRMT R19, RZ, 0x7610, R19 ;  /* 0x00007610ff137816 */ /* 0x000fe20000000013 */
[----:B--2---:R4:W-:Y:S04]  /*301a0*/  STL [R1+0x238], R21 ;  /* 0x0002381501007387 */ /* 0x0049e80000100800 */
[----:B------:R-:W2:Y:S04]  /*301b0*/  LDL R30, [R1+0xd48] ;  /* 0x000d4800011e7983 */ /* 0x000ea80000100800 */
[----:B------:R-:W2:Y:S01]  /*301c0*/  LDL R33, [R1+0xd58] ;  /* 0x000d580001217983 */ /* 0x000ea20000100800 */
[----:B----4-:R-:W-:-:S02]  /*301d0*/  @P3 IMAD.MOV.U32 R21, RZ, RZ, R20 ;  /* 0x000000ffff153224 */ /* 0x010fc400078e0014 */
[----:B------:R-:W-:Y:S01]  /*301e0*/  @P3 IMAD.MOV.U32 R20, RZ, RZ, R4 ;  /* 0x000000ffff143224 */ /* 0x000fe200078e0004 */
[----:B------:R-:W4:Y:S04]  /*301f0*/  LDL R32, [R1+0xd5c] ;  /* 0x000d5c0001207983 */ /* 0x000f280000100800 */
[----:B------:R-:W2:Y:S04]  /*30200*/  LDL R4, [R1+0xd4c] ;  /* 0x000d4c0001047983 */ /* 0x000ea80000100800 */
[----:B------:R0:W4:Y:S04]  /*30210*/  @P3 LDG.E.U8 R18, desc[UR14][R20.64] ;  /* 0x0000000e14123981 */ /* 0x000128000c1e1100 */
[----:B------:R-:W4:Y:S04]  /*30220*/  LDL R36, [R1+0xd68] ;  /* 0x000d680001247983 */ /* 0x000f280000100800 */
[----:B------:R-:W4:Y:S01]  /*30230*/  LDL R31, [R1+0xd80] ;  /* 0x000d8000011f7983 */ /* 0x000f220000100800 */
[----:B0-----:R-:W-:-:S02]  /*30240*/  @P3 IMAD.MOV.U32 R20, RZ, RZ, R26 ;  /* 0x000000ffff143224 */ /* 0x001fc400078e001a */
[----:B------:R-:W-:Y:S01]  /*30250*/  @P3 IMAD.MOV.U32 R21, RZ, RZ, R27 ;  /* 0x000000ffff153224 */ /* 0x000fe200078e001b */
[----:B------:R-:W4:Y:S04]  /*30260*/  LDL R26, [R1+0xd54] ;  /* 0x000d5400011a7983 */ /* 0x000f280000100800 */
[----:B------:R0:W4:Y:S01]  /*30270*/  @P3 LDG.E.U8 R19, desc[UR14][R20.64] ;  /* 0x0000000e14133981 */ /* 0x000122000c1e1100 */
[----:B------:R-:W-:-:S03]  /*30280*/  ISETP.GT.AND P3, PT, R8, 0x6a, PT ;  /* 0x0000006a0800780c */ /* 0x000fc60003f64270 */
[----:B------:R-:W4:Y:S04]  /*30290*/  LDL R27, [R1+0xd50] ;  /* 0x000d5000011b7983 */ /* 0x000f280000100800 */
[----:B------:R-:W4:Y:S01]  /*302a0*/  LDL R35, [R1+0xd88] ;  /* 0x000d880001237983 */ /* 0x000f220000100800 */
[----:B0-----:R-:W-:Y:S02]  /*302b0*/  PRMT R20, RZ, 0x7610, R20 ;  /* 0x00007610ff147816 */ /* 0x001fe40000000014 */
[----:B------:R-:W-:Y:S01]  /*302c0*/  PRMT R21, RZ, 0x7610, R21 ;  /* 0x00007610ff157816 */ /* 0x000fe20000000015 */
[----:B------:R-:W4:Y:S04]  /*302d0*/  LDL R34, [R1+0xd8c] ;  /* 0x000d8c0001227983 */ /* 0x000f280000100800 */
[----:B------:R0:W4:Y:S01]  /*302e0*/  @P4 LDG.E.U8 R20, desc[UR14][R22.64] ;  /* 0x0000000e16144981 */ /* 0x000122000c1e1100 */
[----:B------:R-:W-:-:S03]  /*302f0*/  ISETP.GT.AND P5, PT, R8, 0x78, PT ;  /* 0x000000780800780c */ /* 0x000fc60003fa4270 */
[----:B------:R-:W4:Y:S04]  /*30300*/  LDL R39, [R1+0xd90] ;  /* 0x000d900001277983 */ /* 0x000f280000100800 */
[----:B------:R-:W4:Y:S01]  /*30310*/  LDL R38, [R1+0xd94] ;  /* 0x000d940001267983 */ /* 0x000f220000100800 */
[----:B0-----:R-:W-:Y:S02]  /*30320*/  @P4 IMAD.MOV.U32 R22, RZ, RZ, R28 ;  /* 0x000000ffff164224 */ /* 0x001fe400078e001c */
[----:B------:R-:W-:Y:S01]  /*30330*/  @P4 IMAD.MOV.U32 R23, RZ, RZ, R29 ;  /* 0x000000ffff174224 */ /* 0x000fe200078e001d */
[----:B------:R-:W4:Y:S04]  /*30340*/  LDL R28, [R1+0xd64] ;  /* 0x000d6400011c7983 */ /* 0x000f280000100800 */
[----:B------:R0:W4:Y:S04]  /*30350*/  @P4 LDG.E.U8 R21, desc[UR14][R22.64] ;  /* 0x0000000e16154981 */ /* 0x000128000c1e1100 */
[----:B------:R-:W4:Y:S04]  /*30360*/  LDL R29, [R1+0xd60] ;  /* 0x000d6000011d7983 */ /* 0x000f280000100800 */
[----:B------:R-:W4:Y:S01]  /*30370*/  LDL R37, [R1+0xd98] ;  /* 0x000d980001257983 */ /* 0x000f220000100800 */
[----:B0-----:R-:W-:-:S03]  /*30380*/  PRMT R22, RZ, 0x7610, R22 ;  /* 0x00007610ff167816 */ /* 0x001fc60000000016 */
[----:B------:R-:W4:Y:S04]  /*30390*/  LDL R40, [R1+0xdf0] ;  /* 0x000df00001287983 */ /* 0x000f280000100800 */
[----:B---3--:R2:W3:Y:S04]  /*303a0*/  @P3 LDG.E.U8 R22, desc[UR14][R24.64] ;  /* 0x0000000e18163981 */ /* 0x0084e8000c1e1100 */
[----:B------:R-:W3:Y:S04]  /*303b0*/  LDL R43, [R1+0xda0] ;  /* 0x000da000012b7983 */ /* 0x000ee80000100800 */
        /* <DEDUP_REMOVED lines=8> */
[----:B------:R-:W3:Y:S01]  /*30440*/  LDL R47, [R1+0xe18] ;  /* 0x000e1800012f7983 */ /* 0x000ee20000100800 */
[----:B--2---:R-:W-:-:S03]  /*30450*/  @P3 IMAD.MOV.U32 R24, RZ, RZ, R4 ;  /* 0x000000ffff183224 */ /* 0x004fc600078e0004 */
[----:B------:R-:W2:Y:S01]  /*30460*/  LDL R4, [R1+0xd6c] ;  /* 0x000d6c0001047983 */ /* 0x000ea20000100800 */
[C---:B------:R-:W-:Y:S01]  /*30470*/  ISETP.GT.AND P4, PT, R8.reuse, 0x6b, PT ;  /* 0x0000006b0800780c */ /* 0x040fe20003f84270 */
[----:B------:R-:W-:Y:S01]  /*30480*/  @P3 IMAD.MOV.U32 R25, RZ, RZ, R30 ;  /* 0x000000ffff193224 */ /* 0x000fe200078e001e */
[----:B------:R-:W-:Y:S01]  /*30490*/  PRMT R23, RZ, 0x7610, R23 ;  /* 0x00007610ff177816 */ /* 0x000fe20000000017 */
[----:B------:R-:W3:Y:S05]  /*304a0*/  LDL R30, [R1+0xd84] ;  /* 0x000d8400011e7983 */ /* 0x000eea0000100800 */
[----:B------:R0:W3:Y:S01]  /*304b0*/  @P3 LDG.E.U8 R23, desc[UR14][R24.64] ;  /* 0x0000000e18173981 */ /* 0x0000e2000c1e1100 */
[----:B------:R-:W-:-:S02]  /*304c0*/  ISETP.GT.AND P3, PT, R8, 0x6c, PT ;  /* 0x0000006c0800780c */ /* 0x000fc40003f64270 */
[----:B0-----:R-:W-:Y:S02]  /*304d0*/  PRMT R24, RZ, 0x7610, R24 ;  /* 0x00007610ff187816 */ /* 0x001fe40000000018 */
[----:B------:R-:W-:-:S04]  /*304e0*/  PRMT R25, RZ, 0x7610, R25 ;  /* 0x00007610ff197816 */ /* 0x000fc80000000019 */
[----:B----4-:R0:W4:Y:S02]  /*304f0*/  @P4 LDG.E.U8 R24, desc[UR14][R26.64] ;  /* 0x0000000e1a184981 */ /* 0x010124000c1e1100 */
[----:B0-----:R-:W-:Y:S02]  /*30500*/  @P4 IMAD.MOV.U32 R26, RZ, RZ, R32 ;  /* 0x000000ffff1a4224 */ /* 0x001fe400078e0020 */
[----:B------:R-:W-:Y:S01]  /*30510*/  @P4 IMAD.MOV.U32 R27, RZ, RZ, R33 ;  /* 0x000000ffff1b4224 */ /* 0x000fe200078e0021 */
[----:B------:R-:W4:Y:S04]  /*30520*/  LDL R32, [R1+0xde4] ;  /* 0x000de40001207983 */ /* 0x000f280000100800 */
[----:B------:R0:W4:Y:S04]  /*30530*/  @P4 LDG.E.U8 R25, desc[UR14][R26.64] ;  /* 0x0000000e1a194981 */ /* 0x000128000c1e1100 */
[----:B------:R-:W4:Y:S01]  /*30540*/  LDL R33, [R1+0xde0] ;  /* 0x000de00001217983 */ /* 0x000f220000100800 */
[----:B0-----:R-:W-:-:S06]  /*30550*/  PRMT R26, RZ, 0x7610, R26 ;  /* 0x00007610ff1a7816 */ /* 0x001fcc000000001a */
[----:B------:R0:W4:Y:S02]  /*30560*/  @P3 LDG.E.U8 R26, desc[UR14][R28.64] ;  /* 0x0000000e1c1a3981 */ /* 0x000124000c1e1100 */
[----:B0-----:R-:W-:Y:S02]  /*30570*/  @P3 IMAD.MOV.U32 R29, RZ, RZ, R36 ;  /* 0x000000ffff1d3224 */ /* 0x001fe400078e0024 */
[----:B------:R-:W4:Y:S01]  /*30580*/  LDL R36, [R1+0xde8] ;  /* 0x000de80001247983 */ /* 0x000f220000100800 */
[----:B--2---:R-:W-:-:S03]  /*30590*/  @P3 IMAD.MOV.U32 R28, RZ, RZ, R4 ;  /* 0x000000ffff1c3224 */ /* 0x004fc600078e0004 */
[----:B------:R-:W2:Y:S01]  /*305a0*/  LDL R4, [R1+0xdec] ;  /* 0x000dec0001047983 */ /* 0x000ea20000100800 */
[----:B------:R-:W-:Y:S02]  /*305b0*/  ISETP.GT.AND P4, PT, R8, 0x70, PT ;  /* 0x000000700800780c */ /* 0x000fe40003f84270 */
[----:B------:R-:W-:-:S06]  /*305c0*/  PRMT R27, RZ, 0x7610, R27 ;  /* 0x00007610ff1b7816 */ /* 0x000fcc000000001b */
[----:B------:R0:W2:Y:S02]  /*305d0*/  @P3 LDG.E.U8 R27, desc[UR14][R28.64] ;  /* 0x0000000e1c1b3981 */ /* 0x0000a4000c1e1100 */
[----:B0-----:R-:W-:Y:S02]  /*305e0*/  PRMT R28, RZ, 0x7610, R28 ;  /* 0x00007610ff1c7816 */ /* 0x001fe4000000001c */
[----:B------:R-:W-:-:S04]  /*305f0*/  PRMT R29, RZ, 0x7610, R29 ;  /* 0x00007610ff1d7816 */ /* 0x000fc8000000001d */
[----:B---3--:R0:W3:Y:S02]  /*30600*/  @P4 LDG.E.U8 R28, desc[UR14][R30.64] ;  /* 0x0000000e1e1c4981 */ /* 0x0080e4000c1e1100 */
[----:B0-----:R-:W-:Y:S02]  /*30610*/  @P4 IMAD.MOV.U32 R30, RZ, RZ, R34 ;  /* 0x000000ffff1e4224 */ /* 0x001fe400078e0022 */
[----:B------:R-:W-:Y:S01]  /*30620*/  @P4 IMAD.MOV.U32 R31, RZ, RZ, R35 ;  /* 0x000000ffff1f4224 */ /* 0x000fe200078e0023 */
[----:B------:R-:W3:Y:S04]  /*30630*/  LDL R34, [R1+0xd74] ;  /* 0x000d740001227983 */ /* 0x000ee80000100800 */
[----:B------:R-:W3:Y:S04]  /*30640*/  LDL R35, [R1+0xd70] ;  /* 0x000d700001237983 */ /* 0x000ee80000100800 */
[----:B------:R0:W3:Y:S02]  /*30650*/  @P4 LDG.E.U8 R29, desc[UR14][R30.64] ;  /* 0x0000000e1e1d4981 */ /* 0x0000e4000c1e1100 */
[----:B0-----:R-:W-:-:S06]  /*30660*/  PRMT R30, RZ, 0x7610, R30 ;  /* 0x00007610ff1e7816 */ /* 0x001fcc000000001e */
[----:B----4-:R0:W4:Y:S02]  /*30670*/  @P5 LDG.E.U8 R30, desc[UR14][R32.64] ;  /* 0x0000000e201e5981 */ /* 0x010124000c1e1100 */
[----:B0-----:R-:W-:Y:S02]  /*30680*/  @P5 IMAD.MOV.U32 R33, RZ, RZ, R36 ;  /* 0x000000ffff215224 */ /* 0x001fe400078e0024 */
[----:B------:R-:W4:Y:S01]  /*30690*/  LDL R36, [R1+0xd9c] ;  /* 0x000d9c0001247983 */ /* 0x000f220000100800 */
[----:B--2---:R-:W-:-:S03]  /*306a0*/  @P5 IMAD.MOV.U32 R32, RZ, RZ, R4 ;  /* 0x000000ffff205224 */ /* 0x004fc600078e0004 */
[----:B------:R-:W2:Y:S01]  /*306b0*/  LDL R4, [R1+0xdf4] ;  /* 0x000df40001047983 */ /* 0x000ea20000100800 */
[C---:B------:R-:W-:Y:S02]  /*306c0*/  ISETP.GT.AND P3, PT, R8.reuse, 0x6d, PT ;  /* 0x0000006d0800780c */ /* 0x040fe40003f64270 */
[----:B------:R-:W-:Y:S02]  /*306d0*/  PRMT R31, RZ, 0x7610, R31 ;  /* 0x00007610ff1f7816 */ /* 0x000fe4000000001f */
[----:B------:R-:W-:-:S04]  /*306e0*/  ISETP.GT.AND P4, PT, R8, 0x71, PT ;  /* 0x000000710800780c */ /* 0x000fc80003f84270 */
[----:B------:R0:W2:Y:S01]  /*306f0*/  @P5 LDG.E.U8 R31, desc[UR14][R32.64] ;  /* 0x0000000e201f5981 */ /* 0x0000a2000c1e1100 */
[----:B------:R-:W-:Y:S02]  /*30700*/  ISETP.GT.AND P5, PT, R8, 0x79, PT ;  /* 0x000000790800780c */ /* 0x000fe40003fa4270 */
        /* <DEDUP_REMOVED lines=14> */
[----:B------:R-:W-:Y:S02]  /*307f0*/  PRMT R35, RZ, 0x7610, R35 ;  /* 0x00007610ff237816 */ /* 0x000fe40000000023 */
[----:B------:R-:W-:-:S04]  /*30800*/  ISETP.GT.AND P4, PT, R8, 0x72, PT ;  /* 0x000000720800780c */ /* 0x000fc80003f84270 */
[----:B------:R0:W2:Y:S02]  /*30810*/  @P5 LDG.E.U8 R35, desc[UR14][R36.64] ;  /* 0x0000000e24235981 */ /* 0x0000a4000c1e1100 */
[----:B0-----:R-:W-:Y:S02]  /*30820*/  PRMT R36, RZ, 0x7610, R36 ;  /* 0x00007610ff247816 */ /* 0x001fe40000000024 */
[----:B------:R-:W-:-:S04]  /*30830*/  PRMT R37, RZ, 0x7610, R37 ;  /* 0x00007610ff257816 */ /* 0x000fc80000000025 */
[----:B---3--:R0:W3:Y:S01]  /*30840*/  @P5 LDG.E.U8 R36, desc[UR14][R38.64] ;  /* 0x0000000e26245981 */ /* 0x0080e2000c1e1100 */
[----:B------:R-:W-:Y:S01]  /*30850*/  ISETP.GT.AND P5, PT, R8, 0x7a, PT ;  /* 0x0000007a0800780c */ /* 0x000fe20003fa4270 */
        /* <DEDUP_REMOVED lines=13> */
[----:B------:R0:W4:Y:S02]  /*30930*/  @P5 LDG.E.U8 R39, desc[UR14][R40.64] ;  /* 0x0000000e28275981 */ /* 0x000124000c1e1100 */
[----:B0-----:R-:W-:Y:S02]  /*30940*/  PRMT R40, RZ, 0x7610, R40 ;  /* 0x00007610ff287816 */ /* 0x001fe40000000028 */
[----:B------:R-:W-:-:S04]  /*30950*/  PRMT R41, RZ, 0x7610, R41 ;  /* 0x00007610ff297816 */ /* 0x000fc80000000029 */
[----:B---3--:R0:W3:Y:S01]  /*30960*/  @P5 LDG.E.U8 R40, desc[UR14][R42.64] ;  /* 0x0000000e2a285981 */ /* 0x0080e2000c1e1100 */
[----:B------:R-:W-:Y:S01]  /*30970*/  ISETP.GT.AND P5, PT, R8, 0x7b, PT ;  /* 0x0000007b0800780c */ /* 0x000fe20003fa4270 */
[----:B0-----:R-:W-:Y:S02]  /*30980*/  @P4 IMAD.MOV.U32 R42, RZ, RZ, R88 ;  /* 0x000000ffff2a4224 */ /* 0x001fe400078e0058 */
[----:B------:R-:W-:Y:S01]  /*30990*/  @P4 IMAD.MOV.U32 R43, RZ, RZ, R92 ;  /* 0x000000ffff2b4224 */ /* 0x000fe200078e005c */
[----:B------:R-:W3:Y:S04]  /*309a0*/  LDL R88, [R1+0xdc4] ;  /* 0x000dc40001587983 */ /* 0x000ee80000100800 */
[----:B------:R0:W3:Y:S01]  /*309b0*/  @P4 LDG.E.U8 R41, desc[UR14][R42.64] ;  /* 0x0000000e2a294981 */ /* 0x0000e2000c1e1100 */
[----:B------:R-:W-:-:S03]  /*309c0*/  PRMT R49, RZ, 0x7610, R49 ;  /* 0x00007610ff317816 */ /* 0x000fc60000000031 */
[----:B------:R-:W3:Y:S01]  /*309d0*/  LDL R92, [R1+0xe20] ;  /* 0x000e2000015c7983 */ /* 0x000ee20000100800 */
[----:B0-----:R-:W-:Y:S02]  /*309e0*/  PRMT R42, RZ, 0x7610, R42 ;  /* 0x00007610ff2a7816 */ /* 0x001fe4000000002a */
[----:B------:R-:W-:-:S04]  /*309f0*/  PRMT R43, RZ, 0x7610, R43 ;  /* 0x00007610ff2b7816 */ /* 0x000fc8000000002b */
[----:B------:R0:W3:Y:S02]  /*30a00*/  @P4 LDG.E.U8 R42, desc[UR14][R44.64] ;  /* 0x0000000e2c2a4981 */ /* 0x0000e4000c1e1100 */
[----:B0-----:R-:W-:Y:S02]  /*30a10*/  @P5 IMAD.MOV.U32 R45, RZ, RZ, R76 ;  /* 0x000000ffff2d5224 */ /* 0x001fe400078e004c */
[----:B--2---:R-:W-:Y:S01]  /*30a20*/  @P5 IMAD.MOV.U32 R44, RZ, RZ, R4 ;  /* 0x000000ffff2c5224 */ /* 0x004fe200078e0004 */
[----:B------:R-:W-:Y:S01]  /*30a30*/  ISETP.GT.AND P4, PT, R8, 0x74, PT ;  /* 0x000000740800780c */ /* 0x000fe20003f84270 */
[----:B------:R-:W2:Y:S04]  /*30a40*/  LDL R76, [R1+0xdcc] ;  /* 0x000dcc00014c7983 */ /* 0x000ea80000100800 */
[----:B------:R0:W2:Y:S04]  /*30a50*/  @P5 LDG.E.U8 R43, desc[UR14][R44.64] ;  /* 0x0000000e2c2b5981 */ /* 0x0000a8000c1e1100 */
[----:B------:R-:W2:Y:S01]  /*30a60*/  LDL R4, [R1+0xe24] ;  /* 0x000e240001047983 */ /* 0x000ea20000100800 */
[----:B0-----:R-:W-:-:S06]  /*30a70*/  PRMT R44, RZ, 0x7610, R44 ;  /* 0x00007610ff2c7816 */ /* 0x001fcc000000002c */
[----:B----4-:R0:W4:Y:S04]  /*30a80*/  @P5 LDG.E.U8 R44, desc[UR14][R46.64] ;  /* 0x0000000e2e2c5981 */ /* 0x010128000c1e1100 */
[----:B------:R-:W0:Y:S04]  /*30a90*/  LDL R46, [R1+0xd78] ;  /* 0x000d7800012e7983 */ /* 0x000e280000100800 */
[----:B------:R-:W0:Y:S01]  /*30aa0*/  LDL R47, [R1+0xd7c] ;  /* 0x000d7c00012f7983 */ /* 0x000e220000100800 */
[----:B------:R-:W-:Y:S02]  /*30ab0*/  PRMT R45, RZ, 0x7610, R45 ;  /* 0x00007610ff2d7816 */ /* 0x000fe4000000002d */
[----:B0-----:R-:W-:-:S04]  /*30ac0*/  @P3 LOP3.LUT R47, R47, R46, RZ, 0x3c, !PT ;  /* 0x0000002e2f2f3212 */ /* 0x001fc800078e3cff */
[----:B------:R-:W-:-:S04]  /*30ad0*/  @P3 LOP3.LUT R46, R47, R46, RZ, 0x3c, !PT ;  /* 0x0000002e2f2e3212 */ /* 0x000fc800078e3cff */
[----:B------:R-:W-:-:S05]  /*30ae0*/  @P3 LOP3.LUT R47, R47, R46, RZ, 0x3c, !PT ;  /* 0x0000002e2f2f3212 */ /* 0x000fca00078e3cff */
[----:B------:R3:W2:Y:S04]  /*30af0*/  @P3 LDG.E.U8 R45, desc[UR14][R46.64] ;  /* 0x0000000e2e2d3981 */ /* 0x0006a8000c1e1100 */
[----:B------:R-:W2:Y:S01]  /*30b00*/  LDL R47, [R1+0xdc0] ;  /* 0x000dc000012f7983 */ /* 0x000ea20000100800 */
[----:B---3--:R-:W-:Y:S01]  /*30b10*/  @P4 IMAD.MOV.U32 R46, RZ, RZ, R88 ;  /* 0x000000ffff2e4224 */ /* 0x008fe200078e0058 */
[----:B------:R-:W-:Y:S02]  /*30b20*/  ISETP.GT.AND P5, PT, R8, 0x7c, PT ;  /* 0x0000007c0800780c */ /* 0x000fe40003fa4270 */
[----:B------:R-:W-:Y:S01]  /*30b30*/  PRMT R51, RZ, 0x7610, R51 ;  /* 0x00007610ff337816 */ /* 0x000fe20000000033 */
[----:B------:R-:W3:Y:S04]  /*30b40*/  LDL R88, [R1+0xdd4] ;  /* 0x000dd40001587983 */ /* 0x000ee80000100800 */
[----:B--2---:R0:W2:Y:S04]  /*30b50*/  @P4 LDG.E.U8 R49, desc[UR14][R46.64] ;  /* 0x0000000e2e314981 */ /* 0x0040a8000c1e1100 */
[----:B------:R-:W2:Y:S01]  /*30b60*/  LDL R47, [R1+0xdc8] ;  /* 0x000dc800012f7983 */ /* 0x000ea20000100800 */
[----:B0-----:R-:W-:Y:S01]  /*30b70*/  @P4 IMAD.MOV.U32 R46, RZ, RZ, R76 ;  /* 0x000000ffff2e4224 */ /* 0x001fe200078e004c */
[----:B------:R-:W-:-:S02]  /*30b80*/  PRMT R53, RZ, 0x7610, R53 ;  /* 0x00007610ff357816 */ /* 0x000fc40000000035 */
[----:B------:R-:W-:Y:S01]  /*30b90*/  PRMT R55, RZ, 0x7610, R55 ;  /* 0x00007610ff377816 */ /* 0x000fe20000000037 */
[----:B------:R-:W3:Y:S04]  /*30ba0*/  LDL R76, [R1+0xddc] ;  /* 0x000ddc00014c7983 */ /* 0x000ee80000100800 */
[----:B--2---:R0:W2:Y:S02]  /*30bb0*/  @P4 LDG.E.U8 R51, desc[UR14][R46.64] ;  /* 0x0000000e2e334981 */ /* 0x0040a4000c1e1100 */
[----:B0-----:R-:W-:Y:S02]  /*30bc0*/  @P5 IMAD.MOV.U32 R46, RZ, RZ, R4 ;  /* 0x000000ffff2e5224 */ /* 0x001fe400078e0004 */
[----:B------:R-:W-:Y:S01]  /*30bd0*/  @P5 IMAD.MOV.U32 R47, RZ, RZ, R92 ;  /* 0x000000ffff2f5224 */ /* 0x000fe200078e005c */
[----:B------:R-:W-:Y:S01]  /*30be0*/  ISETP.GT.AND P3, PT, R8, 0x75, PT ;  /* 0x000000750800780c */ /* 0x000fe20003f64270 */
[----:B------:R-:W2:Y:S04]  /*30bf0*/  LDL R92, [R1+0xe38] ;  /* 0x000e3800015c7983 */ /* 0x000ea80000100800 */
[----:B------:R0:W2:Y:S01]  /*30c00*/  @P5 LDG.E.U8 R53, desc[UR14][R46.64] ;  /* 0x0000000e2e355981 */ /* 0x0000a2000c1e1100 */
[----:B------:R-:W-:-:S02]  /*30c10*/  PRMT R57, RZ, 0x7610, R57 ;  /* 0x00007610ff397816 */ /* 0x000fc40000000039 */
[----:B------:R-:W-:Y:S01]  /*30c20*/  PRMT R59, RZ, 0x7610, R59 ;  /* 0x00007610ff3b7816 */ /* 0x000fe2000000003b */
[----:B------:R-:W2:Y:S04]  /*30c30*/  LDL R4, [R1+0xe3c] ;  /* 0x000e3c0001047983 */ /* 0x000ea80000100800 */
[----:B------:R-:W0:Y:S04]  /*30c40*/  LDL R46, [R1+0xe28] ;  /* 0x000e2800012e7983 */ /* 0x000e280000100800 */
[----:B------:R-:W0:Y:S02]  /*30c50*/  LDL R47, [R1+0xe2c] ;  /* 0x000e2c00012f7983 */ /* 0x000e240000100800 */
        /* <DEDUP_REMOVED lines=15> */
[----:B--2---:R0:W2:Y:S04]  /*30d50*/  @P3 LDG.E.U8 R59, desc[UR14][R46.64] ;  /* 0x0000000e2e3b3981 */ /* 0x0040a8000c1e1100 */
[----:B------:R-:W0:Y:S04]  /*30d60*/  LDL R46, [R1+0xe30] ;  /* 0x000e3000012e7983 */ /* 0x000e280000100800 */
[----:B------:R-:W0:Y:S02]  /*30d70*/  LDL R47, [R1+0xe34] ;  /* 0x000e3400012f7983 */ /* 0x000e240000100800 */
[----:B0-----:R-:W-:-:S04]  /*30d80*/  @P4 LOP3.LUT R47, R47, R46, RZ, 0x3c, !PT ;  /* 0x0000002e2f2f4212 */ /* 0x001fc800078e3cff */
[----:B------:R-:W-:-:S04]  /*30d90*/  @P4 LOP3.LUT R46, R47, R46, RZ, 0x3c, !PT ;  /* 0x0000002e2f2e4212 */ /* 0x000fc800078e3cff */
[----:B------:R-:W-:-:S05]  /*30da0*/  @P4 LOP3.LUT R47, R47, R46, RZ, 0x3c, !PT ;  /* 0x0000002e2f2f4212 */ /* 0x000fca00078e3cff */
[----:B------:R0:W2:Y:S02]  /*30db0*/  @P4 LDG.E.U8 R61, desc[UR14][R46.64] ;  /* 0x0000000e2e3d4981 */ /* 0x0000a4000c1e1100 */
[----:B0-----:R-:W-:Y:S02]  /*30dc0*/  @P4 IMAD.MOV.U32 R46, RZ, RZ, R4 ;  /* 0x000000ffff2e4224 */ /* 0x001fe400078e0004 */
[----:B------:R-:W-:Y:S01]  /*30dd0*/  @P4 IMAD.MOV.U32 R47, RZ, RZ, R92 ;  /* 0x000000ffff2f4224 */ /* 0x000fe200078e005c */
[----:B------:R-:W-:Y:S01]  /*30de0*/  ISETP.GT.AND P3, PT, R8, 0x67, PT ;  /* 0x000000670800780c */ /* 0x000fe20003f64270 */
[----:B------:R-:W2:Y:S04]  /*30df0*/  LDL R92, [R1+0x368] ;  /* 0x00036800015c7983 */ /* 0x000ea80000100800 */
[----:B------:R3:W2:Y:S01]  /*30e00*/  @P4 LDG.E.U8 R63, desc[UR14][R46.64] ;  /* 0x0000000e2e3f4981 */ /* 0x0006a2000c1e1100 */
[----:B------:R-:W-:-:S03]  /*30e10*/  PRMT R74, RZ, 0x7610, R74 ;  /* 0x00007610ff4a7816 */ /* 0x000fc6000000004a */
[----:B------:R-:W2:Y:S04]  /*30e20*/  LDL R4, [R1+0x36c] ;  /* 0x00036c0001047983 */ /* 0x000ea80000100800 */
[----:B------:R-:W2:Y:S01]  /*30e30*/  LDL R47, [R1+0x350] ;  /* 0x00035000012f7983 */ /* 0x000ea20000100800 */
[----:B---3--:R-:W-:-:S03]  /*30e40*/  @P2 IMAD.MOV.U32 R46, RZ, RZ, R88 ;  /* 0x000000ffff2e2224 */ /* 0x008fc600078e0058 */
[----:B------:R-:W3:Y:S04]  /*30e50*/  LDL R88, [R1+0x370] ;  /* 0x0003700001587983 */ /* 0x000ee80000100800 */
[----:B--2---:R0:W2:Y:S04]  /*30e60*/  @P2 LDG.E.U8 R87, desc[UR14][R46.64] ;  /* 0x0000000e2e572981 */ /* 0x0040a8000c1e1100 */
[----:B------:R-:W3:Y:S01]  /*30e70*/  LDL R47, [R1+0x358] ;  /* 0x00035800012f7983 */ /* 0x000ee20000100800 */
[----:B0-----:R-:W-:-:S03]  /*30e80*/  @P3 IMAD.MOV.U32 R46, RZ, RZ, R76 ;  /* 0x000000ffff2e3224 */ /* 0x001fc600078e004c */
[----:B--2---:R0:W-:Y:S01]  /*30e90*/  STL [R1+0x1c0], R87 ;  /* 0x0001c05701007387 */ /* 0x0041e20000100800 */
[----:B------:R-:W-:Y:S02]  /*30ea0*/  ISETP.GT.AND P2, PT, R8, 0x6e, PT ;  /* 0x0000006e0800780c */ /* 0x000fe40003f44270 */
[----:B------:R-:W-:Y:S01]  /*30eb0*/  PRMT R93, RZ, 0x7610, R93 ;  /* 0x00007610ff5d7816 */ /* 0x000fe2000000005d */
[----:B------:R-:W2:Y:S04]  /*30ec0*/  LDL R76, [R1+0x378] ;  /* 0x00037800014c7983 */ /* 0x000ea80000100800 */
[----:B---3--:R1:W3:Y:S01]  /*30ed0*/  @P3 LDG.E.U8 R74, desc[UR14][R46.64] ;  /* 0x0000000e2e4a3981 */ /* 0x0082e2000c1e1100 */
[----:B------:R-:W-:-:S03]  /*30ee0*/  PRMT R2, RZ, 0x7610, R2 ;  /* 0x00007610ff027816 */ /* 0x000fc60000000002 */
[----:B0-----:R-:W2:Y:S04]  /*30ef0*/  LDL R87, [R1+0x374] ;  /* 0x0003740001577983 */ /* 0x001ea80000100800 */
[----:B------:R-:W1:Y:S04]  /*30f00*/  LDL R46, [R1+0x360] ;  /* 0x00036000012e7983 */ /* 0x000e680000100800 */
[----:B------:R-:W1:Y:S02]  /*30f10*/  LDL R47, [R1+0x364] ;  /* 0x00036400012f7983 */ /* 0x000e640000100800 */
[----:B-1----:R-:W-:-:S04]  /*30f20*/  @P3 LOP3.LUT R47, R47, R46, RZ, 0x3c, !PT ;  /* 0x0000002e2f2f3212 */ /* 0x002fc800078e3cff */
[----:B------:R-:W-:-:S04]  /*30f30*/  @P3 LOP3.LUT R46, R47, R46, RZ, 0x3c, !PT ;  /* 0x0000002e2f2e3212 */ /* 0x000fc800078e3cff */
[----:B------:R-:W-:-:S05]  /*30f40*/  @P3 LOP3.LUT R47, R47, R46, RZ, 0x3c, !PT ;  /* 0x0000002e2f2f3212 */ /* 0x000fca00078e3cff */
[----:B------:R0:W4:Y:S02]  /*30f50*/  @P3 LDG.E.U8 R93, desc[UR14][R46.64] ;  /* 0x0000000e2e5d3981 */ /* 0x000124000c1e1100 */
[----:B0-----:R-:W-:Y:S02]  /*30f60*/  @P2 IMAD.MOV.U32 R46, RZ, RZ, R4 ;  /* 0x000000ffff2e2224 */ /* 0x001fe400078e0004 */
[----:B------:R-:W-:-:S05]  /*30f70*/  @P2 IMAD.MOV.U32 R47, RZ, RZ, R92 ;  /* 0x000000ffff2f2224 */ /* 0x000fca00078e005c */
[----:B------:R2:W4:Y:S04]  /*30f80*/  @P2 LDG.E.U8 R2, desc[UR14][R46.64] ;  /* 0x0000000e2e022981 */ /* 0x000528000c1e1100 */
[----:B---3--:R0:W-:Y:S04]  /*30f90*/  STL [R1+0x1b8], R74 ;  /* 0x0001b84a01007387 */ /* 0x0081e80000100800 */
[----:B------:R-:W3:Y:S04]  /*30fa0*/  LDL R4, [R1+0x380] ;  /* 0x0003800001047983 */ /* 0x000ee80000100800 */
[----:B0-----:R-:W3:Y:S01]  /*30fb0*/  LDL R74, [R1+0x37c] ;  /* 0x00037c00014a7983 */ /* 0x001ee20000100800 */
[----:B------:R-:W-:Y:S01]  /*30fc0*/  ISETP.GT.AND P3, PT, R8, 0x6f, PT ;  /* 0x0000006f0800780c */ /* 0x000fe20003f64270 */
[----:B--2---:R-:W-:Y:S01]  /*30fd0*/  @P2 IMAD.MOV.U32 R46, RZ, RZ, R87 ;  /* 0x000000ffff2e2224 */ /* 0x004fe200078e0057 */
[----:B------:R-:W-:Y:S01]  /*30fe0*/  PRMT R77, RZ, 0x7610, R77 ;  /* 0x00007610ff4d7816 */ /* 0x000fe2000000004d */
[----:B----4-:R0:W-:Y:S04]  /*30ff0*/  STL [R1+0x1a0], R2 ;  /* 0x0001a00201007387 */ /* 0x0101e80000100800 */
[----:B0-----:R-:W2:Y:S01]  /*31000*/  LDL R2, [R1+0x384] ;  /* 0x0003840001027983 */ /* 0x001ea20000100800 */
[----:B------:R-:W-:-:S05]  /*31010*/  @P2 IMAD.MOV.U32 R47, RZ, RZ, R88 ;  /* 0x000000ffff2f2224 */ /* 0x000fca00078e0058 */
[----:B------:R3:W4:Y:S01]  /*31020*/  @P2 LDG.E.U8 R77, desc[UR14][R46.64] ;  /* 0x0000000e2e4d2981 */ /* 0x000722000c1e1100 */
[----:B------:R-:W-:Y:S02]  /*31030*/  PRMT R6, RZ, 0x7610, R6 ;  /* 0x00007610ff067816 */ /* 0x000fe40000000006 */
[----:B------:R-:W-:Y:S01]  /*31040*/  PRMT R69, RZ, 0x7610, R69 ;  /* 0x00007610ff457816 */ /* 0x000fe20000000045 */
[----:B---3--:R-:W-:Y:S02]  /*31050*/  @P3 IMAD.MOV.U32 R46, RZ, RZ, R74 ;  /* 0x000000ffff2e3224 */ /* 0x008fe400078e004a */
[----:B------:R-:W-:-:S05]  /*31060*/  @P3 IMAD.MOV.U32 R47, RZ, RZ, R76 ;  /* 0x000000ffff2f3224 */ /* 0x000fca00078e004c */
[----:B------:R0:W3:Y:S02]  /*31070*/  @P3 LDG.E.U8 R6, desc[UR14][R46.64] ;  /* 0x0000000e2e063981 */ /* 0x0000e4000c1e1100 */
[----:B0-----:R-:W-:Y:S02]  /*31080*/  @P3 IMAD.MOV.U32 R47, RZ, RZ, R4 ;  /* 0x000000ffff2f3224 */ /* 0x001fe400078e0004 */
[----:B--2---:R-:W-:-:S05]  /*31090*/  @P3 IMAD.MOV.U32 R46, RZ, RZ, R2 ;  /* 0x000000ffff2e3224 */ /* 0x004fca00078e0002 */
[----:B------:R-:W2:Y:S04]  /*310a0*/  @P3 LDG.E.U8 R69, desc[UR14][R46.64] ;  /* 0x0000000e2e453981 */ /* 0x000ea8000c1e1100 */
[----:B------:R0:W-:Y:S04]  /*310b0*/  STL [R1+0x1ac], R93 ;  /* 0x0001ac5d01007387 */ /* 0x0001e80000100800 */
[----:B------:R-:W2:Y:S04]  /*310c0*/  LDL R92, [R1+0x38c] ;  /* 0x00038c00015c7983 */ /* 0x000ea80000100800 */
[----:B------:R-:W2:Y:S04]  /*310d0*/  LDL R88, [R1+0x390] ;  /* 0x0003900001587983 */ /* 0x000ea80000100800 */
[----:B0-----:R-:W2:Y:S04]  /*310e0*/  LDL R93, [R1+0x388] ;  /* 0x00038800015d7983 */ /* 0x001ea80000100800 */
[----:B------:R-:W2:Y:S04]  /*310f0*/  LDL R87, [R1+0x394] ;  /* 0x0003940001577983 */ /* 0x000ea80000100800 */
[----:B----4-:R0:W-:Y:S04]  /*31100*/  STL [R1+0x194], R77 ;  /* 0x0001944d01007387 */ /* 0x0101e80000100800 */
[----:B------:R-:W4:Y:S04]  /*31110*/  LDL R76, [R1+0x39c] ;  /* 0x00039c00014c7983 */ /* 0x000f280000100800 */
[----:B------:R-:W4:Y:S04]  /*31120*/  LDL R74, [R1+0x3a0] ;  /* 0x0003a000014a7983 */ /* 0x000f280000100800 */
[----:B0-----:R-:W4:Y:S04]  /*31130*/  LDL R77, [R1+0x398] ;  /* 0x00039800014d7983 */ /* 0x001f280000100800 */
[----:B---3--:R0:W-:Y:S04]  /*31140*/  STL [R1+0x188], R6 ;  /* 0x0001880601007387 */ /* 0x0081e80000100800 */
[----:B------:R-:W3:Y:S04]  /*31150*/  LDL R4, [R1+0x3a8] ;  /* 0x0003a80001047983 */ /* 0x000ee80000100800 */
[----:B------:R-:W3:Y:S04]  /*31160*/  LDL R2, [R1+0x3ac] ;  /* 0x0003ac0001027983 */ /* 0x000ee80000100800 */
[----:B0-----:R-:W3:Y:S04]  /*31170*/  LDL R6, [R1+0x3a4] ;  /* 0x0003a40001067983 */ /* 0x001ee80000100800 */
[----:B--2---:R0:W-:Y:S04]  /*31180*/  STL [R1+0x17c], R69 ;  /* 0x00017c4501007387 */ /* 0x0041e80000100800 */
[----:B0-----:R-:W2:Y:S01]  /*31190*/  LDL.LU R69, [R1+0x10e4] ;  /* 0x0010e40001457983 */ /* 0x001ea20000300800 */
[----:B------:R-:W-:-:S02]  /*311a0*/  ISETP.GT.AND P2, PT, R8, 0x76, PT ;  /* 0x000000760800780c */ /* 0x000fc40003f44270 */
[----:B------:R-:W-:Y:S02]  /*311b0*/  PRMT R89, RZ, 0x7610, R89 ;  /* 0x00007610ff597816 */ /* 0x000fe40000000059 */
[----:B------:R-:W-:Y:S02]  /*311c0*/  ISETP.GT.AND P3, PT, R8, 0x77, PT ;  /* 0x000000770800780c */ /* 0x000fe40003f64270 */
[----:B------:R-:W-:-:S07]  /*311d0*/  PRMT R86, RZ, 0x7610, R86 ;  /* 0x00007610ff567816 */ /* 0x000fce0000000056 */
[----:B------:R-:W-:Y:S02]  /*311e0*/  @P2 IMAD.MOV.U32 R46, RZ, RZ, R92 ;  /* 0x000000ffff2e2224 */ /* 0x000fe400078e005c */
[----:B------:R-:W-:-:S05]  /*311f0*/  @P2 IMAD.MOV.U32 R47, RZ, RZ, R93 ;  /* 0x000000ffff2f2224 */ /* 0x000fca00078e005d */
[----:B------:R0:W2:Y:S01]  /*31200*/  @P2 LDG.E.U8 R89, desc[UR14][R46.64] ;  /* 0x0000000e2e592981 */ /* 0x0000a2000c1e1100 */
[----:B------:R-:W-:Y:S01]  /*31210*/  PRMT R75, RZ, 0x7610, R75 ;  /* 0x00007610ff4b7816 */ /* 0x000fe2000000004b */
[----:B0-----:R-:W-:Y:S02]  /*31220*/  @P2 IMAD.MOV.U32 R46, RZ, RZ, R87 ;  /* 0x000000ffff2e2224 */ /* 0x001fe400078e0057 */
[----:B------:R-:W-:-:S05]  /*31230*/  @P2 IMAD.MOV.U32 R47, RZ, RZ, R88 ;  /* 0x000000ffff2f2224 */ /* 0x000fca00078e0058 */
[----:B------:R4:W2:Y:S01]  /*31240*/  @P2 LDG.E.U8 R86, desc[UR14][R46.64] ;  /* 0x0000000e2e562981 */ /* 0x0008a2000c1e1100 */
[----:B------:R-:W-:Y:S01]  /*31250*/  ISETP.GT.AND P2, PT, R8, 0x7e, PT ;  /* 0x0000007e0800780c */ /* 0x000fe20003f44270 */
[----:B----4-:R-:W-:Y:S02]  /*31260*/  @P3 IMAD.MOV.U32 R46, RZ, RZ, R76 ;  /* 0x000000ffff2e3224 */ /* 0x010fe400078e004c */
[----:B------:R-:W-:-:S05]  /*31270*/  @P3 IMAD.MOV.U32 R47, RZ, RZ, R77 ;  /* 0x000000ffff2f3224 */ /* 0x000fca00078e004d */
[----:B------:R3:W4:Y:S01]  /*31280*/  @P3 LDG.E.U8 R75, desc[UR14][R46.64] ;  /* 0x0000000e2e4b3981 */ /* 0x000722000c1e1100 */
[----:B------:R-:W-:Y:S01]  /*31290*/  PRMT R5, RZ, 0x7610, R5 ;  /* 0x00007610ff057816 */ /* 0x000fe20000000005 */
[----:B---3--:R-:W-:Y:S02]  /*312a0*/  @P3 IMAD.MOV.U32 R46, RZ, RZ, R6 ;  /* 0x000000ffff2e3224 */ /* 0x008fe400078e0006 */
[----:B------:R-:W-:-:S05]  /*312b0*/  @P3 IMAD.MOV.U32 R47, RZ, RZ, R74 ;  /* 0x000000ffff2f3224 */ /* 0x000fca00078e004a */
[----:B------:R0:W3:Y:S02]  /*312c0*/  @P3 LDG.E.U8 R5, desc[UR14][R46.64] ;  /* 0x0000000e2e053981 */ /* 0x0000e4000c1e1100 */
[----:B0-----:R-:W-:Y:S02]  /*312d0*/  @P2 IMAD.MOV.U32 R46, RZ, RZ, R2 ;  /* 0x000000ffff2e2224 */ /* 0x001fe400078e0002 */
[----:B------:R-:W-:Y:S01]  /*312e0*/  @P2 IMAD.MOV.U32 R47, RZ, RZ, R4 ;  /* 0x000000ffff2f2224 */ /* 0x000fe200078e0004 */
[----:B--2---:R-:W-:-:S06]  /*312f0*/  PRMT R69, RZ, 0x7610, R69 ;  /* 0x00007610ff457816 */ /* 0x004fcc0000000045 */
[----:B------:R-:W2:Y:S04]  /*31300*/  @P2 LDG.E.U8 R69, desc[UR14][R46.64] ;  /* 0x0000000e2e452981 */ /* 0x000ea8000c1e1100 */
[----:B----4-:R0:W-:Y:S04]  /*31310*/  STL [R1+0x168], R75 ;  /* 0x0001684b01007387 */ /* 0x0101e80000100800 */
[----:B0-----:R-:W4:Y:S04]  /*31320*/  LDL.LU R75, [R1+0x1fc] ;  /* 0x0001fc00014b7983 */ /* 0x001f280000300800 */
[----:B------:R-:W4:Y:S04]  /*31330*/  LDL.LU R76, [R1+0x1f8] ;  /* 0x0001f800014c7983 */ /* 0x000f280000300800 */
[----:B------:R-:W4:Y:S04]  /*31340*/  LDL.LU R77, [R1+0x1b4] ;  /* 0x0001b400014d7983 */ /* 0x000f280000300800 */
[----:B------:R0:W-:Y:S04]  /*31350*/  STL [R1+0x170], R86 ;  /* 0x0001705601007387 */ /* 0x0001e80000100800 */
[----:B0-----:R-:W4:Y:S04]  /*31360*/  LDL.LU R86, [R1+0x1b0] ;  /* 0x0001b00001567983 */ /* 0x001f280000300800 */
[----:B------:R-:W4:Y:S04]  /*31370*/  LDL.LU R87, [R1+0x158] ;  /* 0x0001580001577983 */ /* 0x000f280000300800 */
[----:B------:R-:W4:Y:S04]  /*31380*/  LDL.LU R88, [R1+0x154] ;  /* 0x0001540001587983 */ /* 0x000f280000300800 */
[----:B------:R0:W-:Y:S04]  /*31390*/  STL [R1+0x174], R89 ;  /* 0x0001745901007387 */ /* 0x0001e80000100800 */
[----:B0-----:R-:W4:Y:S04]  /*313a0*/  LDL.LU R89, [R1+0x118] ;  /* 0x0001180001597983 */ /* 0x001f280000300800 */
[----:B------:R-:W4:Y:S04]  /*313b0*/  LDL.LU R92, [R1+0x114] ;  /* 0x00011400015c7983 */ /* 0x000f280000300800 */
[----:B------:R-:W4:Y:S04]  /*313c0*/  LDL.LU R93, [R1+0xcc] ;  /* 0x0000cc00015d7983 */ /* 0x000f280000300800 */
[----:B------:R-:W4:Y:S04]  /*313d0*/  LDL.LU R6, [R1+0xc8] ;  /* 0x0000c80001067983 */ /* 0x000f280000300800 */
[----:B------:R-:W4:Y:S04]  /*313e0*/  LDL.LU R2, [R1+0x9c] ;  /* 0x00009c0001027983 */ /* 0x000f280000300800 */
[----:B------:R-:W4:Y:S04]  /*313f0*/  LDL.LU R4, [R1+0x98] ;  /* 0x0000980001047983 */ /* 0x000f280000300800 */
[----:B---3--:R0:W-:Y:S04]  /*31400*/  STL [R1+0x15c], R5 ;  /* 0x00015c0501007387 */ /* 0x0081e80000100800 */
[----:B0-----:R-:W3:Y:S04]  /*31410*/  LDL.LU R5, [R1+0x6c] ;  /* 0x00006c0001057983 */ /* 0x001ee80000300800 */
[----:B------:R-:W3:Y:S04]  /*31420*/  LDL.LU R74, [R1+0x68] ;  /* 0x00006800014a7983 */ /* 0x000ee80000300800 */
[----:B--2---:R0:W-:Y:S04]  /*31430*/  STL [R1+0x150], R69 ;  /* 0x0001504501007387 */ /* 0x0041e80000100800 */
[----:B0-----:R-:W2:Y:S04]  /*31440*/  LDL.LU R69, [R1+0x10e0] ;  /* 0x0010e00001457983 */ /* 0x001ea80000300800 */
[----:B------:R-:W3:Y:S04]  /*31450*/  LDL R46, [R1+0x3b0] ;  /* 0x0003b000012e7983 */ /* 0x000ee80000100800 */
[----:B------:R-:W3:Y:S01]  /*31460*/  LDL R47, [R1+0x3b4] ;  /* 0x0003b400012f7983 */ /* 0x000ee20000100800 */
[----:B--2---:R-:W-:-:S02]  /*31470*/  PRMT R69, RZ, 0x7610, R69 ;  /* 0x00007610ff457816 */ /* 0x004fc40000000045 */
[----:B---3--:R-:W-:-:S04]  /*31480*/  @P2 LOP3.LUT R47, R47, R46, RZ, 0x3c, !PT ;  /* 0x0000002e2f2f2212 */ /* 0x008fc800078e3cff */
[----:B------:R-:W-:-:S04]  /*31490*/  @P2 LOP3.LUT R46, R47, R46, RZ, 0x3c, !PT ;  /* 0x0000002e2f2e2212 */ /* 0x000fc800078e3cff */
[----:B------:R-:W-:-:S05]  /*314a0*/  @P2 LOP3.LUT R47, R47, R46, RZ, 0x3c, !PT ;  /* 0x0000002e2f2f2212 */ /* 0x000fca00078e3cff */
[----:B------:R-:W2:Y:S01]  /*314b0*/  @P2 LDG.E.U8 R69, desc[UR14][R46.64] ;  /* 0x0000000e2e452981 */ /* 0x000ea2000c1e1100 */
[----:B------:R-:W-:-:S03]  /*314c0*/  ISETP.GT.AND P3, PT, R8, 0x7f, PT ;  /* 0x0000007f0800780c */ /* 0x000fc60003f64270 */
        /* <DEDUP_REMOVED lines=16> */
[----:B--2---:R0:W-:Y:S02]  /*315d0*/  STL [R1+0x138], R69 ;  /* 0x0001384501007387 */ /* 0x0041e40000100800 */
[----:B0-----:R-:W0:Y:S02]  /*315e0*/  S2R R69, SR_TID.X ;  /* 0x0000000000457919 */ /* 0x001e240000002100 */
[----:B0-----:R-:W-:Y:S01]  /*315f0*/  LOP3.LUT R69, R69, 0x7f, RZ, 0xc0, !PT ;  /* 0x0000007f45457812 */ /* 0x001fe200078ec0ff */
[----:B------:R-:W-:Y:S03]  /*31600*/  BAR.SYNC.DEFER_BLOCKING 0x0 ;  /* 0x0000000000007b1d */ /* 0x000fe60000010000 */
[----:B------:R-:W-:-:S03]  /*31610*/  ISETP.GE.AND P2, PT, R69, R8, PT ;  /* 0x000000084500720c */ /* 0x000fc60003f46270 */
[----:B---3--:R0:W-:Y:S04]  /*31620*/  STL [R1+0x12c], R72 ;  /* 0x00012c4801007387 */ /* 0x0081e80000100800 */
[----:B0-----:R-:W2:Y:S04]  /*31630*/  LDL.LU R72, [R1+0x10d8] ;  /* 0x0010d80001487983 */ /* 0x001ea80000300800 */
[----:B------:R-:W3:Y:S04]  /*31640*/  LDL.LU R47, [R1+0x230] ;  /* 0x00023000012f7983 */ /* 0x000ee80000300800 */
[----:B------:R-:W2:Y:S04]  /*31650*/  LDL.LU R8, [R1+0x234] ;  /* 0x0002340001087983 */ /* 0x000ea80000300800 */
        /* <DEDUP_REMOVED lines=12> */
[----:B0-----:R-:W3:Y:S04]  /*31720*/  LDL.LU R92, [R1+0x22c] ;  /* 0x00022c00015c7983 */ /* 0x001ee80000300800 */
[----:B-1----:R-:W4:Y:S04]  /*31730*/  LDL.LU R93, [R1+0x228] ;  /* 0x00022800015d7983 */ /* 0x002f280000300800 */
[----:B--2---:R-:W2:Y:S04]  /*31740*/  LDL.LU R6, [R1+0x1f4] ;  /* 0x0001f40001067983 */ /* 0x004ea80000300800 */
[----:B------:R-:W2:Y:S04]  /*31750*/  LDL.LU R8, [R1+0x1f0] ;  /* 0x0001f00001087983 */ /* 0x000ea80000300800 */
[----:B------:R-:W2:Y:S04]  /*31760*/  LDL.LU R47, [R1+0x1a8] ;  /* 0x0001a800012f7983 */ /* 0x000ea80000300800 */
[----:B------:R-:W2:Y:S04]  /*31770*/  LDL.LU R75, [R1+0x1a4] ;  /* 0x0001a400014b7983 */ /* 0x000ea80000300800 */
[----:B------:R-:W-:Y:S04]  /*31780*/  STS.U8 [R69+UR6+0x9800], R2 ;  /* 0x0098000245007988 */ /* 0x000fe80008000006 */
[----:B------:R-:W2:Y:S04]  /*31790*/  LDL.LU R76, [R1+0x14c] ;  /* 0x00014c00014c7983 */ /* 0x000ea80000300800 */
[----:B------:R0:W-:Y:S04]  /*317a0*/  STS.U8 [R69+UR6+0xd800], R4 ;  /* 0x00d8000445007988 */ /* 0x0001e80008000006 */
[----:B------:R-:W2:Y:S04]  /*317b0*/  LDL.LU R77, [R1+0x148] ;  /* 0x00014800014d7983 */ /* 0x000ea80000300800 */
[----:B------:R-:W-:Y:S04]  /*317c0*/  STS.U8 [R69+UR6+0x9c00], R5 ;  /* 0x009c000545007988 */ /* 0x000fe80008000006 */
[----:B------:R-:W2:Y:S04]  /*317d0*/  LDL.LU R86, [R1+0x110] ;  /* 0x0001100001567983 */ /* 0x000ea80000300800 */
[----:B------:R-:W-:Y:S04]  /*317e0*/  STS.U8 [R69+UR6+0xdc00], R74 ;  /* 0x00dc004a45007988 */ /* 0x000fe80008000006 */
[----:B------:R-:W2:Y:S04]  /*317f0*/  LDL.LU R87, [R1+0xf0] ;  /* 0x0000f00001577983 */ /* 0x000ea80000300800 */
[----:B------:R-:W-:Y:S04]  /*31800*/  STS.U8 [R69+UR6+0xa000], R72 ;  /* 0x00a0004845007988 */ /* 0x000fe80008000006 */
[----:B------:R-:W2:Y:S04]  /*31810*/  LDL.LU R88, [R1+0xc4] ;  /* 0x0000c40001587983 */ /* 0x000ea80000300800 */
[----:B------:R-:W-:Y:S04]  /*31820*/  STS.U8 [R69+UR6+0xe000], R7 ;  /* 0x00e0000745007988 */ /* 0x000fe80008000006 */
[----:B------:R-:W2:Y:S04]  /*31830*/  LDL.LU R89, [R1+0xc0] ;  /* 0x0000c00001597983 */ /* 0x000ea80000300800 */
[----:B------:R1:W-:Y:S04]  /*31840*/  STS.U8 [R69+UR6+0xa400], R3 ;  /* 0x00a4000345007988 */ /* 0x0003e80008000006 */
[----:B0-----:R-:W2:Y:S04]  /*31850*/  LDL.LU R4, [R1+0x94] ;  /* 0x0000940001047983 */ /* 0x001ea80000300800 */
[----:B-1----:R-:W2:Y:S04]  /*31860*/  LDL.LU R3, [R1+0x90] ;  /* 0x0000900001037983 */ /* 0x002ea80000300800 */
[----:B------:R-:W2:Y:S04]  /*31870*/  LDL.LU R72, [R1+0x64] ;  /* 0x0000640001487983 */ /* 0x000ea80000300800 */
[----:B------:R-:W2:Y:S04]  /*31880*/  LDL.LU R74, [R1+0x60] ;  /* 0x00006000014a7983 */ /* 0x000ea80000300800 */
[----:B------:R-:W2:Y:S01]  /*31890*/  LDL.LU R2, [R1+0x34] ;  /* 0x0000340001027983 */ /* 0x000ea20000300800 */
[----:B------:R-:W0:Y:S03]  /*318a0*/  S2R R7, SR_TID.X ;  /* 0x0000000000077919 */ /* 0x000e260000002100 */
[----:B------:R1:W-:Y:S04]  /*318b0*/  STS.U8 [R69+UR6+0xe400], R0 ;  /* 0x00e4000045007988 */ /* 0x0003e80008000006 */
[----:B------:R-:W-:Y:S04]  /*318c0*/  STS.U8 [R69+UR6+0xa800], R85 ;  /* 0x00a8005545007988 */ /* 0x000fe80008000006 */
[----:B------:R-:W-:Y:S04]  /*318d0*/  STS.U8 [R69+UR6+0xe800], R84 ;  /* 0x00e8005445007988 */ /* 0x000fe80008000006 */
[----:B------:R-:W-:Y:S04]  /*318e0*/  STS.U8 [R69+UR6+0xac00], R71 ;  /* 0x00ac004745007988 */ /* 0x000fe80008000006 */
[----:B------:R-:W-:Y:S04]  /*318f0*/  STS.U8 [R69+UR6+0xec00], R70 ;  /* 0x00ec004645007988 */ /* 0x000fe80008000006 */
[----:B------:R-:W-:Y:S04]  /*31900*/  STS.U8 [R69+UR6+0xb000], R52 ;  /* 0x00b0003445007988 */ /* 0x000fe80008000006 */
[----:B------:R-:W-:Y:S01]  /*31910*/  STS.U8 [R69+UR6+0xf000], R50 ;  /* 0x00f0003245007988 */ /* 0x000fe20008000006 */
[----:B0-----:R-:W-:-:S03]  /*31920*/  LOP3.LUT R7, R7, 0x7f, RZ, 0xc0, !PT ;  /* 0x0000007f07077812 */ /* 0x001fc600078ec0ff */
[----:B------:R-:W-:Y:S01]  /*31930*/  STS.U8 [R69+UR6+0xb400], R18 ;  /* 0x00b4001245007988 */ /* 0x000fe20008000006 */
[----:B------:R-:W-:-:S03]  /*31940*/  LOP3.LUT R5, R7, 0x10, RZ, 0x3c, !PT ;  /* 0x0000001007057812 */ /* 0x000fc600078e3cff */
[----:B------:R-:W-:Y:S04]  /*31950*/  STS.U8 [R69+UR6+0xf400], R19 ;  /* 0x00f4001345007988 */ /* 0x000fe80008000006 */
[----:B------:R-:W-:Y:S04]  /*31960*/  STS.U8 [R69+UR6+0xb800], R28 ;  /* 0x00b8001c45007988 */ /* 0x000fe80008000006 */
[----:B------:R-:W-:Y:S04]  /*31970*/  STS.U8 [R69+UR6+0xf800], R29 ;  /* 0x00f8001d45007988 */ /* 0x000fe80008000006 */
[----:B------:R-:W-:Y:S04]  /*31980*/  STS.U8 [R69+UR6+0xbc00], R30 ;  /* 0x00bc001e45007988 */ /* 0x000fe80008000006 */
[----:B------:R-:W-:Y:S04]  /*31990*/  STS.U8 [R69+UR6+0xfc00], R31 ;  /* 0x00fc001f45007988 */ /* 0x000fe80008000006 */
[----:B-1----:R-:W2:Y:S04]  /*319a0*/  LDL.LU R0, [R1+0x30] ;  /* 0x0000300001007983 */ /* 0x002ea80000300800 */
[----:B---3--:R0:W-:Y:S04]  /*319b0*/  STS.U8 [R5+UR6+0x8080], R92 ;  /* 0x0080805c05007988 */ /* 0x0081e80008000006 */
[----:B----4-:R1:W-:Y:S04]  /*319c0*/  STS.U8 [R5+UR6+0xc080], R93 ;  /* 0x00c0805d05007988 */ /* 0x0103e80008000006 */
[----:B--2---:R2:W-:Y:S04]  /*319d0*/  STS.U8 [R5+UR6+0x8480], R6 ;  /* 0x0084800605007988 */ /* 0x0045e80008000006 */
[----:B------:R-:W-:Y:S04]  /*319e0*/  STS.U8 [R5+UR6+0xc480], R8 ;  /* 0x00c4800805007988 */ /* 0x000fe80008000006 */
[----:B------:R-:W-:Y:S04]  /*319f0*/  STS.U8 [R5+UR6+0x8880], R47 ;  /* 0x0088802f05007988 */ /* 0x000fe80008000006 */
[----:B------:R-:W-:Y:S04]  /*31a00*/  STS.U8 [R5+UR6+0xc880], R75 ;  /* 0x00c8804b05007988 */ /* 0x000fe80008000006 */
[----:B0-----:R-:W3:Y:S04]  /*31a10*/  LDL.LU R92, [R1+0x10d4] ;  /* 0x0010d400015c7983 */ /* 0x001ee80000300800 */
[----:B------:R-:W-:Y:S04]  /*31a20*/  STS.U8 [R5+UR6+0x8c80], R76 ;  /* 0x008c804c05007988 */ /* 0x000fe80008000006 */
[----:B-1----:R-:W4:Y:S04]  /*31a30*/  LDL.LU R93, [R1+0x10d0] ;  /* 0x0010d000015d7983 */ /* 0x002f280000300800 */
[----:B------:R-:W-:Y:S04]  /*31a40*/  STS.U8 [R5+UR6+0xcc80], R77 ;  /* 0x00cc804d05007988 */ /* 0x000fe80008000006 */
[----:B--2---:R-:W2:Y:S04]  /*31a50*/  LDL.LU R6, [R1+0x10cc] ;  /* 0x0010cc0001067983 */ /* 0x004ea80000300800 */
        /* <DEDUP_REMOVED lines=22> */
[----:B0-----:R-:W2:Y:S04]  /*31bc0*/  LDL.LU R2, [R1+0x10c8] ;  /* 0x0010c80001027983 */ /* 0x001ea80000300800 */
[----:B------:R0:W-:Y:S01]  /*31bd0*/  STS.U8 [R5+UR6+0xe080], R0 ;  /* 0x00e0800005007988 */ /* 0x0001e20008000006 */
[----:B------:R-:W-:-:S03]  /*31be0*/  LOP3.LUT R7, R7, 0x20, RZ, 0x3c, !PT ;  /* 0x0000002007077812 */ /* 0x000fc600078e3cff */
[----:B0-----:R-:W3:Y:S04]  /*31bf0*/  LDL.LU R0, [R1+0x10c4] ;  /* 0x0010c40001007983 */ /* 0x001ee80000300800 */
[----:B--2---:R0:W-:Y:S04]  /*31c00*/  STS.U8 [R5+UR6+0xa480], R2 ;  /* 0x00a4800205007988 */ /* 0x0041e80008000006 */
[----:B------:R1:W-:Y:S04]  /*31c10*/  STS.U8 [R5+UR6+0xe480], R6 ;  /* 0x00e4800605007988 */ /* 0x0003e80008000006 */
[----:B------:R-:W-:Y:S04]  /*31c20*/  STS.U8 [R5+UR6+0xa880], R83 ;  /* 0x00a8805305007988 */ /* 0x000fe80008000006 */
[----:B------:R-:W-:Y:S04]  /*31c30*/  STS.U8 [R5+UR6+0xe880], R82 ;  /* 0x00e8805205007988 */ /* 0x000fe80008000006 */
[----:B------:R-:W-:Y:S04]  /*31c40*/  STS.U8 [R5+UR6+0xac80], R68 ;  /* 0x00ac804405007988 */ /* 0x000fe80008000006 */
[----:B------:R-:W-:Y:S04]  /*31c50*/  STS.U8 [R5+UR6+0xec80], R67 ;  /* 0x00ec804305007988 */ /* 0x000fe80008000006 */
[----:B0-----:R-:W2:Y:S04]  /*31c60*/  LDL.LU R2, [R1+0x10c0] ;  /* 0x0010c00001027983 */ /* 0x001ea80000300800 */
[----:B------:R-:W-:Y:S04]  /*31c70*/  STS.U8 [R5+UR6+0xb080], R48 ;  /* 0x00b0803005007988 */ /* 0x000fe80008000006 */
[----:B-1----:R-:W2:Y:S04]  /*31c80*/  LDL.LU R6, [R1+0x10bc] ;  /* 0x0010bc0001067983 */ /* 0x002ea80000300800 */
[----:B------:R0:W-:Y:S04]  /*31c90*/  STS.U8 [R5+UR6+0xf080], R9 ;  /* 0x00f0800905007988 */ /* 0x0001e80008000006 */
[----:B------:R-:W-:Y:S04]  /*31ca0*/  STS.U8 [R5+UR6+0xb480], R20 ;  /* 0x00b4801405007988 */ /* 0x000fe80008000006 */
[----:B0-----:R-:W2:Y:S04]  /*31cb0*/  LDL.LU R9, [R1+0x1ec] ;  /* 0x0001ec0001097983 */ /* 0x001ea80000300800 */
[----:B------:R-:W-:Y:S04]  /*31cc0*/  STS.U8 [R5+UR6+0xf480], R21 ;  /* 0x00f4801505007988 */ /* 0x000fe80008000006 */
[----:B------:R-:W-:Y:S04]  /*31cd0*/  STS.U8 [R5+UR6+0xb880], R33 ;  /* 0x00b8802105007988 */ /* 0x000fe80008000006 */
[----:B------:R-:W-:Y:S04]  /*31ce0*/  STS.U8 [R5+UR6+0xf880], R34 ;  /* 0x00f8802205007988 */ /* 0x000fe80008000006 */
[----:B------:R-:W-:Y:S04]  /*31cf0*/  STS.U8 [R5+UR6+0xbc80], R35 ;  /* 0x00bc802305007988 */ /* 0x000fe80008000006 */
[----:B------:R0:W-:Y:S04]  /*31d00*/  STS.U8 [R5+UR6+0xfc80], R36 ;  /* 0x00fc802405007988 */ /* 0x0001e80008000006 */
[----:B------:R1:W-:Y:S04]  /*31d10*/  STS.U8 [R7+UR6+0x8100], R72 ;  /* 0x0081004807007988 */ /* 0x0003e80008000006 */
[----:B------:R3:W-:Y:S04]  /*31d20*/  STS.U8 [R7+UR6+0xc100], R74 ;  /* 0x00c1004a07007988 */ /* 0x0007e80008000006 */
[----:B0-----:R-:W4:Y:S04]  /*31d30*/  LDL.LU R5, [R1+0x10b8] ;  /* 0x0010b80001057983 */ /* 0x001f280000300800 */
[----:B-1----:R-:W4:Y:S04]  /*31d40*/  LDL.LU R72, [R1+0x10b4] ;  /* 0x0010b40001487983 */ /* 0x002f280000300800 */
[----:B---3--:R-:W3:Y:S04]  /*31d50*/  LDL.LU R74, [R1+0x10b0] ;  /* 0x0010b000014a7983 */ /* 0x008ee80000300800 */
[----:B--2---:R-:W-:Y:S04]  /*31d60*/  STS.U8 [R7+UR6+0x8500], R9 ;  /* 0x0085000907007988 */ /* 0x004fe80008000006 */
        /* <DEDUP_REMOVED lines=11> */
[----:B---3--:R-:W-:Y:S04]  /*31e20*/  STS.U8 [R7+UR6+0x9d00], R74 ;  /* 0x009d004a07007988 */ /* 0x008fe80008000006 */
[----:B----4-:R0:W-:Y:S04]  /*31e30*/  STS.U8 [R7+UR6+0xdd00], R72 ;  /* 0x00dd004807007988 */ /* 0x0101e80008000006 */
[----:B0-----:R-:W2:Y:S01]  /*31e40*/  LDL.LU R72, [R1+0x21c] ;  /* 0x00021c0001487983 */ /* 0x001ea20000300800 */
[----:B------:R-:W0:Y:S03]  /*31e50*/  S2R R3, SR_TID.X ;  /* 0x0000000000037919 */ /* 0x000e260000002100 */
[----:B------:R1:W-:Y:S04]  /*31e60*/  STS.U8 [R7+UR6+0xa100], R5 ;  /* 0x00a1000507007988 */ /* 0x0003e80008000006 */
[----:B------:R3:W-:Y:S04]  /*31e70*/  STS.U8 [R7+UR6+0xe100], R6 ;  /* 0x00e1000607007988 */ /* 0x0007e80008000006 */
[----:B------:R-:W-:Y:S04]  /*31e80*/  STS.U8 [R7+UR6+0xa500], R93 ;  /* 0x00a5005d07007988 */ /* 0x000fe80008000006 */
[----:B------:R-:W4:Y:S04]  /*31e90*/  LDL.LU R9, [R1+0x218] ;  /* 0x0002180001097983 */ /* 0x000f280000300800 */
[----:B------:R-:W-:Y:S04]  /*31ea0*/  STS.U8 [R7+UR6+0xe500], R92 ;  /* 0x00e5005c07007988 */ /* 0x000fe80008000006 */
[----:B------:R-:W4:Y:S04]  /*31eb0*/  LDL.LU R8, [R1+0x1e4] ;  /* 0x0001e40001087983 */ /* 0x000f280000300800 */
[----:B------:R-:W-:Y:S04]  /*31ec0*/  STS.U8 [R7+UR6+0xa900], R81 ;  /* 0x00a9005107007988 */ /* 0x000fe80008000006 */
[----:B------:R-:W4:Y:S01]  /*31ed0*/  LDL.LU R47, [R1+0x1e0] ;  /* 0x0001e000012f7983 */ /* 0x000f220000300800 */
[----:B0-----:R-:W-:-:S03]  /*31ee0*/  LOP3.LUT R3, R3, 0x7f, RZ, 0xc0, !PT ;  /* 0x0000007f03037812 */ /* 0x001fc600078ec0ff */
[----:B------:R-:W-:Y:S04]  /*31ef0*/  STS.U8 [R7+UR6+0xe900], R80 ;  /* 0x00e9005007007988 */ /* 0x000fe80008000006 */
[----:B------:R-:W4:Y:S04]  /*31f00*/  LDL.LU R76, [R1+0x190] ;  /* 0x00019000014c7983 */ /* 0x000f280000300800 */
[----:B------:R-:W-:Y:S04]  /*31f10*/  STS.U8 [R7+UR6+0xad00], R66 ;  /* 0x00ad004207007988 */ /* 0x000fe80008000006 */
[----:B------:R-:W4:Y:S04]  /*31f20*/  LDL.LU R77, [R1+0x18c] ;  /* 0x00018c00014d7983 */ /* 0x000f280000300800 */
[----:B------:R-:W-:Y:S01]  /*31f30*/  STS.U8 [R7+UR6+0xed00], R65 ;  /* 0x00ed004107007988 */ /* 0x000fe20008000006 */
[----:B------:R-:W-:-:S03]  /*31f40*/  LOP3.LUT R75, R3, 0x30, RZ, 0x3c, !PT ;  /* 0x00000030034b7812 */ /* 0x000fc600078e3cff */
        /* <DEDUP_REMOVED lines=12> */
[----:B-1----:R-:W4:Y:S04]  /*32010*/  LDL.LU R5, [R1+0x10ac] ;  /* 0x0010ac0001057983 */ /* 0x002f280000300800 */
[----:B------:R-:W-:Y:S04]  /*32020*/  STS.U8 [R7+UR6+0xbd00], R39 ;  /* 0x00bd002707007988 */ /* 0x000fe80008000006 */
[----:B---3--:R-:W3:Y:S04]  /*32030*/  LDL.LU R6, [R1+0x10a8] ;  /* 0x0010a80001067983 */ /* 0x008ee80000300800 */
[----:B------:R0:W-:Y:S04]  /*32040*/  STS.U8 [R7+UR6+0xfd00], R40 ;  /* 0x00fd002807007988 */ /* 0x0001e80008000006 */
[----:B0-----:R-:W3:Y:S04]  /*32050*/  LDL.LU R7, [R1+0x10a4] ;  /* 0x0010a40001077983 */ /* 0x001ee80000300800 */
[----:B--2---:R0:W-:Y:S04]  /*32060*/  STS.U8 [R75+UR6+0x8180], R72 ;  /* 0x008180484b007988 */ /* 0x0041e80008000006 */
[----:B0-----:R-:W2:Y:S04]  /*32070*/  LDL.LU R72, [R1+0x10a0] ;  /* 0x0010a00001487983 */ /* 0x001ea80000300800 */
[----:B----4-:R-:W-:Y:S04]  /*32080*/  STS.U8 [R75+UR6+0xc180], R9 ;  /* 0x00c180094b007988 */ /* 0x010fe80008000006 */
[----:B------:R-:W-:Y:S04]  /*32090*/  STS.U8 [R75+UR6+0x8580], R8 ;  /* 0x008580084b007988 */ /* 0x000fe80008000006 */
[----:B------:R-:W-:Y:S04]  /*320a0*/  STS.U8 [R75+UR6+0xc580], R47 ;  /* 0x00c5802f4b007988 */ /* 0x000fe80008000006 */
[----:B------:R0:W-:Y:S04]  /*320b0*/  STS.U8 [R75+UR6+0x8980], R76 ;  /* 0x0089804c4b007988 */ /* 0x0001e80008000006 */
[----:B------:R-:W-:Y:S04]  /*320c0*/  STS.U8 [R75+UR6+0xc980], R77 ;  /* 0x00c9804d4b007988 */ /* 0x000fe80008000006 */
[----:B0-----:R-:W4:Y:S04]  /*320d0*/  LDL.LU R76, [R1+0x214] ;  /* 0x00021400014c7983 */ /* 0x001f280000300800 */
[----:B------:R-:W-:Y:S04]  /*320e0*/  STS.U8 [R75+UR6+0x8d80], R86 ;  /* 0x008d80564b007988 */ /* 0x000fe80008000006 */
[----:B------:R-:W-:Y:S04]  /*320f0*/  STS.U8 [R75+UR6+0xcd80], R87 ;  /* 0x00cd80574b007988 */ /* 0x000fe80008000006 */
[----:B------:R-:W-:Y:S04]  /*32100*/  STS.U8 [R75+UR6+0x9180], R88 ;  /* 0x009180584b007988 */ /* 0x000fe80008000006 */
[----:B------:R-:W-:Y:S04]  /*32110*/  STS.U8 [R75+UR6+0xd180], R89 ;  /* 0x00d180594b007988 */ /* 0x000fe80008000006 */
[----:B------:R-:W-:Y:S04]  /*32120*/  STS.U8 [R75+UR6+0x9580], R4 ;  /* 0x009580044b007988 */ /* 0x000fe80008000006 */
[----:B------:R-:W-:Y:S04]  /*32130*/  STS.U8 [R75+UR6+0xd580], R74 ;  /* 0x00d5804a4b007988 */ /* 0x000fe80008000006 */
[----:B--2---:R0:W-:Y:S04]  /*32140*/  STS.U8 [R75+UR6+0x9980], R72 ;  /* 0x009980484b007988 */ /* 0x0041e80008000006 */
[----:B0-----:R-:W2:Y:S04]  /*32150*/  LDL.LU R72, [R1+0x210] ;  /* 0x0002100001487983 */ /* 0x001ea80000300800 */
[----:B---3--:R-:W-:Y:S04]  /*32160*/  STS.U8 [R75+UR6+0xd980], R7 ;  /* 0x00d980074b007988 */ /* 0x008fe80008000006 */
[----:B------:R-:W-:Y:S04]  /*32170*/  STS.U8 [R75+UR6+0x9d80], R6 ;  /* 0x009d80064b007988 */ /* 0x000fe80008000006 */
[----:B------:R-:W-:Y:S04]  /*32180*/  STS.U8 [R75+UR6+0xdd80], R5 ;  /* 0x00dd80054b007988 */ /* 0x000fe80008000006 */
[----:B------:R0:W-:Y:S04]  /*32190*/  STS.U8 [R75+UR6+0xa180], R2 ;  /* 0x00a180024b007988 */ /* 0x0001e80008000006 */
[----:B------:R1:W-:Y:S04]  /*321a0*/  STS.U8 [R75+UR6+0xe180], R0 ;  /* 0x00e180004b007988 */ /* 0x0003e80008000006 */
[----:B------:R-:W3:Y:S04]  /*321b0*/  LDL.LU R9, [R1+0x1dc] ;  /* 0x0001dc0001097983 */ /* 0x000ee80000300800 */
[----:B------:R-:W3:Y:S04]  /*321c0*/  LDL.LU R8, [R1+0x1d8] ;  /* 0x0001d80001087983 */ /* 0x000ee80000300800 */
[----:B------:R-:W-:Y:S04]  /*321d0*/  STS.U8 [R75+UR6+0xa580], R91 ;  /* 0x00a5805b4b007988 */ /* 0x000fe80008000006 */
[----:B0-----:R-:W3:Y:S04]  /*321e0*/  LDL.LU R2, [R1+0x184] ;  /* 0x0001840001027983 */ /* 0x001ee80000300800 */
[----:B------:R-:W-:Y:S04]  /*321f0*/  STS.U8 [R75+UR6+0xe580], R90 ;  /* 0x00e5805a4b007988 */ /* 0x000fe80008000006 */
[----:B-1----:R-:W3:Y:S04]  /*32200*/  LDL.LU R0, [R1+0x180] ;  /* 0x0001800001007983 */ /* 0x002ee80000300800 */
[----:B------:R-:W-:Y:S04]  /*32210*/  STS.U8 [R75+UR6+0xa980], R79 ;  /* 0x00a9804f4b007988 */ /* 0x000fe80008000006 */
[----:B------:R-:W3:Y:S04]  /*32220*/  LDL.LU R5, [R1+0x128] ;  /* 0x0001280001057983 */ /* 0x000ee80000300800 */
[----:B------:R-:W-:Y:S04]  /*32230*/  STS.U8 [R75+UR6+0xe980], R78 ;  /* 0x00e9804e4b007988 */ /* 0x000fe80008000006 */
[----:B------:R-:W3:Y:S04]  /*32240*/  LDL.LU R6, [R1+0x124] ;  /* 0x0001240001067983 */ /* 0x000ee80000300800 */
[----:B------:R-:W-:Y:S04]  /*32250*/  STS.U8 [R75+UR6+0xad80], R64 ;  /* 0x00ad80404b007988 */ /* 0x000fe80008000006 */
[----:B------:R-:W3:Y:S04]  /*32260*/  LDL.LU R74, [R1+0xdc] ;  /* 0x0000dc00014a7983 */ /* 0x000ee80000300800 */
[----:B------:R-:W-:Y:S01]  /*32270*/  STS.U8 [R75+UR6+0xed80], R62 ;  /* 0x00ed803e4b007988 */ /* 0x000fe20008000006 */
[----:B------:R-:W-:-:S03]  /*32280*/  LOP3.LUT R3, R3, 0x40, RZ, 0x3c, !PT ;  /* 0x0000004003037812 */ /* 0x000fc600078e3cff */
[----:B------:R-:W3:Y:S04]  /*32290*/  LDL.LU R7, [R1+0xd8] ;  /* 0x0000d80001077983 */ /* 0x000ee80000300800 */
[----:B------:R-:W-:Y:S04]  /*322a0*/  STS.U8 [R75+UR6+0xb180], R12 ;  /* 0x00b1800c4b007988 */ /* 0x000fe80008000006 */
        /* <DEDUP_REMOVED lines=13> */
[----:B------:R0:W-:Y:S04]  /*32380*/  STS.U8 [R75+UR6+0xfd80], R44 ;  /* 0x00fd802c4b007988 */ /* 0x0001e80008000006 */
[----:B----4-:R1:W-:Y:S04]  /*32390*/  STS.U8 [R3+UR6+0x8200], R76 ;  /* 0x0082004c03007988 */ /* 0x0103e80008000006 */
[----:B0-----:R-:W4:Y:S04]  /*323a0*/  LDL.LU R75, [R1+0x109c] ;  /* 0x00109c00014b7983 */ /* 0x001f280000300800 */
[----:B-1----:R-:W4:Y:S04]  /*323b0*/  LDL.LU R76, [R1+0x1098] ;  /* 0x00109800014c7983 */ /* 0x002f280000300800 */
[----:B--2---:R0:W-:Y:S04]  /*323c0*/  STS.U8 [R3+UR6+0xc200], R72 ;  /* 0x00c2004803007988 */ /* 0x0041e80008000006 */
[----:B0-----:R-:W2:Y:S04]  /*323d0*/  LDL.LU R72, [R1+0x1094] ;  /* 0x0010940001487983 */ /* 0x001ea80000300800 */
[----:B---3--:R-:W-:Y:S04]  /*323e0*/  STS.U8 [R3+UR6+0x8600], R9 ;  /* 0x0086000903007988 */ /* 0x008fe80008000006 */
[----:B------:R-:W-:Y:S04]  /*323f0*/  STS.U8 [R3+UR6+0xc600], R8 ;  /* 0x00c6000803007988 */ /* 0x000fe80008000006 */
        /* <DEDUP_REMOVED lines=9> */
[----:B------:R1:W-:Y:S04]  /*32490*/  STS.U8 [R3+UR6+0xd200], R7 ;  /* 0x00d2000703007988 */ /* 0x0003e80008000006 */
[----:B0-----:R-:W3:Y:S04]  /*324a0*/  LDL.LU R74, [R1+0x178] ;  /* 0x00017800014a7983 */ /* 0x001ee80000300800 */
[----:B-1----:R-:W3:Y:S04]  /*324b0*/  LDL.LU R7, [R1+0x16c] ;  /* 0x00016c0001077983 */ /* 0x002ee80000300800 */
[----:B--2---:R0:W-:Y:S04]  /*324c0*/  STS.U8 [R3+UR6+0x9600], R72 ;  /* 0x0096004803007988 */ /* 0x0041e80008000006 */
[----:B------:R1:W-:Y:S04]  /*324d0*/  STS.U8 [R3+UR6+0xd600], R77 ;  /* 0x00d6004d03007988 */ /* 0x0003e80008000006 */
[----:B0-----:R-:W2:Y:S04]  /*324e0*/  LDL.LU R72, [R1+0x120] ;  /* 0x0001200001487983 */ /* 0x001ea80000300800 */
[----:B------:R-:W2:Y:S04]  /*324f0*/  LDL.LU R9, [R1+0x11c] ;  /* 0x00011c0001097983 */ /* 0x000ea80000300800 */
[----:B------:R-:W2:Y:S04]  /*32500*/  LDL.LU R8, [R1+0xd4] ;  /* 0x0000d40001087983 */ /* 0x000ea80000300800 */
[----:B-1----:R-:W2:Y:S04]  /*32510*/  LDL.LU R77, [R1+0x1090] ;  /* 0x00109000014d7983 */ /* 0x002ea80000300800 */
[----:B------:R0:W-:Y:S04]  /*32520*/  STS.U8 [R3+UR6+0x9a00], R86 ;  /* 0x009a005603007988 */ /* 0x0001e80008000006 */
[----:B------:R1:W-:Y:S04]  /*32530*/  STS.U8 [R3+UR6+0xda00], R87 ;  /* 0x00da005703007988 */ /* 0x0003e80008000006 */
[----:B------:R4:W-:Y:S04]  /*32540*/  STS.U8 [R3+UR6+0x9e00], R88 ;  /* 0x009e005803007988 */ /* 0x0009e80008000006 */
[----:B0-----:R-:W2:Y:S04]  /*32550*/  LDL.LU R86, [R1+0x108c] ;  /* 0x00108c0001567983 */ /* 0x001ea80000300800 */
[----:B-1----:R-:W2:Y:S04]  /*32560*/  LDL.LU R87, [R1+0x1088] ;  /* 0x0010880001577983 */ /* 0x002ea80000300800 */
[----:B----4-:R-:W4:Y:S04]  /*32570*/  LDL.LU R88, [R1+0x1084] ;  /* 0x0010840001587983 */ /* 0x010f280000300800 */
[----:B------:R0:W-:Y:S04]  /*32580*/  STS.U8 [R3+UR6+0xde00], R89 ;  /* 0x00de005903007988 */ /* 0x0001e80008000006 */
[----:B0-----:R-:W2:Y:S04]  /*32590*/  LDL.LU R89, [R1+0x1080] ;  /* 0x0010800001597983 */ /* 0x001ea80000300800 */
[----:B------:R0:W-:Y:S04]  /*325a0*/  STS.U8 [R3+UR6+0xa200], R4 ;  /* 0x00a2000403007988 */ /* 0x0001e80008000006 */
[----:B------:R1:W-:Y:S04]  /*325b0*/  STS.U8 [R3+UR6+0xe200], R47 ;  /* 0x00e2002f03007988 */ /* 0x0003e80008000006 */
[----:B0-----:R-:W3:Y:S01]  /*325c0*/  LDL.LU R4, [R1+0x107c] ;  /* 0x00107c0001047983 */ /* 0x001ee20000300800 */
[----:B-1----:R-:W-:-:S03]  /*325d0*/  LOP3.LUT R47, R69, 0x50, RZ, 0x3c, !PT ;  /* 0x00000050452f7812 */ /* 0x002fc600078e3cff */
[----:B--2---:R-:W-:Y:S04]  /*325e0*/  STS.U8 [R3+UR6+0xa600], R89 ;  /* 0x00a6005903007988 */ /* 0x004fe80008000006 */
        /* <DEDUP_REMOVED lines=13> */
[----:B---3--:R1:W-:Y:S04]  /*326c0*/  STS.U8 [R47+UR6+0x8280], R2 ;  /* 0x008280022f007988 */ /* 0x0083e80008000006 */
        /* <DEDUP_REMOVED lines=12> */
[----:B0-----:R-:W2:Y:S04]  /*32790*/  LDL.LU R7, [R1+0x1060] ;  /* 0x0010600001077983 */ /* 0x001ea80000300800 */
[----:B-1----:R-:W2:Y:S04]  /*327a0*/  LDL.LU R72, [R1+0x105c] ;  /* 0x00105c0001487983 */ /* 0x002ea80000300800 */
[----:B------:R-:W-:Y:S04]  /*327b0*/  STS.U8 [R47+UR6+0xce80], R9 ;  /* 0x00ce80092f007988 */ /* 0x000fe80008000006 */
[----:B------:R-:W-:Y:S04]  /*327c0*/  STS.U8 [R47+UR6+0x9280], R8 ;  /* 0x009280082f007988 */ /* 0x000fe80008000006 */
[----:B--2---:R0:W-:Y:S04]  /*327d0*/  STS.U8 [R47+UR6+0xd280], R72 ;  /* 0x00d280482f007988 */ /* 0x0041e80008000006 */
[----:B------:R1:W-:Y:S04]  /*327e0*/  STS.U8 [R47+UR6+0x9680], R7 ;  /* 0x009680072f007988 */ /* 0x0003e80008000006 */
[----:B------:R2:W-:Y:S04]  /*327f0*/  STS.U8 [R47+UR6+0xd680], R74 ;  /* 0x00d6804a2f007988 */ /* 0x0005e80008000006 */
[----:B0-----:R-:W3:Y:S04]  /*32800*/  LDL.LU R72, [R1+0x1058] ;  /* 0x0010580001487983 */ /* 0x001ee80000300800 */
[----:B-1----:R-:W3:Y:S04]  /*32810*/  LDL.LU R7, [R1+0x1054] ;  /* 0x0010540001077983 */ /* 0x002ee80000300800 */
[----:B--2---:R-:W2:Y:S04]  /*32820*/  LDL.LU R74, [R1+0x1050] ;  /* 0x00105000014a7983 */ /* 0x004ea80000300800 */
[----:B------:R0:W-:Y:S04]  /*32830*/  STS.U8 [R47+UR6+0x9a80], R6 ;  /* 0x009a80062f007988 */ /* 0x0001e80008000006 */
[----:B------:R1:W-:Y:S04]  /*32840*/  STS.U8 [R47+UR6+0xda80], R5 ;  /* 0x00da80052f007988 */ /* 0x0003e80008000006 */
[----:B------:R4:W-:Y:S04]  /*32850*/  STS.U8 [R47+UR6+0x9e80], R0 ;  /* 0x009e80002f007988 */ /* 0x0009e80008000006 */
[----:B0-----:R-:W2:Y:S04]  /*32860*/  LDL.LU R6, [R1+0x104c] ;  /* 0x00104c0001067983 */ /* 0x001ea80000300800 */
[----:B-1----:R-:W2:Y:S04]  /*32870*/  LDL.LU R5, [R1+0x1048] ;  /* 0x0010480001057983 */ /* 0x002ea80000300800 */
[----:B----4-:R-:W4:Y:S04]  /*32880*/  LDL.LU R0, [R1+0x1044] ;  /* 0x0010440001007983 */ /* 0x010f280000300800 */
[----:B------:R0:W-:Y:S04]  /*32890*/  STS.U8 [R47+UR6+0xde80], R2 ;  /* 0x00de80022f007988 */ /* 0x0001e80008000006 */
[----:B---3--:R1:W-:Y:S04]  /*328a0*/  STS.U8 [R47+UR6+0xa280], R3 ;  /* 0x00a280032f007988 */ /* 0x0083e80008000006 */
[----:B0-----:R-:W3:Y:S04]  /*328b0*/  LDL.LU R2, [R1+0x1040] ;  /* 0x0010400001027983 */ /* 0x001ee80000300800 */
[----:B-1----:R-:W2:Y:S04]  /*328c0*/  LDL.LU R3, [R1+0x103c] ;  /* 0x00103c0001037983 */ /* 0x002ea80000300800 */
[----:B------:R0:W-:Y:S04]  /*328d0*/  STS.U8 [R47+UR6+0xe280], R4 ;  /* 0x00e280042f007988 */ /* 0x0001e80008000006 */
[----:B------:R-:W-:Y:S04]  /*328e0*/  STS.U8 [R47+UR6+0xa680], R87 ;  /* 0x00a680572f007988 */ /* 0x000fe80008000006 */
[----:B------:R-:W-:Y:S04]  /*328f0*/  STS.U8 [R47+UR6+0xe680], R86 ;  /* 0x00e680562f007988 */ /* 0x000fe80008000006 */
[----:B------:R-:W-:Y:S04]  /*32900*/  STS.U8 [R47+UR6+0xaa80], R75 ;  /* 0x00aa804b2f007988 */ /* 0x000fe80008000006 */
[----:B------:R-:W-:Y:S04]  /*32910*/  STS.U8 [R47+UR6+0xea80], R73 ;  /* 0x00ea80492f007988 */ /* 0x000fe80008000006 */
[----:B------:R-:W-:Y:S04]  /*32920*/  STS.U8 [R47+UR6+0xae80], R56 ;  /* 0x00ae80382f007988 */ /* 0x000fe80008000006 */
[----:B------:R-:W-:Y:S01]  /*32930*/  STS.U8 [R47+UR6+0xee80], R54 ;  /* 0x00ee80362f007988 */ /* 0x000fe20008000006 */
[----:B------:R-:W-:-:S03]  /*32940*/  LOP3.LUT R69, R69, 0x60, RZ, 0x3c, !PT ;  /* 0x0000006045457812 */ /* 0x000fc600078e3cff */
[----:B------:R-:W-:Y:S04]  /*32950*/  STS.U8 [R47+UR6+0xb280], R16 ;  /* 0x00b280102f007988 */ /* 0x000fe80008000006 */
        /* <DEDUP_REMOVED lines=8> */
[----:B------:R-:W4:Y:S04]  /*329e0*/  LDL R9, [R1+0x3c8] ;  /* 0x0003c80001097983 */ /* 0x000f280000100800 */
[----:B------:R-:W4:Y:S04]  /*329f0*/  LDL R8, [R1+0x3cc] ;  /* 0x0003cc0001087983 */ /* 0x000f280000100800 */
[----:B--2---:R0:W-:Y:S04]  /*32a00*/  STS.U8 [R69+UR6+0x8300], R3 ;  /* 0x0083000345007988 */ /* 0x0041e80008000006 */
[----:B---3--:R1:W-:Y:S04]  /*32a10*/  STS.U8 [R69+UR6+0xc300], R2 ;  /* 0x00c3000245007988 */ /* 0x0083e80008000006 */
[----:B----4-:R2:W-:Y:S04]  /*32a20*/  STS.U8 [R69+UR6+0x8700], R0 ;  /* 0x0087000045007988 */ /* 0x0105e80008000006 */
[----:B0-----:R-:W3:Y:S04]  /*32a30*/  LDL.LU R3, [R1+0x1034] ;  /* 0x0010340001037983 */ /* 0x001ee80000300800 */
[----:B-1----:R-:W4:Y:S04]  /*32a40*/  LDL.LU R2, [R1+0x1030] ;  /* 0x0010300001027983 */ /* 0x002f280000300800 */
[----:B--2---:R-:W2:Y:S04]  /*32a50*/  LDL.LU R0, [R1+0x102c] ;  /* 0x00102c0001007983 */ /* 0x004ea80000300800 */
[----:B------:R-:W2:Y:S04]  /*32a60*/  LDL R47, [R1+0x4ac] ;  /* 0x0004ac00012f7983 */ /* 0x000ea80000100800 */
[----:B------:R0:W-:Y:S04]  /*32a70*/  STS.U8 [R69+UR6+0xc700], R5 ;  /* 0x00c7000545007988 */ /* 0x0001e80008000006 */
[----:B------:R1:W-:Y:S04]  /*32a80*/  STS.U8 [R69+UR6+0x8b00], R6 ;  /* 0x008b000645007988 */ /* 0x0003e80008000006 */
[----:B------:R1:W-:Y:S04]  /*32a90*/  STS.U8 [R69+UR6+0xcb00], R74 ;  /* 0x00cb004a45007988 */ /* 0x0003e80008000006 */
[----:B0-----:R-:W2:Y:S04]  /*32aa0*/  LDL.LU R5, [R1+0x1028] ;  /* 0x0010280001057983 */ /* 0x001ea80000300800 */
[----:B-1----:R-:W2:Y:S04]  /*32ab0*/  LDL.LU R6, [R1+0x1024] ;  /* 0x0010240001067983 */ /* 0x002ea80000300800 */
[----:B------:R-:W2:Y:S02]  /*32ac0*/  LDL.LU R74, [R1+0x1020] ;  /* 0x00102000014a7983 */ /* 0x000ea40000300800 */
[----:B--2---:R-:W-:-:S06]  /*32ad0*/  PRMT R74, RZ, 0x7610, R74 ;  /* 0x00007610ff4a7816 */ /* 0x004fcc000000004a */
[----:B------:R-:W2:Y:S04]  /*32ae0*/  @!P2 LDG.E.U8 R74, desc[UR14][R8.64] ;  /* 0x0000000e084aa981 */ /* 0x000ea8000c1e1100 */
[----:B------:R0:W-:Y:S04]  /*32af0*/  STS.U8 [R69+UR6+0x8f00], R7 ;  /* 0x008f000745007988 */ /* 0x0001e80008000006 */
[----:B------:R1:W-:Y:S04]  /*32b00*/  STS.U8 [R69+UR6+0xcf00], R72 ;  /* 0x00cf004845007988 */ /* 0x0003e80008000006 */
[----:B0-----:R-:W3:Y:S04]  /*32b10*/  LDL.LU R7, [R1+0x101c] ;  /* 0x00101c0001077983 */ /* 0x001ee80000300800 */
[----:B-1----:R-:W3:Y:S04]  /*32b20*/  LDL.LU R69, [R1+0x1018] ;  /* 0x0010180001457983 */ /* 0x002ee80000300800 */
[----:B------:R-:W3:Y:S04]  /*32b30*/  LDL.LU R72, [R1+0x1014] ;  /* 0x0010140001487983 */ /* 0x000ee80000300800 */
[----:B--2---:R0:W-:Y:S04]  /*32b40*/  STL [R1+0xb8], R74 ;  /* 0x0000b84a01007387 */ /* 0x0041e80000100800 */
[----:B0-----:R-:W2:Y:S04]  /*32b50*/  LDL.LU R74, [R1+0x1010] ;  /* 0x00101000014a7983 */ /* 0x001ea80000300800 */
[----:B------:R-:W2:Y:S04]  /*32b60*/  LDL R8, [R1+0x428] ;  /* 0x0004280001087983 */ /* 0x000ea80000100800 */
[----:B------:R-:W2:Y:S01]  /*32b70*/  LDL R9, [R1+0x42c] ;  /* 0x00042c0001097983 */ /* 0x000ea20000100800 */
[----:B---3--:R-:W-:-:S02]  /*32b80*/  PRMT R72, RZ, 0x7610, R72 ;  /* 0x00007610ff487816 */ /* 0x008fc40000000048 */
[----:B--2---:R-:W-:-:S04]  /*32b90*/  @!P2 LOP3.LUT R9, R9, R8, RZ, 0x3c, !PT ;  /* 0x000000080909a212 */ /* 0x004fc800078e3cff */
[----:B------:R-:W-:-:S04]  /*32ba0*/  @!P2 LOP3.LUT R8, R9, R8, RZ, 0x3c, !PT ;  /* 0x000000080908a212 */ /* 0x000fc800078e3cff */
[----:B------:R-:W-:-:S05]  /*32bb0*/  @!P2 LOP3.LUT R9, R9, R8, RZ, 0x3c, !PT ;  /* 0x000000080909a212 */ /* 0x000fca00078e3cff */
[----:B------:R-:W2:Y:S04]  /*32bc0*/  @!P2 LDG.E.U8 R72, desc[UR14][R8.64] ;  /* 0x0000000e0848a981 */ /* 0x000ea8000c1e1100 */
[----:B--2---:R0:W-:Y:S04]  /*32bd0*/  STL [R1+0xac], R72 ;  /* 0x0000ac4801007387 */ /* 0x0041e80000100800 */
[----:B0-----:R-:W2:Y:S04]  /*32be0*/  LDL.LU R72, [R1+0x100c] ;  /* 0x00100c0001487983 */ /* 0x001ea80000300800 */
[----:B------:R-:W3:Y:S04]  /*32bf0*/  LDL R8, [R1+0x468] ;  /* 0x0004680001087983 */ /* 0x000ee80000100800 */
[----:B------:R-:W3:Y:S01]  /*32c00*/  LDL R9, [R1+0x46c] ;  /* 0x00046c0001097983 */ /* 0x000ee20000100800 */
[----:B------:R-:W-:-:S02]  /*32c10*/  PRMT R74, RZ, 0x7610, R74 ;  /* 0x00007610ff4a7816 */ /* 0x000fc4000000004a */
[----:B---3--:R-:W-:-:S04]  /*32c20*/  @!P2 LOP3.LUT R9, R9, R8, RZ, 0x3c, !PT ;  /* 0x000000080909a212 */ /* 0x008fc800078e3cff */
[----:B------:R-:W-:-:S04]  /*32c30*/  @!P2 LOP3.LUT R8, R9, R8, RZ, 0x3c, !PT ;  /* 0x000000080908a212 */ /* 0x000fc800078e3cff */
[----:B------:R-:W-:-:S05]  /*32c40*/  @!P2 LOP3.LUT R9, R9, R8, RZ, 0x3c, !PT ;  /* 0x000000080909a212 */ /* 0x000fca00078e3cff */
[----:B------:R-:W3:Y:S01]  /*32c50*/  @!P2 LDG.E.U8 R74, desc[UR14][R8.64] ;  /* 0x0000000e084aa981 */ /* 0x000ee2000c1e1100 */
[----:B------:R-:W-:-:S03]  /*32c60*/  PRMT R43, RZ, 0x7610, R43 ;  /* 0x00007610ff2b7816 */ /* 0x000fc6000000002b */
[----:B---3--:R0:W-:Y:S04]  /*32c70*/  STL [R1+0xa0], R74 ;  /* 0x0000a04a01007387 */ /* 0x0081e80000100800 */
[----:B0-----:R-:W3:Y:S04]  /*32c80*/  LDL.LU R74, [R1+0x1008] ;  /* 0x00100800014a7983 */ /* 0x001ee80000300800 */
[----:B------:R-:W2:Y:S01]  /*32c90*/  LDL R9, [R1+0x4a8] ;  /* 0x0004a80001097983 */ /* 0x000ea20000100800 */
[----:B------:R-:W-:-:S03]  /*32ca0*/  @!P2 IMAD.MOV.U32 R8, RZ, RZ, R47 ;  /* 0x000000ffff08a224 */ /* 0x000fc600078e002f */
[----:B------:R-:W3:Y:S04]  /*32cb0*/  LDL R47, [R1+0x628] ;  /* 0x00062800012f7983 */ /* 0x000ee80000100800 */
[----:B--2---:R0:W2:Y:S04]  /*32cc0*/  @!P2 LDG.E.U8 R43, desc[UR14][R8.64] ;  /* 0x0000000e082ba981 */ /* 0x0040a8000c1e1100 */
[----:B------:R-:W0:Y:S04]  /*32cd0*/  LDL R8, [R1+0x4e8] ;  /* 0x0004e80001087983 */ /* 0x000e280000100800 */
[----:B------:R-:W0:Y:S01]  /*32ce0*/  LDL R9, [R1+0x4ec] ;  /* 0x0004ec0001097983 */ /* 0x000e220000100800 */
[----:B---3--:R-:W-:-:S02]  /*32cf0*/  PRMT R74, RZ, 0x7610, R74 ;  /* 0x00007610ff4a7816 */ /* 0x008fc4000000004a */
[----:B0-----:R-:W-:-:S04]  /*32d00*/  @!P2 LOP3.LUT R9, R9, R8, RZ, 0x3c, !PT ;  /* 0x000000080909a212 */ /* 0x001fc800078e3cff */
[----:B------:R-:W-:-:S04]  /*32d10*/  @!P2 LOP3.LUT R8, R9, R8, RZ, 0x3c, !PT ;  /* 0x000000080908a212 */ /* 0x000fc800078e3cff */
[----:B------:R-:W-:-:S05]  /*32d20*/  @!P2 LOP3.LUT R9, R9, R8, RZ, 0x3c, !PT ;  /* 0x000000080909a212 */ /* 0x000fca00078e3cff */
[----:B------:R-:W3:Y:S04]  /*32d30*/  @!P2 LDG.E.U8 R74, desc[UR14][R8.64] ;  /* 0x0000000e084aa981 */ /* 0x000ee8000c1e1100 */
[----:B--2---:R0:W-:Y:S04]  /*32d40*/  STL [R1+0x94], R43 ;  /* 0x0000942b01007387 */ /* 0x0041e80000100800 */
[----:B0-----:R-:W2:Y:S04]  /*32d50*/  LDL R43, [R1+0x62c] ;  /* 0x00062c00012b7983 */ /* 0x001ea80000100800 */
[----:B---3--:R0:W-:Y:S04]  /*32d60*/  STL [R1+0x88], R74 ;  /* 0x0000884a01007387 */ /* 0x0081e80000100800 */
[----:B0-----:R-:W3:Y:S04]  /*32d70*/  LDL.LU R74, [R1+0x1004] ;  /* 0x00100400014a7983 */ /* 0x001ee80000300800 */
[----:B------:R-:W2:Y:S04]  /*32d80*/  LDL R8, [R1+0x528] ;  /* 0x0005280001087983 */ /* 0x000ea80000100800 */
[----:B------:R-:W2:Y:S01]  /*32d90*/  LDL R9, [R1+0x52c] ;  /* 0x00052c0001097983 */ /* 0x000ea20000100800 */
[----:B------:R-:W-:-:S02]  /*32da0*/  PRMT R72, RZ, 0x7610, R72 ;  /* 0x00007610ff487816 */ /* 0x000fc40000000048 */
[----:B--2---:R-:W-:-:S04]  /*32db0*/  @!P2 LOP3.LUT R9, R9, R8, RZ, 0x3c, !PT ;  /* 0x000000080909a212 */ /* 0x004fc800078e3cff */
[----:B------:R-:W-:-:S04]  /*32dc0*/  @!P2 LOP3.LUT R8, R9, R8, RZ, 0x3c, !PT ;  /* 0x000000080908a212 */ /* 0x000fc800078e3cff */
[----:B------:R-:W-:-:S05]  /*32dd0*/  @!P2 LOP3.LUT R9, R9, R8, RZ, 0x3c, !PT ;  /* 0x000000080909a212 */ /* 0x000fca00078e3cff */
[----:B------:R-:W2:Y:S04]  /*32de0*/  @!P2 LDG.E.U8 R72, desc[UR14][R8.64] ;  /* 0x0000000e0848a981 */ /* 0x000ea8000c1e1100 */
        /* <DEDUP_REMOVED lines=17> */
[----:B------:R-:W3:Y:S04]  /*32f00*/  @!P2 LDG.E.U8 R72, desc[UR14][R8.64] ;  /* 0x0000000e0848a981 */ /* 0x000ee8000c1e1100 */
[----:B---3--:R0:W-:Y:S04]  /*32f10*/  STL [R1+0x48], R72 ;  /* 0x0000484801007387 */ /* 0x0081e80000100800 */
[----:B0-----:R-:W3:Y:S04]  /*32f20*/  LDL.LU R72, [R1+0xff8] ;  /* 0x000ff80001487983 */ /* 0x001ee80000300800 */
[----:B------:R-:W3:Y:S04]  /*32f30*/  LDL R8, [R1+0x5e8] ;  /* 0x0005e80001087983 */ /* 0x000ee80000100800 */
[----:B------:R-:W3:Y:S01]  /*32f40*/  LDL R9, [R1+0x5ec] ;  /* 0x0005ec0001097983 */ /* 0x000ee20000100800 */
[----:B--2---:R-:W-:-:S02]  /*32f50*/  PRMT R74, RZ, 0x7610, R74 ;  /* 0x00007610ff4a7816 */ /* 0x004fc4000000004a */
[----:B---3--:R-:W-:-:S04]  /*32f60*/  @!P2 LOP3.LUT R9, R9, R8, RZ, 0x3c, !PT ;  /* 0x000000080909a212 */ /* 0x008fc800078e3cff */
[----:B------:R-:W-:-:S04]  /*32f70*/  @!P2 LOP3.LUT R8, R9, R8, RZ, 0x3c, !PT ;  /* 0x000000080908a212 */ /* 0x000fc800078e3cff */
[----:B------:R-:W-:-:S05]  /*32f80*/  @!P2 LOP3.LUT R9, R9, R8, RZ, 0x3c, !PT ;  /* 0x000000080909a212 */ /* 0x000fca00078e3cff */
[----:B------:R0:W2:Y:S01]  /*32f90*/  @!P2 LDG.E.U8 R74, desc[UR14][R8.64] ;  /* 0x0000000e084aa981 */ /* 0x0000a2000c1e1100 */
[----:B------:R-:W-:Y:S01]  /*32fa0*/  PRMT R80, RZ, 0x7610, R80 ;  /* 0x00007610ff507816 */ /* 0x000fe20000000050 */
[----:B0-----:R-:W-:Y:S02]  /*32fb0*/  @!P2 IMAD.MOV.U32 R8, RZ, RZ, R43 ;  /* 0x000000ffff08a224 */ /* 0x001fe400078e002b */
[----:B------:R-:W-:-:S05]  /*32fc0*/  @!P2 IMAD.MOV.U32 R9, RZ, RZ, R47 ;  /* 0x000000ffff09a224 */ /* 0x000fca00078e002f */
[----:B------:R-:W3:Y:S04]  /*32fd0*/  @!P2 LDG.E.U8 R80, desc[UR14][R8.64] ;  /* 0x0000000e0850a981 */ /* 0x000ee8000c1e1100 */
[----:B--2---:R0:W-:Y:S04]  /*32fe0*/  STL [R1+0x18], R74 ;  /* 0x0000184a01007387 */ /* 0x0041e80000100800 */
[----:B0-----:R-:W2:Y:S04]  /*32ff0*/  LDL.LU R74, [R1+0xff4] ;  /* 0x000ff400014a7983 */ /* 0x001ea80000300800 */
[----:B------:R-:W2:Y:S04]  /*33000*/  LDL R8, [R1+0x668] ;  /* 0x0006680001087983 */ /* 0x000ea80000100800 */
[----:B------:R-:W2:Y:S01]  /*33010*/  LDL R9, [R1+0x66c] ;  /* 0x00066c0001097983 */ /* 0x000ea20000100800 */
[----:B------:R-:W-:-:S03]  /*33020*/  PRMT R31, RZ, 0x7610, R31 ;  /* 0x00007610ff1f7816 */ /* 0x000fc6000000001f */
[----:B------:R-:W4:Y:S04]  /*33030*/  LDL R47, [R1+0x758] ;  /* 0x00075800012f7983 */ /* 0x000f280000100800 */
[----:B------:R-:W4:Y:S04]  /*33040*/  LDL R43, [R1+0x75c] ;  /* 0x00075c00012b7983 */ /* 0x000f280000100800 */
[----:B---3--:R0:W-:Y:S01]  /*33050*/  STL [R1+0xfa4], R80 ;  /* 0x000fa45001007387 */ /* 0x0081e20000100800 */
[----:B------:R-:W-:-:S03]  /*33060*/  PRMT R30, RZ, 0x7610, R30 ;  /* 0x00007610ff1e7816 */ /* 0x000fc6000000001e */
[----:B0-----:R-:W3:Y:S01]  /*33070*/  LDL R80, [R1+0x724] ;  /* 0x0007240001507983 */ /* 0x001ee20000100800 */
[----:B--2---:R-:W-:-:S04]  /*33080*/  @!P2 LOP3.LUT R9, R9, R8, RZ, 0x3c, !PT ;  /* 0x000000080909a212 */ /* 0x004fc800078e3cff */
[----:B------:R-:W-:-:S04]  /*33090*/  @!P2 LOP3.LUT R8, R9, R8, RZ, 0x3c, !PT ;  /* 0x000000080908a212 */ /* 0x000fc800078e3cff */
[----:B------:R-:W-:-:S05]  /*330a0*/  @!P2 LOP3.LUT R9, R9, R8, RZ, 0x3c, !PT ;  /* 0x000000080909a212 */ /* 0x000fca00078e3cff */
[----:B------:R0:W2:Y:S04]  /*330b0*/  @!P2 LDG.E.U8 R31, desc[UR14][R8.64] ;  /* 0x0000000e081fa981 */ /* 0x0000a8000c1e1100 */
[----:B------:R-:W0:Y:S04]  /*330c0*/  LDL R8, [R1+0x6a8] ;  /* 0x0006a80001087983 */ /* 0x000e280000100800 */
[----:B------:R-:W0:Y:S02]  /*330d0*/  LDL R9, [R1+0x6ac] ;  /* 0x0006ac0001097983 */ /* 0x000e240000100800 */
[----:B0-----:R-:W-:-:S04]  /*330e0*/  @!P2 LOP3.LUT R9, R9, R8, RZ, 0x3c, !PT ;  /* 0x000000080909a212 */ /* 0x001fc800078e3cff */
[----:B------:R-:W-:-:S04]  /*330f0*/  @!P2 LOP3.LUT R8, R9, R8, RZ, 0x3c, !PT ;  /* 0x000000080908a212 */ /* 0x000fc800078e3cff */
[----:B------:R-:W-:-:S05]  /*33100*/  @!P2 LOP3.LUT R9, R9, R8, RZ, 0x3c, !PT ;  /* 0x000000080909a212 */ /* 0x000fca00078e3cff */
[----:B------:R-:W3:Y:S04]  /*33110*/  @!P2 LDG.E.U8 R30, desc[UR14][R8.64] ;  /* 0x0000000e081ea981 */ /* 0x000ee8000c1e1100 */
[----:B--2---:R-:W-:Y:S04]  /*33120*/  STL [R1+0xfa8], R31 ;  /* 0x000fa81f01007387 */ /* 0x004fe80000100800 */
[----:B------:R-:W2:Y:S04]  /*33130*/  LDL R8, [R1+0x6e8] ;  /* 0x0006e80001087983 */ /* 0x000ea80000100800 */
[----:B------:R-:W2:Y:S04]  /*33140*/  LDL R9, [R1+0x6ec] ;  /* 0x0006ec0001097983 */ /* 0x000ea80000100800 */
[----:B---3--:R0:W-:Y:S04]  /*33150*/  STL [R1+0xfac], R30 ;  /* 0x000fac1e01007387 */ /* 0x0081e80000100800 */
[----:B0-----:R-:W3:Y:S01]  /*33160*/  LDL R30, [R1+0x720] ;  /* 0x00072000011e7983 */ /* 0x001ee20000100800 */
[----:B--2---:R-:W-:-:S04]  /*33170*/  @!P2 LOP3.LUT R9, R9, R8, RZ, 0x3c, !PT ;  /* 0x000000080909a212 */ /* 0x004fc800078e3cff */
[C---:B------:R-:W-:Y:S02]  /*33180*/  @!P2 LOP3.LUT R8, R9.reuse, R8, RZ, 0x3c, !PT ;  /* 0x000000080908a212 */ /* 0x040fe400078e3cff */
[----:B------:R-:W-:Y:S02]  /*33190*/  PRMT R29, RZ, 0x7610, R29 ;  /* 0x00007610ff1d7816 */ /* 0x000fe4000000001d */
[----:B------:R-:W-:Y:S02]  /*331a0*/  @!P2 LOP3.LUT R9, R9, R8, RZ, 0x3c, !PT ;  /* 0x000000080909a212 */ /* 0x000fe400078e3cff */
[----:B------:R-:W-:-:S03]  /*331b0*/  PRMT R28, RZ, 0x7610, R28 ;  /* 0x00007610ff1c7816 */ /* 0x000fc6000000001c */
[----:B------:R0:W2:Y:S02]  /*331c0*/  @!P2 LDG.E.U8 R29, desc[UR14][R8.64] ;  /* 0x0000000e081da981 */ /* 0x0000a4000c1e1100 */
[----:B0-----:R-:W-:Y:S02]  /*331d0*/  @!P2 IMAD.MOV.U32 R8, RZ, RZ, R80 ;  /* 0x000000ffff08a224 */ /* 0x001fe400078e0050 */
[----:B---3--:R-:W-:-:S05]  /*331e0*/  @!P2 IMAD.MOV.U32 R9, RZ, RZ, R30 ;  /* 0x000000ffff09a224 */ /* 0x008fca00078e001e */
[----:B------:R4:W3:Y:S01]  /*331f0*/  @!P2 LDG.E.U8 R28, desc[UR14][R8.64] ;  /* 0x0000000e081ca981 */ /* 0x0008e2000c1e1100 */
[----:B------:R-:W-:Y:S01]  /*33200*/  PRMT R27, RZ, 0x7610, R27 ;  /* 0x00007610ff1b7816 */ /* 0x000fe2000000001b */
[----:B----4-:R-:W-:Y:S02]  /*33210*/  @!P2 IMAD.MOV.U32 R8, RZ, RZ, R43 ;  /* 0x000000ffff08a224 */ /* 0x010fe400078e002b */
[----:B------:R-:W-:Y:S01]  /*33220*/  @!P2 IMAD.MOV.U32 R9, RZ, RZ, R47 ;  /* 0x000000ffff09a224 */ /* 0x000fe200078e002f */
[----:B--2---:R-:W-:Y:S04]  /*33230*/  STL [R1+0xfb0], R29 ;  /* 0x000fb01d01007387 */ /* 0x004fe80000100800 */
[----:B------:R-:W2:Y:S04]  /*33240*/  @!P2 LDG.E.U8 R27, desc[UR14][R8.64] ;  /* 0x0000000e081ba981 */ /* 0x000ea8000c1e1100 */
[----:B---3--:R-:W-:Y:S04]  /*33250*/  STL [R1+0xfb4], R28 ;  /* 0x000fb41c01007387 */ /* 0x008fe80000100800 */
[----:B------:R-:W3:Y:S04]  /*33260*/  LDL R8, [R1+0x790] ;  /* 0x0007900001087983 */ /* 0x000ee80000100800 */
[----:B------:R-:W3:Y:S01]  /*33270*/  LDL R9, [R1+0x794] ;  /* 0x0007940001097983 */ /* 0x000ee20000100800 */
[----:B------:R-:W-:-:S03]  /*33280*/  PRMT R26, RZ, 0x7610, R26 ;  /* 0x00007610ff1a7816 */ /* 0x000fc6000000001a */
[----:B------:R-:W4:Y:S04]  /*33290*/  LDL R80, [R1+0x470] ;  /* 0x0004700001507983 */ /* 0x000f280000100800 */
[----:B------:R-:W4:Y:S04]  /*332a0*/  LDL R30, [R1+0x474] ;  /* 0x00047400011e7983 */ /* 0x000f280000100800 */
[----:B------:R-:W4:Y:S04]  /*332b0*/  LDL R47, [R1+0x4b0] ;  /* 0x0004b000012f7983 */ /* 0x000f280000100800 */
[----:B------:R-:W4:Y:S04]  /*332c0*/  LDL R43, [R1+0x4b4] ;  /* 0x0004b400012b7983 */ /* 0x000f280000100800 */
[----:B--2---:R-:W-:Y:S01]  /*332d0*/  STL [R1+0xfb8], R27 ;  /* 0x000fb81b01007387 */ /* 0x004fe20000100800 */
[----:B---3--:R-:W-:-:S04]  /*332e0*/  @!P2 LOP3.LUT R9, R9, R8, RZ, 0x3c, !PT ;  /* 0x000000080909a212 */ /* 0x008fc800078e3cff */
[----:B------:R-:W-:-:S04]  /*332f0*/  @!P2 LOP3.LUT R8, R9, R8, RZ, 0x3c, !PT ;  /* 0x000000080908a212 */ /* 0x000fc800078e3cff */
[----:B------:R-:W-:-:S05]  /*33300*/  @!P2 LOP3.LUT R9, R9, R8, RZ, 0x3c, !PT ;  /* 0x000000080909a212 */ /* 0x000fca00078e3cff */
[----:B------:R0:W2:Y:S04]  /*33310*/  @!P2 LDG.E.U8 R26, desc[UR14][R8.64] ;  /* 0x0000000e081aa981 */ /* 0x0000a8000c1e1100 */
[----:B------:R-:W0:Y:S04]  /*33320*/  LDL R8, [R1+0x3d0] ;  /* 0x0003d00001087983 */ /* 0x000e280000100800 */
[----:B------:R-:W0:Y:S01]  /*33330*/  LDL R9, [R1+0x3d4] ;  /* 0x0003d40001097983 */ /* 0x000e220000100800 */
[----:B------:R-:W-:Y:S02]  /*33340*/  PRMT R74, RZ, 0x7610, R74 ;  /* 0x00007610ff4a7816 */ /* 0x000fe4000000004a */
[----:B0-----:R-:W-:-:S04]  /*33350*/  @!P2 LOP3.LUT R9, R9, R8, RZ, 0x3c, !PT ;  /* 0x000000080909a212 */ /* 0x001fc800078e3cff */
[----:B------:R-:W-:-:S04]  /*33360*/  @!P2 LOP3.LUT R8, R9, R8, RZ, 0x3c, !PT ;  /* 0x000000080908a212 */ /* 0x000fc800078e3cff */
[----:B------:R-:W-:-:S05]  /*33370*/  @!P2 LOP3.LUT R9, R9, R8, RZ, 0x3c, !PT ;  /* 0x000000080909a212 */ /* 0x000fca00078e3cff */
[----:B------:R-:W3:Y:S04]  /*33380*/  @!P2 LDG.E.U8 R74, desc[UR14][R8.64] ;  /* 0x0000000e084aa981 */ /* 0x000ee8000c1e1100 */
[----:B--2---:R-:W-:Y:S04]  /*33390*/  STL [R1+0xfbc], R26 ;  /* 0x000fbc1a01007387 */ /* 0x004fe80000100800 */
[----:B---3--:R0:W-:Y:S04]  /*333a0*/  STL [R1+0xb4], R74 ;  /* 0x0000b44a01007387 */ /* 0x0081e80000100800 */
[----:B0-----:R-:W2:Y:S04]  /*333b0*/  LDL.LU R74, [R1+0xff0] ;  /* 0x000ff000014a7983 */ /* 0x001ea80000300800 */
[----:B------:R-:W3:Y:S04]  /*333c0*/  LDL R8, [R1+0x430] ;  /* 0x0004300001087983 */ /* 0x000ee80000100800 */
[----:B------:R-:W3:Y:S01]  /*333d0*/  LDL R9, [R1+0x434] ;  /* 0x0004340001097983 */ /* 0x000ee20000100800 */
[----:B------:R-:W-:-:S02]  /*333e0*/  PRMT R46, RZ, 0x7610, R46 ;  /* 0x00007610ff2e7816 */ /* 0x000fc4000000002e */
[----:B------:R-:W-:Y:S02]  /*333f0*/  PRMT R26, RZ, 0x7610, R26 ;  /* 0x00007610ff1a7816 */ /* 0x000fe4000000001a */
[----:B---3--:R-:W-:-:S04]  /*33400*/  @!P2 LOP3.LUT R9, R9, R8, RZ, 0x3c, !PT ;  /* 0x000000080909a212 */ /* 0x008fc800078e3cff */
[----:B------:R-:W-:-:S04]  /*33410*/  @!P2 LOP3.LUT R8, R9, R8, RZ, 0x3c, !PT ;  /* 0x000000080908a212 */ /* 0x000fc800078e3cff */
[----:B------:R-:W-:-:S05]  /*33420*/  @!P2 LOP3.LUT R9, R9, R8, RZ, 0x3c, !PT ;  /* 0x000000080909a212 */ /* 0x000fca00078e3cff */
[----:B------:R4:W3:Y:S02]  /*33430*/  @!P2 LDG.E.U8 R46, desc[UR14][R8.64] ;  /* 0x0000000e082ea981 */ /* 0x0008e4000c1e1100 */
[----:B----4-:R-:W-:Y:S02]  /*33440*/  @!P2 IMAD.MOV.U32 R8, RZ, RZ, R30 ;  /* 0x000000ffff08a224 */ /* 0x010fe400078e001e */
[----:B------:R-:W-:-:S05]  /*33450*/  @!P2 IMAD.MOV.U32 R9, RZ, RZ, R80 ;  /* 0x000000ffff09a224 */ /* 0x000fca00078e0050 */
[----:B------:R0:W4:Y:S01]  /*33460*/  @!P2 LDG.E.U8 R26, desc[UR14][R8.64] ;  /* 0x0000000e081aa981 */ /* 0x000122000c1e1100 */
[----:B------:R-:W-:Y:S01]  /*33470*/  PRMT R41, RZ, 0x7610, R41 ;  /* 0x00007610ff297816 */ /* 0x000fe20000000029 */
[----:B0-----:R-:W-:Y:S02]  /*33480*/  @!P2 IMAD.MOV.U32 R8, RZ, RZ, R43 ;  /* 0x000000ffff08a224 */ /* 0x001fe400078e002b */
[----:B------:R-:W-:-:S05]  /*33490*/  @!P2 IMAD.MOV.U32 R9, RZ, RZ, R47 ;  /* 0x000000ffff09a224 */ /* 0x000fca00078e002f */
[----:B------:R0:W2:Y:S04]  /*334a0*/  @!P2 LDG.E.U8 R41, desc[UR14][R8.64] ;  /* 0x0000000e0829a981 */ /* 0x0000a8000c1e1100 */
[----:B---3--:R1:W-:Y:S04]  /*334b0*/  STL [R1+0xa8], R46 ;  /* 0x0000a82e01007387 */ /* 0x0083e80000100800 */
[----:B------:R-:W3:Y:S04]  /*334c0*/  LDL R30, [R1+0x570] ;  /* 0x00057000011e7983 */ /* 0x000ee80000100800 */
[----:B-1----:R-:W3:Y:S04]  /*334d0*/  LDL R46, [R1+0x534] ;  /* 0x00053400012e7983 */ /* 0x002ee80000100800 */
[----:B----4-:R1:W-:Y:S04]  /*334e0*/  STL [R1+0x9c], R26 ;  /* 0x00009c1a01007387 */ /* 0x0103e80000100800 */
[----:B------:R-:W0:Y:S04]  /*334f0*/  LDL R8, [R1+0x4f0] ;  /* 0x0004f00001087983 */ /* 0x000e280000100800 */
[----:B------:R-:W0:Y:S01]  /*33500*/  LDL R9, [R1+0x4f4] ;  /* 0x0004f40001097983 */ /* 0x000e220000100800 */
[----:B--2---:R-:W-:-:S03]  /*33510*/  PRMT R74, RZ, 0x7610, R74 ;  /* 0x00007610ff4a7816 */ /* 0x004fc6000000004a */
[----:B-1----:R-:W2:Y:S04]  /*33520*/  LDL R26, [R1+0x574] ;  /* 0x00057400011a7983 */ /* 0x002ea80000100800 */
[----:B------:R-:W4:Y:S04]  /*33530*/  LDL R80, [R1+0x5b0] ;  /* 0x0005b00001507983 */ /* 0x000f280000100800 */
[----:B------:R-:W2:Y:S04]  /*33540*/  LDL R47, [R1+0x5b4] ;  /* 0x0005b400012f7983 */ /* 0x000ea80000100800 */
[----:B------:R-:W2:Y:S01]  /*33550*/  LDL R43, [R1+0x5f0] ;  /* 0x0005f000012b7983 */ /* 0x000ea20000100800 */
[----:B0-----:R-:W-:-:S04]  /*33560*/  @!P2 LOP3.LUT R9, R9, R8, RZ, 0x3c, !PT ;  /* 0x000000080909a212 */ /* 0x001fc800078e3cff */
[----:B------:R-:W-:-:S04]  /*33570*/  @!P2 LOP3.LUT R8, R9, R8, RZ, 0x3c, !PT ;  /* 0x000000080908a212 */ /* 0x000fc800078e3cff */
[----:B------:R-:W-:-:S05]  /*33580*/  @!P2 LOP3.LUT R9, R9, R8, RZ, 0x3c, !PT ;  /* 0x000000080909a212 */ /* 0x000fca00078e3cff */
[----:B------:R-:W2:Y:S04]  /*33590*/  @!P2 LDG.E.U8 R74, desc[UR14][R8.64] ;  /* 0x0000000e084aa981 */ /* 0x000ea8000c1e1100 */
[----:B------:R0:W-:Y:S04]  /*335a0*/  STL [R1+0x90], R41 ;  /* 0x0000902901007387 */ /* 0x0001e80000100800 */
[----:B0-----:R-:W3:Y:S04]  /*335b0*/  LDL R41, [R1+0x5f4] ;  /* 0x0005f40001297983 */ /* 0x001ee80000100800 */
[----:B--2---:R0:W-:Y:S04]  /*335c0*/  STL [R1+0x74], R74 ;  /* 0x0000744a01007387 */ /* 0x0041e80000100800 */
[----:B0-----:R-:W2:Y:S04]  /*335d0*/  LDL.LU R74, [R1+0xfec] ;  /* 0x000fec00014a7983 */ /* 0x001ea80000300800 */
[----:B------:R-:W2:Y:S01]  /*335e0*/  LDL R9, [R1+0x530] ;  /* 0x0005300001097983 */ /* 0x000ea20000100800 */
[----:B------:R-:W-:Y:S01]  /*335f0*/  PRMT R45, RZ, 0x7610, R45 ;  /* 0x00007610ff2d7816 */ /* 0x000fe2000000002d */
[----:B---3--:R-:W-:-:S02]  /*33600*/  @!P2 IMAD.MOV.U32 R8, RZ, RZ, R46 ;  /* 0x000000ffff08a224 */ /* 0x008fc400078e002e */
[----:B------:R-:W3:Y:S04]  /*33610*/  LDL R46, [R1+0x630] ;  /* 0x00063000012e7983 */ /* 0x000ee80000100800 */
[----:B--2---:R0:W2:Y:S01]  /*33620*/  @!P2 LDG.E.U8 R45, desc[UR14][R8.64] ;  /* 0x0000000e082da981 */ /* 0x0040a2000c1e1100 */
[----:B------:R-:W-:Y:S02]  /*33630*/  PRMT R74, RZ, 0x7610, R74 ;  /* 0x00007610ff4a7816 */ /* 0x000fe4000000004a */
[----:B------:R-:W-:Y:S01]  /*33640*/  PRMT R44, RZ, 0x7610, R44 ;  /* 0x00007610ff2c7816 */ /* 0x000fe2000000002c */
[----:B0-----:R-:W-:Y:S02]  /*33650*/  @!P2 IMAD.MOV.U32 R8, RZ, RZ, R26 ;  /* 0x000000ffff08a224 */ /* 0x001fe400078e001a */
[----:B------:R-:W-:-:S05]  /*33660*/  @!P2 IMAD.MOV.U32 R9, RZ, RZ, R30 ;  /* 0x000000ffff09a224 */ /* 0x000fca00078e001e */
[----:B------:R0:W3:Y:S04]  /*33670*/  @!P2 LDG.E.U8 R74, desc[UR14][R8.64] ;  /* 0x0000000e084aa981 */ /* 0x0000e8000c1e1100 */
[----:B--2---:R1:W-:Y:S01]  /*33680*/  STL [R1+0x64], R45 ;  /* 0x0000642d01007387 */ /* 0x0043e20000100800 */
[----:B0-----:R-:W-:Y:S02]  /*33690*/  @!P2 IMAD.MOV.U32 R8, RZ, RZ, R47 ;  /* 0x000000ffff08a224 */ /* 0x001fe400078e002f */
[----:B----4-:R-:W-:Y:S01]  /*336a0*/  @!P2 IMAD.MOV.U32 R9, RZ, RZ, R80 ;  /* 0x000000ffff09a224 */ /* 0x010fe200078e0050 */
[----:B------:R-:W-:Y:S01]  /*336b0*/  PRMT R40, RZ, 0x7610, R40 ;  /* 0x00007610ff287816 */ /* 0x000fe20000000028 */
[----:B------:R-:W2:Y:S04]  /*336c0*/  LDL R30, [R1+0x670] ;  /* 0x00067000011e7983 */ /* 0x000ea80000100800 */
[----:B------:R0:W4:Y:S04]  /*336d0*/  @!P2 LDG.E.U8 R44, desc[UR14][R8.64] ;  /* 0x0000000e082ca981 */ /* 0x000128000c1e1100 */
[----:B-1----:R-:W2:Y:S01]  /*336e0*/  LDL R45, [R1+0x634] ;  /* 0x00063400012d7983 */ /* 0x002ea20000100800 */
[----:B------:R-:W-:-:S03]  /*336f0*/  PRMT R78, RZ, 0x7610, R78 ;  /* 0x00007610ff4e7816 */ /* 0x000fc6000000004e */
[----:B------:R-:W4:Y:S01]  /*33700*/  LDL R26, [R1+0x674] ;  /* 0x00067400011a7983 */ /* 0x000f220000100800 */
[----:B0-----:R-:W-:Y:S02]  /*33710*/  @!P2 IMAD.MOV.U32 R8, RZ, RZ, R41 ;  /* 0x000000ffff08a224 */ /* 0x001fe400078e0029 */
[----:B------:R-:W-:-:S05]  /*33720*/  @!P2 IMAD.MOV.U32 R9, RZ, RZ, R43 ;  /* 0x000000ffff09a224 */ /* 0x000fca00078e002b */
[----:B------:R3:W4:Y:S02]  /*33730*/  @!P2 LDG.E.U8 R40, desc[UR14][R8.64] ;  /* 0x0000000e0828a981 */ /* 0x000724000c1e1100 */
[----:B---3--:R-:W-:Y:S02]  /*33740*/  @!P2 IMAD.MOV.U32 R9, RZ, RZ, R46 ;  /* 0x000000ffff09a224 */ /* 0x008fe400078e002e */
[----:B--2---:R-:W-:-:S05]  /*33750*/  @!P2 IMAD.MOV.U32 R8, RZ, RZ, R45 ;  /* 0x000000ffff08a224 */ /* 0x004fca00078e002d */
[----:B------:R-:W2:Y:S04]  /*33760*/  @!P2 LDG.E.U8 R78, desc[UR14][R8.64] ;  /* 0x0000000e084ea981 */ /* 0x000ea8000c1e1100 */
[----:B------:R0:W-:Y:S04]  /*33770*/  STL [R1+0x54], R74 ;  /* 0x0000544a01007387 */ /* 0x0001e80000100800 */
[----:B0-----:R-:W3:Y:S04]  /*33780*/  LDL.LU R74, [R1+0xfe8] ;  /* 0x000fe800014a7983 */ /* 0x001ee80000300800 */
[----:B----4-:R0:W-:Y:S04]  /*33790*/  STL [R1+0x28], R44 ;  /* 0x0000282c01007387 */ /* 0x0101e80000100800 */
[----:B------:R-:W4:Y:S04]  /*337a0*/  LDL R43, [R1+0x6b4] ;  /* 0x0006b400012b7983 */ /* 0x000f280000100800 */
[----:B------:R-:W3:Y:S04]  /*337b0*/  LDL R41, [R1+0x6f0] ;  /* 0x0006f00001297983 */ /* 0x000ee80000100800 */
[----:B0-----:R-:W3:Y:S04]  /*337c0*/  LDL R44, [R1+0x6b0] ;  /* 0x0006b000012c7983 */ /* 0x001ee80000100800 */
[----:B------:R0:W-:Y:S04]  /*337d0*/  STL [R1+0x14], R40 ;  /* 0x0000142801007387 */ /* 0x0001e80000100800 */
[----:B0-----:R-:W3:Y:S04]  /*337e0*/  LDL R40, [R1+0x6f4] ;  /* 0x0006f40001287983 */ /* 0x001ee80000100800 */
[----:B--2---:R-:W-:Y:S04]  /*337f0*/  STL [R1+0xfc0], R78 ;  /* 0x000fc04e01007387 */ /* 0x004fe80000100800 */
[----:B------:R-:W2:Y:S04]  /*33800*/  LDL R46, [R1+0x728] ;  /* 0x00072800012e7983 */ /* 0x000ea80000100800 */
[----:B------:R-:W2:Y:S01]  /*33810*/  LDL R45, [R1+0x72c] ;  /* 0x00072c00012d7983 */ /* 0x000ea20000100800 */
[----:B------:R-:W-:Y:S01]  /*33820*/  PRMT R25, RZ, 0x7610, R25 ;  /* 0x00007610ff197816 */ /* 0x000fe20000000019 */
[----:B------:R-:W-:-:S02]  /*33830*/  @!P2 IMAD.MOV.U32 R8, RZ, RZ, R26 ;  /* 0x000000ffff08a224 */ /* 0x000fc400078e001a */
[----:B------:R-:W-:Y:S01]  /*33840*/  @!P2 IMAD.MOV.U32 R9, RZ, RZ, R30 ;  /* 0x000000ffff09a224 */ /* 0x000fe200078e001e */
[----:B------:R-:W-:Y:S01]  /*33850*/  PRMT R24, RZ, 0x7610, R24 ;  /* 0x00007610ff187816 */ /* 0x000fe20000000018 */
[----:B------:R-:W2:Y:S04]  /*33860*/  LDL R30, [R1+0x760] ;  /* 0x00076000011e7983 */ /* 0x000ea80000100800 */
[----:B------:R4:W2:Y:S01]  /*33870*/  @!P2 LDG.E.U8 R25, desc[UR14][R8.64] ;  /* 0x0000000e0819a981 */ /* 0x0008a2000c1e1100 */
[----:B------:R-:W-:Y:S02]  /*33880*/  PRMT R23, RZ, 0x7610, R23 ;  /* 0x00007610ff177816 */ /* 0x000fe40000000017 */
[----:B------:R-:W-:Y:S01]  /*33890*/  PRMT R22, RZ, 0x7610, R22 ;  /* 0x00007610ff167816 */ /* 0x000fe20000000016 */
[----:B------:R-:W2:Y:S01]  /*338a0*/  LDL R26, [R1+0x764] ;  /* 0x00076400011a7983 */ /* 0x000ea20000100800 */
[----:B----4-:R-:W-:-:S02]  /*338b0*/  @!P2 IMAD.MOV.U32 R8, RZ, RZ, R43 ;  /* 0x000000ffff08a224 */ /* 0x010fc400078e002b */
[----:B---3--:R-:W-:-:S05]  /*338c0*/  @!P2 IMAD.MOV.U32 R9, RZ, RZ, R44 ;  /* 0x000000ffff09a224 */ /* 0x008fca00078e002c */
[----:B------:R0:W3:Y:S02]  /*338d0*/  @!P2 LDG.E.U8 R24, desc[UR14][R8.64] ;  /* 0x0000000e0818a981 */ /* 0x0000e4000c1e1100 */
[----:B0-----:R-:W-:Y:S02]  /*338e0*/  @!P2 IMAD.MOV.U32 R8, RZ, RZ, R40 ;  /* 0x000000ffff08a224 */ /* 0x001fe400078e0028 */
[----:B------:R-:W-:-:S05]  /*338f0*/  @!P2 IMAD.MOV.U32 R9, RZ, RZ, R41 ;  /* 0x000000ffff09a224 */ /* 0x000fca00078e0029 */
[----:B------:R2:W4:Y:S02]  /*33900*/  @!P2 LDG.E.U8 R23, desc[UR14][R8.64] ;  /* 0x0000000e0817a981 */ /* 0x000524000c1e1100 */
[----:B--2---:R-:W-:Y:S02]  /*33910*/  @!P2 IMAD.MOV.U32 R9, RZ, RZ, R46 ;  /* 0x000000ffff09a224 */ /* 0x004fe400078e002e */
[----:B------:R-:W-:-:S05]  /*33920*/  @!P2 IMAD.MOV.U32 R8, RZ, RZ, R45 ;  /* 0x000000ffff08a224 */ /* 0x000fca00078e002d */
[----:B------:R0:W2:Y:S04]  /*33930*/  @!P2 LDG.E.U8 R22, desc[UR14][R8.64] ;  /* 0x0000000e0816a981 */ /* 0x0000a8000c1e1100 */
[----:B------:R-:W-:Y:S04]  /*33940*/  STL [R1+0xfc4], R25 ;  /* 0x000fc41901007387 */ /* 0x000fe80000100800 */
[----:B---3--:R1:W-:Y:S04]  /*33950*/  STL [R1+0xfc8], R24 ;  /* 0x000fc81801007387 */ /* 0x0083e80000100800 */
[----:B------:R-:W3:Y:S04]  /*33960*/  LDL R44, [R1+0x798] ;  /* 0x00079800012c7983 */ /* 0x000ee80000100800 */
[----:B------:R-:W3:Y:S04]  /*33970*/  LDL R43, [R1+0x79c] ;  /* 0x00079c00012b7983 */ /* 0x000ee80000100800 */
[----:B------:R-:W3:Y:S04]  /*33980*/  LDL R41, [R1+0x3d8] ;  /* 0x0003d80001297983 */ /* 0x000ee80000100800 */
[----:B------:R-:W3:Y:S01]  /*33990*/  LDL R40, [R1+0x3dc] ;  /* 0x0003dc0001287983 */ /* 0x000ee20000100800 */
[----:B0-----:R-:W-:-:S02]  /*339a0*/  @!P2 IMAD.MOV.U32 R8, RZ, RZ, R26 ;  /* 0x000000ffff08a224 */ /* 0x001fc400078e001a */
[----:B------:R-:W-:Y:S01]  /*339b0*/  @!P2 IMAD.MOV.U32 R9, RZ, RZ, R30 ;  /* 0x000000ffff09a224 */ /* 0x000fe200078e001e */
[----:B----4-:R-:W-:Y:S04]  /*339c0*/  STL [R1+0xfcc], R23 ;  /* 0x000fcc1701007387 */ /* 0x010fe80000100800 */
[----:B--2---:R0:W-:Y:S04]  /*339d0*/  STL [R1+0xfd0], R22 ;  /* 0x000fd01601007387 */ /* 0x0041e80000100800 */
[----:B------:R-:W2:Y:S04]  /*339e0*/  LDL R30, [R1+0x438] ;  /* 0x00043800011e7983 */ /* 0x000ea80000100800 */
[----:B------:R-:W4:Y:S01]  /*339f0*/  LDL R26, [R1+0x43c] ;  /* 0x00043c00011a7983 */ /* 0x000f220000100800 */
[----:B------:R-:W-:-:S02]  /*33a00*/  PRMT R21, RZ, 0x7610, R21 ;  /* 0x00007610ff157816 */ /* 0x000fc40000000015 */
[----:B------:R-:W-:Y:S01]  /*33a10*/  PRMT R20, RZ, 0x7610, R20 ;  /* 0x00007610ff147816 */ /* 0x000fe20000000014 */
[----:B-1----:R-:W4:Y:S04]  /*33a20*/  LDL R24, [R1+0x478] ;  /* 0x0004780001187983 */ /* 0x002f280000100800 */
[----:B------:R3:W4:Y:S01]  /*33a30*/  @!P2 LDG.E.U8 R21, desc[UR14][R8.64] ;  /* 0x0000000e0815a981 */ /* 0x000722000c1e1100 */
[----:B------:R-:W-:Y:S02]  /*33a40*/  PRMT R36, RZ, 0x7610, R36 ;  /* 0x00007610ff247816 */ /* 0x000fe40000000024 */
[----:B------:R-:W-:Y:S01]  /*33a50*/  PRMT R34, RZ, 0x7610, R34 ;  /* 0x00007610ff227816 */ /* 0x000fe20000000022 */
[----:B0-----:R-:W4:Y:S01]  /*33a60*/  LDL R22, [R1+0x47c] ;  /* 0x00047c0001167983 */ /* 0x001f220000100800 */
[----:B---3--:R-:W-:-:S02]  /*33a70*/  @!P2 IMAD.MOV.U32 R9, RZ, RZ, R44 ;  /* 0x000000ffff09a224 */ /* 0x008fc400078e002c */
[----:B------:R-:W-:-:S05]  /*33a80*/  @!P2 IMAD.MOV.U32 R8, RZ, RZ, R43 ;  /* 0x000000ffff08a224 */ /* 0x000fca00078e002b */
[----:B------:R0:W3:Y:S02]  /*33a90*/  @!P2 LDG.E.U8 R20, desc[UR14][R8.64] ;  /* 0x0000000e0814a981 */ /* 0x0000e4000c1e1100 */
[----:B0-----:R-:W-:Y:S02]  /*33aa0*/  @!P2 IMAD.MOV.U32 R8, RZ, RZ, R40 ;  /* 0x000000ffff08a224 */ /* 0x001fe400078e0028 */
[----:B------:R-:W-:-:S05]  /*33ab0*/  @!P2 IMAD.MOV.U32 R9, RZ, RZ, R41 ;  /* 0x000000ffff09a224 */ /* 0x000fca00078e0029 */
[----:B------:R2:W3:Y:S02]  /*33ac0*/  @!P2 LDG.E.U8 R36, desc[UR14][R8.64] ;  /* 0x0000000e0824a981 */ /* 0x0004e4000c1e1100 */
[----:B--2---:R-:W-:Y:S02]  /*33ad0*/  @!P2 IMAD.MOV.U32 R9, RZ, RZ, R30 ;  /* 0x000000ffff09a224 */ /* 0x004fe400078e001e */
[----:B----4-:R-:W-:-:S05]  /*33ae0*/  @!P2 IMAD.MOV.U32 R8, RZ, RZ, R26 ;  /* 0x000000ffff08a224 */ /* 0x010fca00078e001a */
[----:B------:R0:W2:Y:S04]  /*33af0*/  @!P2 LDG.E.U8 R34, desc[UR14][R8.64] ;  /* 0x0000000e0822a981 */ /* 0x0000a8000c1e1100 */
[----:B------:R1:W-:Y:S04]  /*33b00*/  STL [R1+0xfd4], R21 ;  /* 0x000fd41501007387 */ /* 0x0003e80000100800 */
[----:B---3--:R-:W-:Y:S04]  /*33b10*/  STL [R1+0xfd8], R20 ;  /* 0x000fd81401007387 */ /* 0x008fe80000100800 */
[----:B------:R-:W3:Y:S04]  /*33b20*/  LDL R41, [R1+0x4b8] ;  /* 0x0004b80001297983 */ /* 0x000ee80000100800 */
[----:B------:R-:W4:Y:S04]  /*33b30*/  LDL R40, [R1+0x4bc] ;  /* 0x0004bc0001287983 */ /* 0x000f280000100800 */
[----:B------:R-:W4:Y:S04]  /*33b40*/  LDL R23, [R1+0x4f8] ;  /* 0x0004f80001177983 */ /* 0x000f280000100800 */
[----:B-1----:R-:W4:Y:S04]  /*33b50*/  LDL R21, [R1+0x4fc] ;  /* 0x0004fc0001157983 */ /* 0x002f280000100800 */
[----:B------:R-:W4:Y:S04]  /*33b60*/  LDL R30, [R1+0x538] ;  /* 0x00053800011e7983 */ /* 0x000f280000100800 */
[----:B------:R-:W4:Y:S04]  /*33b70*/  LDL R26, [R1+0x53c] ;  /* 0x00053c00011a7983 */ /* 0x000f280000100800 */
[----:B------:R1:W-:Y:S04]  /*33b80*/  STL [R1+0xb0], R36 ;  /* 0x0000b02401007387 */ /* 0x0003e80000100800 */
[----:B-1----:R-:W4:Y:S01]  /*33b90*/  LDL R36, [R1+0x578] ;  /* 0x0005780001247983 */ /* 0x002f220000100800 */
[----:B0-----:R-:W-:-:S02]  /*33ba0*/  @!P2 IMAD.MOV.U32 R8, RZ, RZ, R22 ;  /* 0x000000ffff08a224 */ /* 0x001fc400078e0016 */
[----:B------:R-:W-:Y:S01]  /*33bb0*/  @!P2 IMAD.MOV.U32 R9, RZ, RZ, R24 ;  /* 0x000000ffff09a224 */ /* 0x000fe200078e0018 */
[----:B--2---:R0:W-:Y:S04]  /*33bc0*/  STL [R1+0xa4], R34 ;  /* 0x0000a42201007387 */ /* 0x0041e80000100800 */
[----:B------:R-:W2:Y:S04]  /*33bd0*/  LDL R24, [R1+0x5b8] ;  /* 0x0005b80001187983 */ /* 0x000ea80000100800 */
[----:B------:R-:W2:Y:S04]  /*33be0*/  LDL R22, [R1+0x5bc] ;  /* 0x0005bc0001167983 */ /* 0x000ea80000100800 */
[----:B0-----:R-:W2:Y:S01]  /*33bf0*/  LDL R34, [R1+0x57c] ;  /* 0x00057c0001227983 */ /* 0x001ea20000100800 */
[----:B------:R-:W-:-:S02]  /*33c00*/  PRMT R42, RZ, 0x7610, R42 ;  /* 0x00007610ff2a7816 */ /* 0x000fc4000000002a */
[----:B------:R-:W-:-:S04]  /*33c10*/  PRMT R39, RZ, 0x7610, R39 ;  /* 0x00007610ff277816 */ /* 0x000fc80000000027 */
[----:B------:R3:W2:Y:S01]  /*33c20*/  @!P2 LDG.E.U8 R42, desc[UR14][R8.64] ;  /* 0x0000000e082aa981 */ /* 0x0006a2000c1e1100 */
[----:B------:R-:W-:Y:S01]  /*33c30*/  PRMT R38, RZ, 0x7610, R38 ;  /* 0x00007610ff267816 */ /* 0x000fe20000000026 */
[----:B---3--:R-:W-:Y:S02]  /*33c40*/  @!P2 IMAD.MOV.U32 R9, RZ, RZ, R41 ;  /* 0x000000ffff09a224 */ /* 0x008fe400078e0029 */
[----:B----4-:R-:W-:-:S05]  /*33c50*/  @!P2 IMAD.MOV.U32 R8, RZ, RZ, R40 ;  /* 0x000000ffff08a224 */ /* 0x010fca00078e0028 */
[----:B------:R0:W3:Y:S01]  /*33c60*/  @!P2 LDG.E.U8 R39, desc[UR14][R8.64] ;  /* 0x0000000e0827a981 */ /* 0x0000e2000c1e1100 */
[----:B------:R-:W-:Y:S01]  /*33c70*/  PRMT R37, RZ, 0x7610, R37 ;  /* 0x00007610ff257816 */ /* 0x000fe20000000025 */
[----:B0-----:R-:W-:Y:S02]  /*33c80*/  @!P2 IMAD.MOV.U32 R8, RZ, RZ, R21 ;  /* 0x000000ffff08a224 */ /* 0x001fe400078e0015 */
[----:B------:R-:W-:Y:S01]  /*33c90*/  @!P2 IMAD.MOV.U32 R9, RZ, RZ, R23 ;  /* 0x000000ffff09a224 */ /* 0x000fe200078e0017 */
[----:B------:R-:W-:Y:S01]  /*33ca0*/  PRMT R33, RZ, 0x7610, R33 ;  /* 0x00007610ff217816 */ /* 0x000fe20000000021 */
[----:B------:R-:W4:Y:S04]  /*33cb0*/  LDL R23, [R1+0x5f8] ;  /* 0x0005f80001177983 */ /* 0x000f280000100800 */
[----:B------:R0:W3:Y:S04]  /*33cc0*/  @!P2 LDG.E.U8 R38, desc[UR14][R8.64] ;  /* 0x0000000e0826a981 */ /* 0x0000e8000c1e1100 */
[----:B------:R-:W3:Y:S01]  /*33cd0*/  LDL R21, [R1+0x5fc] ;  /* 0x0005fc0001157983 */ /* 0x000ee20000100800 */
[----:B0-----:R-:W-:-:S02]  /*33ce0*/  @!P2 IMAD.MOV.U32 R8, RZ, RZ, R26 ;  /* 0x000000ffff08a224 */ /* 0x001fc400078e001a */
[----:B------:R-:W-:Y:S01]  /*33cf0*/  @!P2 IMAD.MOV.U32 R9, RZ, RZ, R30 ;  /* 0x000000ffff09a224 */ /* 0x000fe200078e001e */
[----:B------:R-:W-:Y:S01]  /*33d00*/  PRMT R35, RZ, 0x7610, R35 ;  /* 0x00007610ff237816 */ /* 0x000fe20000000023 */
[----:B------:R-:W3:Y:S04]  /*33d10*/  LDL R30, [R1+0x638] ;  /* 0x00063800011e7983 */ /* 0x000ee80000100800 */
[----:B------:R0:W3:Y:S04]  /*33d20*/  @!P2 LDG.E.U8 R37, desc[UR14][R8.64] ;  /* 0x0000000e0825a981 */ /* 0x0000e8000c1e1100 */
[----:B------:R-:W3:Y:S01]  /*33d30*/  LDL R26, [R1+0x63c] ;  /* 0x00063c00011a7983 */ /* 0x000ee20000100800 */
[----:B0-----:R-:W-:-:S02]  /*33d40*/  @!P2 IMAD.MOV.U32 R9, RZ, RZ, R36 ;  /* 0x000000ffff09a224 */ /* 0x001fc400078e0024 */
[----:B--2---:R-:W-:Y:S02]  /*33d50*/  @!P2 IMAD.MOV.U32 R8, RZ, RZ, R34 ;  /* 0x000000ffff08a224 */ /* 0x004fe400078e0022 */
[----:B------:R-:W2:Y:S04]  /*33d60*/  LDL R34, [R1+0x678] ;  /* 0x0006780001227983 */ /* 0x000ea80000100800 */
[----:B------:R0:W2:Y:S02]  /*33d70*/  @!P2 LDG.E.U8 R33, desc[UR14][R8.64] ;  /* 0x0000000e0821a981 */ /* 0x0000a4000c1e1100 */
[----:B0-----:R-:W-:Y:S02]  /*33d80*/  @!P2 IMAD.MOV.U32 R8, RZ, RZ, R22 ;  /* 0x000000ffff08a224 */ /* 0x001fe400078e0016 */
[----:B------:R-:W-:-:S05]  /*33d90*/  @!P2 IMAD.MOV.U32 R9, RZ, RZ, R24 ;  /* 0x000000ffff09a224 */ /* 0x000fca00078e0018 */
[----:B------:R4:W2:Y:S01]  /*33da0*/  @!P2 LDG.E.U8 R35, desc[UR14][R8.64] ;  /* 0x0000000e0823a981 */ /* 0x0008a2000c1e1100 */
[----:B------:R-:W-:Y:S01]  /*33db0*/  PRMT R31, RZ, 0x7610, R31 ;  /* 0x00007610ff1f7816 */ /* 0x000fe2000000001f */
[----:B----4-:R-:W-:Y:S02]  /*33dc0*/  @!P2 IMAD.MOV.U32 R9, RZ, RZ, R23 ;  /* 0x000000ffff09a224 */ /* 0x010fe400078e0017 */
[----:B---3--:R-:W-:-:S05]  /*33dd0*/  @!P2 IMAD.MOV.U32 R8, RZ, RZ, R21 ;  /* 0x000000ffff08a224 */ /* 0x008fca00078e0015 */
[----:B------:R0:W3:Y:S02]  /*33de0*/  @!P2 LDG.E.U8 R31, desc[UR14][R8.64] ;  /* 0x0000000e081fa981 */ /* 0x0000e4000c1e1100 */
[----:B0-----:R-:W-:Y:S01]  /*33df0*/  @!P2 IMAD.MOV.U32 R9, RZ, RZ, R30 ;  /* 0x000000ffff09a224 */ /* 0x001fe200078e001e */
[----:B------:R-:W-:Y:S01]  /*33e00*/  PRMT R76, RZ, 0x7610, R76 ;  /* 0x00007610ff4c7816 */ /* 0x000fe2000000004c */
[----:B------:R-:W-:-:S05]  /*33e10*/  @!P2 IMAD.MOV.U32 R8, RZ, RZ, R26 ;  /* 0x000000ffff08a224 */ /* 0x000fca00078e001a */
[----:B------:R0:W4:Y:S04]  /*33e20*/  @!P2 LDG.E.U8 R76, desc[UR14][R8.64] ;  /* 0x0000000e084ca981 */ /* 0x000128000c1e1100 */
[----:B--2---:R1:W-:Y:S04]  /*33e30*/  STL [R1+0x50], R33 ;  /* 0x0000502101007387 */ /* 0x0043e80000100800 */
[----:B------:R-:W2:Y:S04]  /*33e40*/  LDL R24, [R1+0x6b8] ;  /* 0x0006b80001187983 */ /* 0x000ea80000100800 */
[----:B------:R-:W2:Y:S04]  /*33e50*/  LDL R22, [R1+0x6bc] ;  /* 0x0006bc0001167983 */ /* 0x000ea80000100800 */
[----:B-1----:R-:W2:Y:S04]  /*33e60*/  LDL R33, [R1+0x67c] ;  /* 0x00067c0001217983 */ /* 0x002ea80000100800 */
[----:B------:R-:W2:Y:S04]  /*33e70*/  LDL R23, [R1+0x6f8] ;  /* 0x0006f80001177983 */ /* 0x000ea80000100800 */
[----:B------:R-:W2:Y:S04]  /*33e80*/  LDL R21, [R1+0x6fc] ;  /* 0x0006fc0001157983 */ /* 0x000ea80000100800 */
[----:B------:R-:W-:Y:S04]  /*33e90*/  STL [R1+0x98], R42 ;  /* 0x0000982a01007387 */ /* 0x000fe80000100800 */
[----:B------:R1:W-:Y:S04]  /*33ea0*/  STL [R1+0x24], R35 ;  /* 0x0000242301007387 */ /* 0x0003e80000100800 */
[----:B------:R-:W2:Y:S04]  /*33eb0*/  LDL R30, [R1+0x734] ;  /* 0x00073400011e7983 */ /* 0x000ea80000100800 */
[----:B-1----:R-:W2:Y:S01]  /*33ec0*/  LDL R35, [R1+0x730] ;  /* 0x0007300001237983 */ /* 0x002ea20000100800 */
[----:B------:R-:W-:Y:S01]  /*33ed0*/  PRMT R19, RZ, 0x7610, R19 ;  /* 0x00007610ff137816 */ /* 0x000fe20000000013 */
[----:B0-----:R-:W-:Y:S01]  /*33ee0*/  @!P2 IMAD.MOV.U32 R9, RZ, RZ, R34 ;  /* 0x000000ffff09a224 */ /* 0x001fe200078e0022 */
[----:B------:R-:W-:Y:S01]  /*33ef0*/  PRMT R18, RZ, 0x7610, R18 ;  /* 0x00007610ff127816 */ /* 0x000fe20000000012 */
[----:B------:R-:W-:Y:S01]  /*33f00*/  STL [R1+0x8c], R39 ;  /* 0x00008c2701007387 */ /* 0x000fe20000100800 */
[----:B------:R-:W-:-:S03]  /*33f10*/  PRMT R17, RZ, 0x7610, R17 ;  /* 0x00007610ff117816 */ /* 0x000fc60000000011 */
[----:B---3--:R0:W-:Y:S04]  /*33f20*/  STL [R1+0x10], R31 ;  /* 0x0000101f01007387 */ /* 0x0081e80000100800 */
[----:B------:R-:W3:Y:S04]  /*33f30*/  LDL R26, [R1+0x76c] ;  /* 0x00076c00011a7983 */ /* 0x000ee80000100800 */
[----:B0-----:R-:W3:Y:S01]  /*33f40*/  LDL R31, [R1+0x768] ;  /* 0x00076800011f7983 */ /* 0x001ee20000100800 */
[----:B------:R-:W-:-:S03]  /*33f50*/  PRMT R16, RZ, 0x7610, R16 ;  /* 0x00007610ff107816 */ /* 0x000fc60000000010 */
[----:B----4-:R-:W-:Y:S04]  /*33f60*/  STL [R1+0xf84], R76 ;  /* 0x000f844c01007387 */ /* 0x010fe80000100800 */
[----:B------:R-:W-:Y:S04]  /*33f70*/  STL [R1+0x70], R38 ;  /* 0x0000702601007387 */ /* 0x000fe80000100800 */
[----:B------:R-:W4:Y:S01]  /*33f80*/  LDL R34, [R1+0x7a0] ;  /* 0x0007a00001227983 */ /* 0x000f220000100800 */
[----:B--2---:R-:W-:-:S03]  /*33f90*/  @!P2 IMAD.MOV.U32 R8, RZ, RZ, R33 ;  /* 0x000000ffff08a224 */ /* 0x004fc600078e0021 */
[----:B------:R-:W2:Y:S04]  /*33fa0*/  LDL R33, [R1+0x7a4] ;  /* 0x0007a40001217983 */ /* 0x000ea80000100800 */
[----:B------:R0:W2:Y:S02]  /*33fb0*/  @!P2 LDG.E.U8 R19, desc[UR14][R8.64] ;  /* 0x0000000e0813a981 */ /* 0x0000a4000c1e1100 */
[----:B0-----:R-:W-:Y:S02]  /*33fc0*/  @!P2 IMAD.MOV.U32 R8, RZ, RZ, R22 ;  /* 0x000000ffff08a224 */ /* 0x001fe400078e0016 */
[----:B------:R-:W-:-:S05]  /*33fd0*/  @!P2 IMAD.MOV.U32 R9, RZ, RZ, R24 ;  /* 0x000000ffff09a224 */ /* 0x000fca00078e0018 */
[----:B------:R0:W2:Y:S02]  /*33fe0*/  @!P2 LDG.E.U8 R18, desc[UR14][R8.64] ;  /* 0x0000000e0812a981 */ /* 0x0000a4000c1e1100 */
[----:B0-----:R-:W-:Y:S02]  /*33ff0*/  @!P2 IMAD.MOV.U32 R8, RZ, RZ, R21 ;  /* 0x000000ffff08a224 */ /* 0x001fe400078e0015 */
[----:B------:R-:W-:-:S05]  /*34000*/  @!P2 IMAD.MOV.U32 R9, RZ, RZ, R23 ;  /* 0x000000ffff09a224 */ /* 0x000fca00078e0017 */
[----:B------:R0:W2:Y:S02]  /*34010*/  @!P2 LDG.E.U8 R17, desc[UR14][R8.64] ;  /* 0x0000000e0811a981 */ /* 0x0000a4000c1e1100 */
[----:B0-----:R-:W-:Y:S02]  /*34020*/  @!P2 IMAD.MOV.U32 R8, RZ, RZ, R30 ;  /* 0x000000ffff08a224 */ /* 0x001fe400078e001e */
[----:B------:R-:W-:-:S05]  /*34030*/  @!P2 IMAD.MOV.U32 R9, RZ, RZ, R35 ;  /* 0x000000ffff09a224 */ /* 0x000fca00078e0023 */
[----:B------:R3:W2:Y:S01]  /*34040*/  @!P2 LDG.E.U8 R16, desc[UR14][R8.64] ;  /* 0x0000000e0810a981 */ /* 0x0006a2000c1e1100 */
[----:B------:R-:W-:-:S03]  /*34050*/  PRMT R15, RZ, 0x7610, R15 ;  /* 0x00007610ff0f7816 */ /* 0x000fc6000000000f */
[----:B------:R-:W-:Y:S01]  /*34060*/  STL [R1+0x60], R37 ;  /* 0x0000602501007387 */ /* 0x000fe20000100800 */
[----:B---3--:R-:W-:Y:S02]  /*34070*/  @!P2 IMAD.MOV.U32 R8, RZ, RZ, R26 ;  /* 0x000000ffff08a224 */ /* 0x008fe400078e001a */
[----:B------:R-:W-:-:S05]  /*34080*/  @!P2 IMAD.MOV.U32 R9, RZ, RZ, R31 ;  /* 0x000000ffff09a224 */ /* 0x000fca00078e001f */
[----:B------:R4:W3:Y:S01]  /*34090*/  @!P2 LDG.E.U8 R15, desc[UR14][R8.64] ;  /* 0x0000000e080fa981 */ /* 0x0008e2000c1e1100 */
[----:B------:R-:W-:Y:S01]  /*340a0*/  PRMT R14, RZ, 0x7610, R14 ;  /* 0x00007610ff0e7816 */ /* 0x000fe2000000000e */
[----:B----4-:R-:W-:Y:S02]  /*340b0*/  @!P2 IMAD.MOV.U32 R9, RZ, RZ, R34 ;  /* 0x000000ffff09a224 */ /* 0x010fe400078e0022 */
[----:B--2---:R0:W-:Y:S04]  /*340c0*/  STL [R1+0xf88], R19 ;  /* 0x000f881301007387 */ /* 0x0041e80000100800 */
[----:B------:R-:W2:Y:S04]  /*340d0*/  LDL R24, [R1+0x3e0] ;  /* 0x0003e00001187983 */ /* 0x000ea80000100800 */
[----:B------:R-:W4:Y:S04]  /*340e0*/  LDL R22, [R1+0x3e4] ;  /* 0x0003e40001167983 */ /* 0x000f280000100800 */
[----:B------:R-:W-:Y:S04]  /*340f0*/  STL [R1+0xf8c], R18 ;  /* 0x000f8c1201007387 */ /* 0x000fe80000100800 */
[----:B------:R-:W4:Y:S04]  /*34100*/  LDL R23, [R1+0x440] ;  /* 0x0004400001177983 */ /* 0x000f280000100800 */
[----:B------:R-:W4:Y:S04]  /*34110*/  LDL R21, [R1+0x444] ;  /* 0x0004440001157983 */ /* 0x000f280000100800 */
[----:B------:R-:W-:Y:S04]  /*34120*/  STL [R1+0xf90], R17 ;  /* 0x000f901101007387 */ /* 0x000fe80000100800 */
[----:B------:R-:W4:Y:S04]  /*34130*/  LDL R30, [R1+0x484] ;  /* 0x00048400011e7983 */ /* 0x000f280000100800 */
[----:B------:R-:W-:Y:S04]  /*34140*/  STL [R1+0xf94], R16 ;  /* 0x000f941001007387 */ /* 0x000fe80000100800 */
[----:B------:R-:W4:Y:S04]  /*34150*/  LDL R31, [R1+0x480] ;  /* 0x00048000011f7983 */ /* 0x000f280000100800 */
[----:B------:R-:W4:Y:S04]  /*34160*/  LDL R26, [R1+0x4c0] ;  /* 0x0004c000011a7983 */ /* 0x000f280000100800 */
[----:B0-----:R-:W4:Y:S01]  /*34170*/  LDL R19, [R1+0x4c4] ;  /* 0x0004c40001137983 */ /* 0x001f220000100800 */
[----:B------:R-:W-:-:S05]  /*34180*/  @!P2 IMAD.MOV.U32 R8, RZ, RZ, R33 ;  /* 0x000000ffff08a224 */ /* 0x000fca00078e0021 */
[----:B------:R2:W4:Y:S01]  /*34190*/  @!P2 LDG.E.U8 R14, desc[UR14][R8.64] ;  /* 0x0000000e080ea981 */ /* 0x000522000c1e1100 */
[----:B------:R-:W-:-:S03]  /*341a0*/  PRMT R32, RZ, 0x7610, R32 ;  /* 0x00007610ff207816 */ /* 0x000fc60000000020 */
[----:B---3--:R0:W-:Y:S01]  /*341b0*/  STL [R1+0xf98], R15 ;  /* 0x000f980f01007387 */ /* 0x0081e20000100800 */
[----:B------:R-:W-:Y:S02]  /*341c0*/  PRMT R28, RZ, 0x7610, R28 ;  /* 0x00007610ff1c7816 */ /* 0x000fe4000000001c */
[----:B0-----:R-:W-:Y:S02]  /*341d0*/  PRMT R15, RZ, 0x7610, R15 ;  /* 0x00007610ff0f7816 */ /* 0x001fe4000000000f */
[----:B------:R-:W-:Y:S01]  /*341e0*/  PRMT R27, RZ, 0x7610, R27 ;  /* 0x00007610ff1b7816 */ /* 0x000fe2000000001b */
[----:B--2---:R-:W-:Y:S02]  /*341f0*/  @!P2 IMAD.MOV.U32 R9, RZ, RZ, R24 ;  /* 0x000000ffff09a224 */ /* 0x004fe400078e0018 */
[----:B----4-:R-:W-:-:S05]  /*34200*/  @!P2 IMAD.MOV.U32 R8, RZ, RZ, R22 ;  /* 0x000000ffff08a224 */ /* 0x010fca00078e0016 */
[----:B------:R0:W2:Y:S02]  /*34210*/  @!P2 LDG.E.U8 R32, desc[UR14][R8.64] ;  /* 0x0000000e0820a981 */ /* 0x0000a4000c1e1100 */
[----:B0-----:R-:W-:Y:S02]  /*34220*/  @!P2 IMAD.MOV.U32 R9, RZ, RZ, R23 ;  /* 0x000000ffff09a224 */ /* 0x001fe400078e0017 */
[----:B------:R-:W-:-:S05]  /*34230*/  @!P2 IMAD.MOV.U32 R8, RZ, RZ, R21 ;  /* 0x000000ffff08a224 */ /* 0x000fca00078e0015 */
[----:B------:R0:W3:Y:S02]  /*34240*/  @!P2 LDG.E.U8 R15, desc[UR14][R8.64] ;  /* 0x0000000e080fa981 */ /* 0x0000e4000c1e1100 */
[----:B0-----:R-:W-:Y:S02]  /*34250*/  @!P2 IMAD.MOV.U32 R8, RZ, RZ, R30 ;  /* 0x000000ffff08a224 */ /* 0x001fe400078e001e */
[----:B------:R-:W-:-:S05]  /*34260*/  @!P2 IMAD.MOV.U32 R9, RZ, RZ, R31 ;  /* 0x000000ffff09a224 */ /* 0x000fca00078e001f */
[----:B------:R0:W4:Y:S02]  /*34270*/  @!P2 LDG.E.U8 R28, desc[UR14][R8.64] ;  /* 0x0000000e081ca981 */ /* 0x000124000c1e1100 */
[----:B0-----:R-:W-:Y:S02]  /*34280*/  @!P2 IMAD.MOV.U32 R8, RZ, RZ, R19 ;  /* 0x000000ffff08a224 */ /* 0x001fe400078e0013 */
[----:B------:R-:W-:-:S05]  /*34290*/  @!P2 IMAD.MOV.U32 R9, RZ, RZ, R26 ;  /* 0x000000ffff09a224 */ /* 0x000fca00078e001a */
[----:B------:R-:W2:Y:S04]  /*342a0*/  @!P2 LDG.E.U8 R27, desc[UR14][R8.64] ;  /* 0x0000000e081ba981 */ /* 0x000ea8000c1e1100 */
[----:B------:R0:W-:Y:S04]  /*342b0*/  STL [R1+0xf9c], R14 ;  /* 0x000f9c0e01007387 */ /* 0x0001e80000100800 */
[----:B------:R-:W2:Y:S04]  /*342c0*/  LDL R24, [R1+0x500] ;  /* 0x0005000001187983 */ /* 0x000ea80000100800 */
[----:B------:R-:W2:Y:S04]  /*342d0*/  LDL R22, [R1+0x504] ;  /* 0x0005040001167983 */ /* 0x000ea80000100800 */
[----:B------:R-:W2:Y:S04]  /*342e0*/  LDL R23, [R1+0x540] ;  /* 0x0005400001177983 */ /* 0x000ea80000100800 */
[----:B------:R-:W2:Y:S04]  /*342f0*/  LDL R21, [R1+0x544] ;  /* 0x0005440001157983 */ /* 0x000ea80000100800 */
[----:B0-----:R-:W2:Y:S01]  /*34300*/  LDL R14, [R1+0x584] ;  /* 0x00058400010e7983 */ /* 0x001ea20000100800 */
[----:B------:R-:W-:-:S03]  /*34310*/  PRMT R25, RZ, 0x7610, R25 ;  /* 0x00007610ff197816 */ /* 0x000fc60000000019 */
[----:B---3--:R0:W-:Y:S04]  /*34320*/  STL [R1+0x80], R15 ;  /* 0x0000800f01007387 */ /* 0x0081e80000100800 */
[----:B0-----:R-:W3:Y:S04]  /*34330*/  LDL R15, [R1+0x580] ;  /* 0x00058000010f7983 */ /* 0x001ee80000100800 */
[----:B----4-:R0:W-:Y:S04]  /*34340*/  STL [R1+0x7c], R28 ;  /* 0x00007c1c01007387 */ /* 0x0101e80000100800 */
[----:B------:R-:W4:Y:S04]  /*34350*/  LDL R26, [R1+0x5c4] ;  /* 0x0005c400011a7983 */ /* 0x000f280000100800 */
[----:B------:R-:W4:Y:S04]  /*34360*/  LDL R19, [R1+0x604] ;  /* 0x0006040001137983 */ /* 0x000f280000100800 */
[----:B0-----:R-:W4:Y:S04]  /*34370*/  LDL R28, [R1+0x5c0] ;  /* 0x0005c000011c7983 */ /* 0x001f280000100800 */
[----:B--2---:R0:W-:Y:S04]  /*34380*/  STL [R1+0x78], R27 ;  /* 0x0000781b01007387 */ /* 0x0041e80000100800 */
[----:B0-----:R-:W2:Y:S01]  /*34390*/  LDL R27, [R1+0x600] ;  /* 0x00060000011b7983 */ /* 0x001ea20000100800 */
[----:B------:R-:W-:-:S02]  /*343a0*/  @!P2 IMAD.MOV.U32 R9, RZ, RZ, R24 ;  /* 0x000000ffff09a224 */ /* 0x000fc400078e0018 */
[----:B------:R-:W-:Y:S01]  /*343b0*/  @!P2 IMAD.MOV.U32 R8, RZ, RZ, R22 ;  /* 0x000000ffff08a224 */ /* 0x000fe200078e0016 */
[----:B------:R-:W2:Y:S04]  /*343c0*/  LDL R24, [R1+0x640] ;  /* 0x0006400001187983 */ /* 0x000ea80000100800 */
[----:B------:R-:W2:Y:S04]  /*343d0*/  LDL R22, [R1+0x644] ;  /* 0x0006440001167983 */ /* 0x000ea80000100800 */
[----:B------:R0:W2:Y:S01]  /*343e0*/  @!P2 LDG.E.U8 R25, desc[UR14][R8.64] ;  /* 0x0000000e0819a981 */ /* 0x0000a2000c1e1100 */
[----:B------:R-:W-:-:S02]  /*343f0*/  PRMT R16, RZ, 0x7610, R16 ;  /* 0x00007610ff107816 */ /* 0x000fc40000000010 */
[----:B------:R-:W-:Y:S01]  /*34400*/  PRMT R29, RZ, 0x7610, R29 ;  /* 0x00007610ff1d7816 */ /* 0x000fe2000000001d */
[----:B0-----:R-:W-:Y:S02]  /*34410*/  @!P2 IMAD.MOV.U32 R8, RZ, RZ, R21 ;  /* 0x000000ffff08a224 */ /* 0x001fe400078e0015 */
[----:B------:R-:W-:-:S05]  /*34420*/  @!P2 IMAD.MOV.U32 R9, RZ, RZ, R23 ;  /* 0x000000ffff09a224 */ /* 0x000fca00078e0017 */
[----:B------:R0:W2:Y:S01]  /*34430*/  @!P2 LDG.E.U8 R16, desc[UR14][R8.64] ;  /* 0x0000000e0810a981 */ /* 0x0000a2000c1e1100 */
[----:B------:R-:W-:Y:S01]  /*34440*/  PRMT R17, RZ, 0x7610, R17 ;  /* 0x00007610ff117816 */ /* 0x000fe20000000011 */
[----:B0-----:R-:W-:Y:S01]  /*34450*/  @!P2 IMAD.MOV.U32 R8, RZ, RZ, R14 ;  /* 0x000000ffff08a224 */ /* 0x001fe200078e000e */
[----:B------:R-:W-:Y:S02]  /*34460*/  PRMT R18, RZ, 0x7610, R18 ;  /* 0x00007610ff127816 */ /* 0x000fe40000000012 */
[----:B------:R-:W-:Y:S01]  /*34470*/  PRMT R70, RZ, 0x7610, R70 ;  /* 0x00007610ff467816 */ /* 0x000fe20000000046 */
[----:B---3--:R-:W-:-:S05]  /*34480*/  @!P2 IMAD.MOV.U32 R9, RZ, RZ, R15 ;  /* 0x000000ffff09a224 */ /* 0x008fca00078e000f */
[----:B------:R4:W3:Y:S02]  /*34490*/  @!P2 LDG.E.U8 R29, desc[UR14][R8.64] ;  /* 0x0000000e081da981 */ /* 0x0008e4000c1e1100 */
[----:B----4-:R-:W-:Y:S02]  /*344a0*/  @!P2 IMAD.MOV.U32 R8, RZ, RZ, R26 ;  /* 0x000000ffff08a224 */ /* 0x010fe400078e001a */
[----:B------:R-:W-:-:S05]  /*344b0*/  @!P2 IMAD.MOV.U32 R9, RZ, RZ, R28 ;  /* 0x000000ffff09a224 */ /* 0x000fca00078e001c */
[----:B------:R0:W4:Y:S02]  /*344c0*/  @!P2 LDG.E.U8 R17, desc[UR14][R8.64] ;  /* 0x0000000e0811a981 */ /* 0x000124000c1e1100 */
[----:B0-----:R-:W-:Y:S02]  /*344d0*/  @!P2 IMAD.MOV.U32 R8, RZ, RZ, R19 ;  /* 0x000000ffff08a224 */ /* 0x001fe400078e0013 */
[----:B--2---:R-:W-:-:S05]  /*344e0*/  @!P2 IMAD.MOV.U32 R9, RZ, RZ, R27 ;  /* 0x000000ffff09a224 */ /* 0x004fca00078e001b */
[----:B------:R0:W2:Y:S04]  /*344f0*/  @!P2 LDG.E.U8 R18, desc[UR14][R8.64] ;  /* 0x0000000e0812a981 */ /* 0x0000a8000c1e1100 */
[----:B------:R1:W-:Y:S04]  /*34500*/  STL [R1+0x6c], R25 ;  /* 0x00006c1901007387 */ /* 0x0003e80000100800 */
[----:B------:R-:W3:Y:S01]  /*34510*/  LDL R23, [R1+0x684] ;  /* 0x0006840001177983 */ /* 0x000ee20000100800 */
[----:B0-----:R-:W-:Y:S02]  /*34520*/  @!P2 IMAD.MOV.U32 R8, RZ, RZ, R22 ;  /* 0x000000ffff08a224 */ /* 0x001fe400078e0016 */
[----:B------:R-:W-:Y:S01]  /*34530*/  @!P2 IMAD.MOV.U32 R9, RZ, RZ, R24 ;  /* 0x000000ffff09a224 */ /* 0x000fe200078e0018 */
[----:B-1----:R-:W3:Y:S04]  /*34540*/  LDL R25, [R1+0x680] ;  /* 0x0006800001197983 */ /* 0x002ee80000100800 */
[----:B------:R3:W3:Y:S04]  /*34550*/  @!P2 LDG.E.U8 R70, desc[UR14][R8.64] ;  /* 0x0000000e0846a981 */ /* 0x0006e8000c1e1100 */
[----:B------:R-:W-:Y:S04]  /*34560*/  STL [R1+0x84], R32 ;  /* 0x0000842001007387 */ /* 0x000fe80000100800 */
[----:B------:R-:W3:Y:S04]  /*34570*/  LDL R15, [R1+0x6c0] ;  /* 0x0006c000010f7983 */ /* 0x000ee80000100800 */
[----:B------:R-:W3:Y:S04]  /*34580*/  LDL R14, [R1+0x6c4] ;  /* 0x0006c400010e7983 */ /* 0x000ee80000100800 */
[----:B------:R-:W3:Y:S04]  /*34590*/  LDL R21, [R1+0x700] ;  /* 0x0007000001157983 */ /* 0x000ee80000100800 */
[----:B------:R0:W-:Y:S04]  /*345a0*/  STL [R1+0x5c], R16 ;  /* 0x00005c1001007387 */ /* 0x0001e80000100800 */
[----:B------:R-:W3:Y:S04]  /*345b0*/  LDL R26, [R1+0x738] ;  /* 0x00073800011a7983 */ /* 0x000ee80000100800 */
[----:B0-----:R-:W3:Y:S01]  /*345c0*/  LDL R16, [R1+0x704] ;  /* 0x0007040001107983 */ /* 0x001ee20000100800 */
[----:B------:R-:W-:-:S03]  /*345d0*/  PRMT R13, RZ, 0x7610, R13 ;  /* 0x00007610ff0d7816 */ /* 0x000fc6000000000d */
[----:B----4-:R0:W-:Y:S04]  /*345e0*/  STL [R1+0x20], R17 ;  /* 0x0000201101007387 */ /* 0x0101e80000100800 */
[----:B------:R-:W4:Y:S04]  /*345f0*/  LDL R19, [R1+0x770] ;  /* 0x0007700001137983 */ /* 0x000f280000100800 */
[----:B0-----:R-:W4:Y:S04]  /*34600*/  LDL R17, [R1+0x73c] ;  /* 0x00073c0001117983 */ /* 0x001f280000100800 */
[----:B--2---:R0:W-:Y:S04]  /*34610*/  STL [R1+0xc], R18 ;  /* 0x00000c1201007387 */ /* 0x0041e80000100800 */
[----:B------:R-:W2:Y:S04]  /*34620*/  LDL R24, [R1+0x7a8] ;  /* 0x0007a80001187983 */ /* 0x000ea80000100800 */
[----:B------:R-:W2:Y:S04]  /*34630*/  LDL R22, [R1+0x7ac] ;  /* 0x0007ac0001167983 */ /* 0x000ea80000100800 */
[----:B0-----:R-:W2:Y:S01]  /*34640*/  LDL R18, [R1+0x774] ;  /* 0x0007740001127983 */ /* 0x001ea20000100800 */
[----:B---3--:R-:W-:-:S02]  /*34650*/  @!P2 IMAD.MOV.U32 R8, RZ, RZ, R23 ;  /* 0x000000ffff08a224 */ /* 0x008fc400078e0017 */
[----:B------:R-:W-:Y:S01]  /*34660*/  @!P2 IMAD.MOV.U32 R9, RZ, RZ, R25 ;  /* 0x000000ffff09a224 */ /* 0x000fe200078e0019 */
[----:B------:R-:W-:Y:S04]  /*34670*/  STL [R1+0xfa0], R70 ;  /* 0x000fa04601007387 */ /* 0x000fe80000100800 */
[----:B------:R-:W3:Y:S04]  /*34680*/  LDL R25, [R1+0x3e8] ;  /* 0x0003e80001197983 */ /* 0x000ee80000100800 */
[----:B------:R-:W3:Y:S04]  /*34690*/  LDL R23, [R1+0x40c] ;  /* 0x00040c0001177983 */ /* 0x000ee80000100800 */
[----:B------:R0:W3:Y:S01]  /*346a0*/  @!P2 LDG.E.U8 R13, desc[UR14][R8.64] ;  /* 0x0000000e080da981 */ /* 0x0000e2000c1e1100 */
[----:B------:R-:W-:-:S02]  /*346b0*/  PRMT R12, RZ, 0x7610, R12 ;  /* 0x00007610ff0c7816 */ /* 0x000fc4000000000c */
[----:B------:R-:W-:Y:S01]  /*346c0*/  PRMT R11, RZ, 0x7610, R11 ;  /* 0x00007610ff0b7816 */ /* 0x000fe2000000000b */
[----:B0-----:R-:W-:Y:S02]  /*346d0*/  @!P2 IMAD.MOV.U32 R8, RZ, RZ, R14 ;  /* 0x000000ffff08a224 */ /* 0x001fe400078e000e */
[----:B------:R-:W-:-:S05]  /*346e0*/  @!P2 IMAD.MOV.U32 R9, RZ, RZ, R15 ;  /* 0x000000ffff09a224 */ /* 0x000fca00078e000f */
[----:B------:R0:W3:Y:S01]  /*346f0*/  @!P2 LDG.E.U8 R12, desc[UR14][R8.64] ;  /* 0x0000000e080ca981 */ /* 0x0000e2000c1e1100 */
[----:B------:R-:W-:Y:S01]  /*34700*/  PRMT R10, RZ, 0x7610, R10 ;  /* 0x00007610ff0a7816 */ /* 0x000fe2000000000a */
[----:B------:R-:W-:Y:S02]  /*34710*/  @!P2 IMAD.MOV.U32 R33, RZ, RZ, R26 ;  /* 0x000000ffff21a224 */ /* 0x000fe400078e001a */
[----:B0-----:R-:W-:Y:S02]  /*34720*/  @!P2 IMAD.MOV.U32 R8, RZ, RZ, R16 ;  /* 0x000000ffff08a224 */ /* 0x001fe400078e0010 */
[----:B------:R-:W-:-:S05]  /*34730*/  @!P2 IMAD.MOV.U32 R9, RZ, RZ, R21 ;  /* 0x000000ffff09a224 */ /* 0x000fca00078e0015 */
[----:B------:R0:W3:Y:S02]  /*34740*/  @!P2 LDG.E.U8 R11, desc[UR14][R8.64] ;  /* 0x0000000e080ba981 */ /* 0x0000e4000c1e1100 */
[----:B0-----:R-:W-:Y:S02]  /*34750*/  PRMT R9, RZ, 0x7610, R9 ;  /* 0x00007610ff097816 */ /* 0x001fe40000000009 */
[----:B------:R-:W-:Y:S02]  /*34760*/  PRMT R8, RZ, 0x7610, R8 ;  /* 0x00007610ff087816 */ /* 0x000fe40000000008 */
[----:B------:R-:W-:Y:S01]  /*34770*/  PRMT R20, RZ, 0x7610, R20 ;  /* 0x00007610ff147816 */ /* 0x000fe20000000014 */
[----:B----4-:R-:W-:-:S05]  /*34780*/  @!P2 IMAD.MOV.U32 R32, RZ, RZ, R17 ;  /* 0x000000ffff20a224 */ /* 0x010fca00078e0011 */
[----:B------:R0:W4:Y:S02]  /*34790*/  @!P2 LDG.E.U8 R10, desc[UR14][R32.64] ;  /* 0x0000000e200aa981 */ /* 0x000124000c1e1100 */
[----:B0-----:R-:W-:Y:S02]  /*347a0*/  @!P2 IMAD.MOV.U32 R33, RZ, RZ, R19 ;  /* 0x000000ffff21a224 */ /* 0x001fe400078e0013 */
[----:B--2---:R-:W-:-:S05]  /*347b0*/  @!P2 IMAD.MOV.U32 R32, RZ, RZ, R18 ;  /* 0x000000ffff20a224 */ /* 0x004fca00078e0012 */
[----:B------:R0:W2:Y:S02]  /*347c0*/  @!P2 LDG.E.U8 R9, desc[UR14][R32.64] ;  /* 0x0000000e2009a981 */ /* 0x0000a4000c1e1100 */
[----:B0-----:R-:W-:Y:S02]  /*347d0*/  @!P2 IMAD.MOV.U32 R32, RZ, RZ, R22 ;  /* 0x000000ffff20a224 */ /* 0x001fe400078e0016 */
[----:B------:R-:W-:-:S05]  /*347e0*/  @!P2 IMAD.MOV.U32 R33, RZ, RZ, R24 ;  /* 0x000000ffff21a224 */ /* 0x000fca00078e0018 */
[----:B------:R3:W2:Y:S02]  /*347f0*/  @!P2 LDG.E.U8 R8, desc[UR14][R32.64] ;  /* 0x0000000e2008a981 */ /* 0x0006a4000c1e1100 */
[----:B---3--:R-:W-:Y:S02]  /*34800*/  @!P2 IMAD.MOV.U32 R32, RZ, RZ, R23 ;  /* 0x000000ffff20a224 */ /* 0x008fe400078e0017 */
[----:B------:R-:W-:-:S05]  /*34810*/  @!P2 IMAD.MOV.U32 R33, RZ, RZ, R25 ;  /* 0x000000ffff21a224 */ /* 0x000fca00078e0019 */
[----:B------:R-:W3:Y:S04]  /*34820*/  @!P2 LDG.E.U8 R20, desc[UR14][R32.64] ;  /* 0x0000000e2014a981 */ /* 0x000ee8000c1e1100 */
[----:B------:R0:W-:Y:S04]  /*34830*/  STL [R1+0xfdc], R13 ;  /* 0x000fdc0d01007387 */ /* 0x0001e80000100800 */
[----:B------:R-:W2:Y:S04]  /*34840*/  LDL R15, [R1+0x448] ;  /* 0x00044800010f7983 */ /* 0x000ea80000100800 */
[----:B------:R-:W4:Y:S04]  /*34850*/  LDL R14, [R1+0x44c] ;  /* 0x00044c00010e7983 */ /* 0x000f280000100800 */
[----:B------:R1:W-:Y:S04]  /*34860*/  STL [R1+0xfe0], R12 ;  /* 0x000fe00c01007387 */ /* 0x0003e80000100800 */
[----:B------:R-:W-:Y:S04]  /*34870*/  STL [R1+0x4c], R29 ;  /* 0x00004c1d01007387 */ /* 0x000fe80000100800 */
[----:B------:R-:W4:Y:S04]  /*34880*/  LDL R21, [R1+0x488] ;  /* 0x0004880001157983 */ /* 0x000f280000100800 */
[----:B------:R-:W4:Y:S04]  /*34890*/  LDL R16, [R1+0x48c] ;  /* 0x00048c0001107983 */ /* 0x000f280000100800 */
[----:B0-----:R-:W4:Y:S04]  /*348a0*/  LDL R13, [R1+0x4cc] ;  /* 0x0004cc00010d7983 */ /* 0x001f280000100800 */
[----:B------:R0:W-:Y:S04]  /*348b0*/  STL [R1+0xfe4], R11 ;  /* 0x000fe40b01007387 */ /* 0x0001e80000100800 */
[----:B------:R-:W4:Y:S04]  /*348c0*/  LDL R17, [R1+0x4c8] ;  /* 0x0004c80001117983 */ /* 0x000f280000100800 */
[----:B------:R-:W4:Y:S04]  /*348d0*/  LDL R19, [R1+0x508] ;  /* 0x0005080001137983 */ /* 0x000f280000100800 */
[----:B------:R-:W4:Y:S04]  /*348e0*/  LDL R18, [R1+0x54c] ;  /* 0x00054c0001127983 */ /* 0x000f280000100800 */
[----:B------:R-:W4:Y:S04]  /*348f0*/  LDL R24, [R1+0x548] ;  /* 0x0005480001187983 */ /* 0x000f280000100800 */
[----:B------:R-:W4:Y:S04]  /*34900*/  LDL R22, [R1+0x588] ;  /* 0x0005880001167983 */ /* 0x000f280000100800 */
[----:B-1----:R-:W4:Y:S04]  /*34910*/  LDL R12, [R1+0x58c] ;  /* 0x00058c00010c7983 */ /* 0x002f280000100800 */
[----:B------:R-:W4:Y:S04]  /*34920*/  LDL R23, [R1+0x5c8] ;  /* 0x0005c80001177983 */ /* 0x000f280000100800 */
[----:B0-----:R-:W4:Y:S01]  /*34930*/  LDL R11, [R1+0x50c] ;  /* 0x00050c00010b7983 */ /* 0x001f220000100800 */
[----:B------:R-:W-:-:S02]  /*34940*/  PRMT R3, RZ, 0x7610, R3 ;  /* 0x00007610ff037816 */ /* 0x000fc40000000003 */
[----:B------:R-:W-:Y:S01]  /*34950*/  PRMT R4, RZ, 0x7610, R4 ;  /* 0x00007610ff047816 */ /* 0x000fe20000000004 */
[----:B---3--:R0:W-:Y:S01]  /*34960*/  STL [R1+0x44], R20 ;  /* 0x0000441401007387 */ /* 0x0081e20000100800 */
[----:B--2---:R-:W-:-:S03]  /*34970*/  @!P2 IMAD.MOV.U32 R33, RZ, RZ, R15 ;  /* 0x000000ffff21a224 */ /* 0x004fc600078e000f */
[----:B------:R-:W2:Y:S04]  /*34980*/  LDL R15, [R1+0x608] ;  /* 0x00060800010f7983 */ /* 0x000ea80000100800 */
[----:B0-----:R-:W3:Y:S01]  /*34990*/  LDL R20, [R1+0x5cc] ;  /* 0x0005cc0001147983 */ /* 0x001ee20000100800 */
[----:B----4-:R-:W-:-:S03]  /*349a0*/  @!P2 IMAD.MOV.U32 R32, RZ, RZ, R14 ;  /* 0x000000ffff20a224 */ /* 0x010fc600078e000e */
[----:B------:R-:W4:Y:S04]  /*349b0*/  LDL R14, [R1+0x60c] ;  /* 0x00060c00010e7983 */ /* 0x000f280000100800 */
[----:B------:R0:W2:Y:S01]  /*349c0*/  @!P2 LDG.E.U8 R3, desc[UR14][R32.64] ;  /* 0x0000000e2003a981 */ /* 0x0000a2000c1e1100 */
[----:B------:R-:W-:Y:S01]  /*349d0*/  PRMT R0, RZ, 0x7610, R0 ;  /* 0x00007610ff007816 */ /* 0x000fe20000000000 */
[----:B0-----:R-:W-:Y:S02]  /*349e0*/  @!P2 IMAD.MOV.U32 R32, RZ, RZ, R16 ;  /* 0x000000ffff20a224 */ /* 0x001fe400078e0010 */
[----:B------:R-:W-:Y:S01]  /*349f0*/  @!P2 IMAD.MOV.U32 R33, RZ, RZ, R21 ;  /* 0x000000ffff21a224 */ /* 0x000fe200078e0015 */
[----:B------:R-:W4:Y:S04]  /*34a00*/  LDL R16, [R1+0x64c] ;  /* 0x00064c0001107983 */ /* 0x000f280000100800 */
[----:B------:R-:W4:Y:S04]  /*34a10*/  LDL R21, [R1+0x648] ;  /* 0x0006480001157983 */ /* 0x000f280000100800 */
[----:B------:R0:W4:Y:S01]  /*34a20*/  @!P2 LDG.E.U8 R4, desc[UR14][R32.64] ;  /* 0x0000000e2004a981 */ /* 0x000122000c1e1100 */
[----:B------:R-:W-:Y:S01]  /*34a30*/  PRMT R2, RZ, 0x7610, R2 ;  /* 0x00007610ff027816 */ /* 0x000fe20000000002 */
[----:B0-----:R-:W-:-:S02]  /*34a40*/  @!P2 IMAD.MOV.U32 R32, RZ, RZ, R13 ;  /* 0x000000ffff20a224 */ /* 0x001fc400078e000d */
        /* <DEDUP_REMOVED lines=14> */
[----:B------:R0:W4:Y:S01]  /*34b30*/  @!P2 LDG.E.U8 R74, desc[UR14][R32.64] ;  /* 0x0000000e204aa981 */ /* 0x000122000c1e1100 */
[----:B------:R-:W-:Y:S01]  /*34b40*/  PRMT R69, RZ, 0x7610, R69 ;  /* 0x00007610ff457816 */ /* 0x000fe20000000045 */
[----:B0-----:R-:W-:Y:S02]  /*34b50*/  @!P2 IMAD.MOV.U32 R32, RZ, RZ, R12 ;  /* 0x000000ffff20a224 */ /* 0x001fe400078e000c */
[----:B------:R-:W-:Y:S01]  /*34b60*/  @!P2 IMAD.MOV.U32 R33, RZ, RZ, R22 ;  /* 0x000000ffff21a224 */ /* 0x000fe200078e0016 */
[----:B------:R-:W4:Y:S04]  /*34b70*/  LDL R12, [R1+0x744] ;  /* 0x00074400010c7983 */ /* 0x000f280000100800 */
[----:B------:R-:W4:Y:S04]  /*34b80*/  LDL R22, [R1+0x708] ;  /* 0x0007080001167983 */ /* 0x000f280000100800 */
[----:B------:R0:W4:Y:S02]  /*34b90*/  @!P2 LDG.E.U8 R72, desc[UR14][R32.64] ;  /* 0x0000000e2048a981 */ /* 0x000124000c1e1100 */
[----:B0-----:R-:W-:Y:S01]  /*34ba0*/  @!P2 IMAD.MOV.U32 R33, RZ, RZ, R23 ;  /* 0x000000ffff21a224 */ /* 0x001fe200078e0017 */
[----:B------:R-:W-:-:S02]  /*34bb0*/  PRMT R48, RZ, 0x7610, R48 ;  /* 0x00007610ff307816 */ /* 0x000fc40000000030 */
[----:B------:R-:W-:Y:S01]  /*34bc0*/  PRMT R7, RZ, 0x7610, R7 ;  /* 0x00007610ff077816 */ /* 0x000fe20000000007 */
[----:B------:R-:W4:Y:S01]  /*34bd0*/  LDL R23, [R1+0x490] ;  /* 0x0004900001177983 */ /* 0x000f220000100800 */
[----:B---3--:R-:W-:-:S03]  /*34be0*/  @!P2 IMAD.MOV.U32 R32, RZ, RZ, R20 ;  /* 0x000000ffff20a224 */ /* 0x008fc600078e0014 */
[----:B------:R-:W3:Y:S04]  /*34bf0*/  LDL R20, [R1+0x740] ;  /* 0x0007400001147983 */ /* 0x000ee80000100800 */
[----:B------:R2:W3:Y:S02]  /*34c00*/  @!P2 LDG.E.U8 R69, desc[UR14][R32.64] ;  /* 0x0000000e2045a981 */ /* 0x0004e4000c1e1100 */
[----:B--2---:R-:W-:Y:S02]  /*34c10*/  @!P2 IMAD.MOV.U32 R33, RZ, RZ, R15 ;  /* 0x000000ffff21a224 */ /* 0x004fe400078e000f */
[----:B------:R-:W2:Y:S01]  /*34c20*/  LDL R15, [R1+0x778] ;  /* 0x00077800010f7983 */ /* 0x000ea20000100800 */
[----:B----4-:R-:W-:-:S03]  /*34c30*/  @!P2 IMAD.MOV.U32 R32, RZ, RZ, R14 ;  /* 0x000000ffff20a224 */ /* 0x010fc600078e000e */
[----:B------:R-:W4:Y:S01]  /*34c40*/  LDL R14, [R1+0x77c] ;  /* 0x00077c00010e7983 */ /* 0x000f220000100800 */
[----:B------:R-:W-:Y:S02]  /*34c50*/  @!P2 IMAD.MOV.U32 R34, RZ, RZ, R16 ;  /* 0x000000ffff22a224 */ /* 0x000fe400078e0010 */
[----:B------:R-:W-:Y:S01]  /*34c60*/  @!P2 IMAD.MOV.U32 R35, RZ, RZ, R21 ;  /* 0x000000ffff23a224 */ /* 0x000fe200078e0015 */
[----:B------:R-:W4:Y:S04]  /*34c70*/  LDL R16, [R1+0x7b4] ;  /* 0x0007b40001107983 */ /* 0x000f280000100800 */
[----:B------:R-:W4:Y:S04]  /*34c80*/  LDL R21, [R1+0x7b0] ;  /* 0x0007b00001157983 */ /* 0x000f280000100800 */
[----:B------:R0:W4:Y:S04]  /*34c90*/  @!P2 LDG.E.U8 R48, desc[UR14][R34.64] ;  /* 0x0000000e2230a981 */ /* 0x000128000c1e1100 */
[----:B------:R1:W4:Y:S01]  /*34ca0*/  @!P2 LDG.E.U8 R7, desc[UR14][R32.64] ;  /* 0x0000000e2007a981 */ /* 0x000322000c1e1100 */
[----:B0-----:R-:W-:-:S02]  /*34cb0*/  @!P2 IMAD.MOV.U32 R34, RZ, RZ, R13 ;  /* 0x000000ffff22a224 */ /* 0x001fc400078e000d */
[----:B------:R-:W-:Y:S01]  /*34cc0*/  @!P2 IMAD.MOV.U32 R35, RZ, RZ, R17 ;  /* 0x000000ffff23a224 */ /* 0x000fe200078e0011 */
[----:B------:R-:W4:Y:S04]  /*34cd0*/  LDL R13, [R1+0x414] ;  /* 0x00041400010d7983 */ /* 0x000f280000100800 */
[----:B------:R-:W4:Y:S01]  /*34ce0*/  LDL R17, [R1+0x410] ;  /* 0x0004100001117983 */ /* 0x000f220000100800 */
[----:B-1----:R-:W-:Y:S02]  /*34cf0*/  PRMT R33, RZ, 0x7610, R33 ;  /* 0x00007610ff217816 */ /* 0x002fe40000000021 */
[----:B------:R-:W-:-:S06]  /*34d00*/  PRMT R32, RZ, 0x7610, R32 ;  /* 0x00007610ff207816 */ /* 0x000fcc0000000020 */
[----:B------:R0:W4:Y:S01]  /*34d10*/  @!P2 LDG.E.U8 R32, desc[UR14][R34.64] ;  /* 0x0000000e2220a981 */ /* 0x000122000c1e1100 */
[----:B------:R-:W-:Y:S02]  /*34d20*/  @!P2 IMAD.MOV.U32 R36, RZ, RZ, R11 ;  /* 0x000000ffff24a224 */ /* 0x000fe400078e000b */
[----:B------:R-:W-:Y:S01]  /*34d30*/  @!P2 IMAD.MOV.U32 R37, RZ, RZ, R19 ;  /* 0x000000ffff25a224 */ /* 0x000fe200078e0013 */
[----:B------:R-:W4:Y:S04]  /*34d40*/  LDL R11, [R1+0x454] ;  /* 0x00045400010b7983 */ /* 0x000f280000100800 */
[----:B------:R-:W4:Y:S04]  /*34d50*/  LDL R19, [R1+0x450] ;  /* 0x0004500001137983 */ /* 0x000f280000100800 */
[----:B------:R1:W4:Y:S01]  /*34d60*/  @!P2 LDG.E.U8 R33, desc[UR14][R36.64] ;  /* 0x0000000e2421a981 */ /* 0x000322000c1e1100 */
[----:B0-----:R-:W-:Y:S01]  /*34d70*/  PRMT R35, RZ, 0x7610, R35 ;  /* 0x00007610ff237816 */ /* 0x001fe20000000023 */
[----:B-1----:R-:W-:-:S02]  /*34d80*/  @!P2 IMAD.MOV.U32 R36, RZ, RZ, R18 ;  /* 0x000000ffff24a224 */ /* 0x002fc400078e0012 */
[----:B------:R-:W4:Y:S01]  /*34d90*/  LDL R18, [R1+0x494] ;  /* 0x0004940001127983 */ /* 0x000f220000100800 */
[----:B------:R-:W-:-:S03]  /*34da0*/  @!P2 IMAD.MOV.U32 R38, RZ, RZ, R12 ;  /* 0x000000ffff26a224 */ /* 0x000fc600078e000c */
        /* <DEDUP_REMOVED lines=8> */
[----:B------:R-:W-:Y:S01]  /*34e30*/  PRMT R34, RZ, 0x7610, R34 ;  /* 0x00007610ff227816 */ /* 0x000fe20000000022 */
[----:B------:R-:W-:Y:S02]  /*34e40*/  @!P2 IMAD.MOV.U32 R37, RZ, RZ, R22 ;  /* 0x000000ffff25a224 */ /* 0x000fe400078e0016 */
[----:B------:R-:W4:Y:S04]  /*34e50*/  LDL R22, [R1+0x550] ;  /* 0x0005500001167983 */ /* 0x000f280000100800 */
[----:B------:R0:W4:Y:S02]  /*34e60*/  @!P2 LDG.E.U8 R34, desc[UR14][R36.64] ;  /* 0x0000000e2422a981 */ /* 0x000124000c1e1100 */
[----:B0-----:R-:W-:-:S02]  /*34e70*/  PRMT R36, RZ, 0x7610, R36 ;  /* 0x00007610ff247816 */ /* 0x001fc40000000024 */
[----:B------:R-:W-:-:S04]  /*34e80*/  PRMT R37, RZ, 0x7610, R37 ;  /* 0x00007610ff257816 */ /* 0x000fc80000000025 */
[----:B------:R0:W4:Y:S01]  /*34e90*/  @!P2 LDG.E.U8 R36, desc[UR14][R38.64] ;  /* 0x0000000e2624a981 */ /* 0x000122000c1e1100 */
[----:B------:R-:W-:Y:S01]  /*34ea0*/  PRMT R6, RZ, 0x7610, R6 ;  /* 0x00007610ff067816 */ /* 0x000fe20000000006 */
[----:B0-----:R-:W-:Y:S02]  /*34eb0*/  @!P2 IMAD.MOV.U32 R38, RZ, RZ, R16 ;  /* 0x000000ffff26a224 */ /* 0x001fe400078e0010 */
[----:B------:R-:W-:Y:S01]  /*34ec0*/  @!P2 IMAD.MOV.U32 R39, RZ, RZ, R21 ;  /* 0x000000ffff27a224 */ /* 0x000fe200078e0015 */
[----:B------:R-:W4:Y:S01]  /*34ed0*/  LDL R16, [R1+0x554] ;  /* 0x0005540001107983 */ /* 0x000f220000100800 */
[----:B------:R-:W-:Y:S02]  /*34ee0*/  PRMT R5, RZ, 0x7610, R5 ;  /* 0x00007610ff057816 */ /* 0x000fe40000000005 */
[----:B------:R-:W-:Y:S02]  /*34ef0*/  PRMT R93, RZ, 0x7610, R93 ;  /* 0x00007610ff5d7816 */ /* 0x000fe4000000005d */
[----:B------:R-:W-:Y:S01]  /*34f00*/  PRMT R92, RZ, 0x7610, R92 ;  /* 0x00007610ff5c7816 */ /* 0x000fe2000000005c */
[----:B------:R0:W4:Y:S01]  /*34f10*/  @!P2 LDG.E.U8 R37, desc[UR14][R38.64] ;  /* 0x0000000e2625a981 */ /* 0x000122000c1e1100 */
[----:B------:R-:W-:-:S03]  /*34f20*/  PRMT R91, RZ, 0x7610, R91 ;  /* 0x00007610ff5b7816 */ /* 0x000fc6000000005b */
[----:B------:R-:W4:Y:S01]  /*34f30*/  LDL R21, [R1+0x5d0] ;  /* 0x0005d00001157983 */ /* 0x000f220000100800 */
[----:B0-----:R-:W-:Y:S02]  /*34f40*/  @!P2 IMAD.MOV.U32 R38, RZ, RZ, R13 ;  /* 0x000000ffff26a224 */ /* 0x001fe400078e000d */
[----:B------:R-:W-:Y:S01]  /*34f50*/  @!P2 IMAD.MOV.U32 R39, RZ, RZ, R17 ;  /* 0x000000ffff27a224 */ /* 0x000fe200078e0011 */
[----:B------:R-:W4:Y:S04]  /*34f60*/  LDL R13, [R1+0x594] ;  /* 0x00059400010d7983 */ /* 0x000f280000100800 */
[----:B------:R-:W4:Y:S04]  /*34f70*/  LDL R17, [R1+0x590] ;  /* 0x0005900001117983 */ /* 0x000f280000100800 */
[----:B------:R0:W4:Y:S02]  /*34f80*/  @!P2 LDG.E.U8 R6, desc[UR14][R38.64] ;  /* 0x0000000e2606a981 */ /* 0x000124000c1e1100 */
[----:B0-----:R-:W-:-:S02]  /*34f90*/  @!P2 IMAD.MOV.U32 R38, RZ, RZ, R11 ;  /* 0x000000ffff26a224 */ /* 0x001fc400078e000b */
[----:B------:R-:W-:Y:S01]  /*34fa0*/  @!P2 IMAD.MOV.U32 R39, RZ, RZ, R19 ;  /* 0x000000ffff27a224 */ /* 0x000fe200078e0013 */
[----:B------:R-:W4:Y:S04]  /*34fb0*/  LDL R11, [R1+0x614] ;  /* 0x00061400010b7983 */ /* 0x000f280000100800 */
[----:B------:R-:W4:Y:S04]  /*34fc0*/  LDL R19, [R1+0x5d4] ;  /* 0x0005d40001137983 */ /* 0x000f280000100800 */
[----:B------:R0:W4:Y:S02]  /*34fd0*/  @!P2 LDG.E.U8 R5, desc[UR14][R38.64] ;  /* 0x0000000e2605a981 */ /* 0x000124000c1e1100 */
[----:B0-----:R-:W-:-:S02]  /*34fe0*/  @!P2 IMAD.MOV.U32 R38, RZ, RZ, R18 ;  /* 0x000000ffff26a224 */ /* 0x001fc400078e0012 */
[----:B------:R-:W-:Y:S01]  /*34ff0*/  @!P2 IMAD.MOV.U32 R39, RZ, RZ, R23 ;  /* 0x000000ffff27a224 */ /* 0x000fe200078e0017 */
[----:B------:R-:W4:Y:S04]  /*35000*/  LDL R18, [R1+0x610] ;  /* 0x0006100001127983 */ /* 0x000f280000100800 */
[----:B------:R0:W4:Y:S02]  /*35010*/  @!P2 LDG.E.U8 R93, desc[UR14][R38.64] ;  /* 0x0000000e265da981 */ /* 0x000124000c1e1100 */
[----:B0-----:R-:W-:Y:S02]  /*35020*/  @!P2 IMAD.MOV.U32 R38, RZ, RZ, R12 ;  /* 0x000000ffff26a224 */ /* 0x001fe400078e000c */
        /* <DEDUP_REMOVED lines=8> */
[----:B------:R-:W-:-:S03]  /*350b0*/  PRMT R90, RZ, 0x7610, R90 ;  /* 0x00007610ff5a7816 */ /* 0x000fc6000000005a */
[----:B------:R0:W4:Y:S01]  /*350c0*/  @!P2 LDG.E.U8 R91, desc[UR14][R38.64] ;  /* 0x0000000e265ba981 */ /* 0x000122000c1e1100 */
[----:B------:R-:W-:Y:S01]  /*350d0*/  PRMT R86, RZ, 0x7610, R86 ;  /* 0x00007610ff567816 */ /* 0x000fe20000000056 */
[----:B0-----:R-:W-:Y:S02]  /*350e0*/  @!P2 IMAD.MOV.U32 R39, RZ, RZ, R22 ;  /* 0x000000ffff27a224 */ /* 0x001fe400078e0016 */
[----:B------:R-:W-:Y:S02]  /*350f0*/  @!P2 IMAD.MOV.U32 R38, RZ, RZ, R16 ;  /* 0x000000ffff26a224 */ /* 0x000fe400078e0010 */
[----:B------:R-:W4:Y:S04]  /*35100*/  LDL R16, [R1+0x6d4] ;  /* 0x0006d40001107983 */ /* 0x000f280000100800 */
[----:B------:R0:W4:Y:S01]  /*35110*/  @!P2 LDG.E.U8 R90, desc[UR14][R38.64] ;  /* 0x0000000e265aa981 */ /* 0x000122000c1e1100 */
[----:B------:R-:W-:Y:S01]  /*35120*/  PRMT R82, RZ, 0x7610, R82 ;  /* 0x00007610ff527816 */ /* 0x000fe20000000052 */
[----:B0-----:R-:W-:-:S02]  /*35130*/  @!P2 IMAD.MOV.U32 R38, RZ, RZ, R13 ;  /* 0x000000ffff26a224 */ /* 0x001fc400078e000d */
[----:B------:R-:W-:Y:S01]  /*35140*/  @!P2 IMAD.MOV.U32 R39, RZ, RZ, R17 ;  /* 0x000000ffff27a224 */ /* 0x000fe200078e0011 */
[----:B------:R-:W4:Y:S04]  /*35150*/  LDL R13, [R1+0x714] ;  /* 0x00071400010d7983 */ /* 0x000f280000100800 */
[----:B------:R-:W4:Y:S04]  /*35160*/  LDL R17, [R1+0x6d0] ;  /* 0x0006d00001117983 */ /* 0x000f280000100800 */
[----:B------:R0:W4:Y:S02]  /*35170*/  @!P2 LDG.E.U8 R86, desc[UR14][R38.64] ;  /* 0x0000000e2656a981 */ /* 0x000124000c1e1100 */
[----:B0-----:R-:W-:-:S02]  /*35180*/  @!P2 IMAD.MOV.U32 R38, RZ, RZ, R19 ;  /* 0x000000ffff26a224 */ /* 0x001fc400078e0013 */
[----:B------:R-:W4:Y:S01]  /*35190*/  LDL R19, [R1+0x710] ;  /* 0x0007100001137983 */ /* 0x000f220000100800 */
[----:B------:R-:W-:-:S03]  /*351a0*/  @!P2 IMAD.MOV.U32 R40, RZ, RZ, R11 ;  /* 0x000000ffff28a224 */ /* 0x000fc600078e000b */
[----:B------:R-:W4:Y:S01]  /*351b0*/  LDL R11, [R1+0x74c] ;  /* 0x00074c00010b7983 */ /* 0x000f220000100800 */
[----:B------:R-:W-:-:S03]  /*351c0*/  @!P2 IMAD.MOV.U32 R41, RZ, RZ, R18 ;  /* 0x000000ffff29a224 */ /* 0x000fc600078e0012 */
[----:B------:R-:W4:Y:S04]  /*351d0*/  LDL R18, [R1+0x748] ;  /* 0x0007480001127983 */ /* 0x000f280000100800 */
[----:B------:R0:W4:Y:S02]  /*351e0*/  @!P2 LDG.E.U8 R82, desc[UR14][R40.64] ;  /* 0x0000000e2852a981 */ /* 0x000124000c1e1100 */
[----:B0-----:R-:W-:Y:S02]  /*351f0*/  @!P2 IMAD.MOV.U32 R40, RZ, RZ, R12 ;  /* 0x000000ffff28a224 */ /* 0x001fe400078e000c */
[----:B------:R-:W4:Y:S01]  /*35200*/  LDL R12, [R1+0x784] ;  /* 0x00078400010c7983 */ /* 0x000f220000100800 */
[----:B---3--:R-:W-:-:S03]  /*35210*/  @!P2 IMAD.MOV.U32 R41, RZ, RZ, R20 ;  /* 0x000000ffff29a224 */ /* 0x008fc600078e0014 */
[----:B------:R-:W3:Y:S01]  /*35220*/  LDL R20, [R1+0x780] ;  /* 0x0007800001147983 */ /* 0x000ee20000100800 */
[----:B--2---:R-:W-:-:S03]  /*35230*/  @!P2 IMAD.MOV.U32 R43, RZ, RZ, R15 ;  /* 0x000000ffff2ba224 */ /* 0x004fc600078e000f */
[----:B------:R-:W2:Y:S01]  /*35240*/  LDL R15, [R1+0x7b8] ;  /* 0x0007b800010f7983 */ /* 0x000ea20000100800 */
[----:B----4-:R-:W-:-:S03]  /*35250*/  @!P2 IMAD.MOV.U32 R42, RZ, RZ, R14 ;  /* 0x000000ffff2aa224 */ /* 0x010fc600078e000e */
[----:B------:R-:W4:Y:S01]  /*35260*/  LDL R14, [R1+0x7bc] ;  /* 0x0007bc00010e7983 */ /* 0x000f220000100800 */
[----:B------:R-:W-:Y:S01]  /*35270*/  PRMT R84, RZ, 0x7610, R84 ;  /* 0x00007610ff547816 */ /* 0x000fe20000000054 */
[----:B------:R-:W-:-:S05]  /*35280*/  @!P2 IMAD.MOV.U32 R39, RZ, RZ, R21 ;  /* 0x000000ffff27a224 */ /* 0x000fca00078e0015 */
[----:B------:R0:W4:Y:S02]  /*35290*/  @!P2 LDG.E.U8 R84, desc[UR14][R38.64] ;  /* 0x0000000e2654a981 */ /* 0x000124000c1e1100 */
[----:B0-----:R-:W-:Y:S02]  /*352a0*/  PRMT R39, RZ, 0x7610, R39 ;  /* 0x00007610ff277816 */ /* 0x001fe40000000027 */
[----:B------:R-:W-:-:S04]  /*352b0*/  PRMT R38, RZ, 0x7610, R38 ;  /* 0x00007610ff267816 */ /* 0x000fc80000000026 */
[----:B------:R0:W4:Y:S04]  /*352c0*/  @!P2 LDG.E.U8 R39, desc[UR14][R42.64] ;  /* 0x0000000e2a27a981 */ /* 0x000128000c1e1100 */
[----:B------:R1:W4:Y:S01]  /*352d0*/  @!P2 LDG.E.U8 R38, desc[UR14][R40.64] ;  /* 0x0000000e2826a981 */ /* 0x000322000c1e1100 */
[----:B0-----:R-:W-:-:S03]  /*352e0*/  @!P2 IMAD.MOV.U32 R42, RZ, RZ, R16 ;  /* 0x000000ffff2aa224 */ /* 0x001fc600078e0010 */
[----:B------:R-:W4:Y:S01]  /*352f0*/  LDL R16, [R1+0x41c] ;  /* 0x00041c0001107983 */ /* 0x000f220000100800 */
[----:B-1----:R-:W-:Y:S02]  /*35300*/  PRMT R40, RZ, 0x7610, R40 ;  /* 0x00007610ff287816 */ /* 0x002fe40000000028 */
[----:B------:R-:W-:Y:S01]  /*35310*/  PRMT R41, RZ, 0x7610, R41 ;  /* 0x00007610ff297816 */ /* 0x000fe20000000029 */
[----:B------:R-:W-:Y:S02]  /*35320*/  @!P2 IMAD.MOV.U32 R43, RZ, RZ, R17 ;  /* 0x000000ffff2ba224 */ /* 0x000fe400078e0011 */
[----:B------:R-:W4:Y:S01]  /*35330*/  LDL R17, [R1+0x418] ;  /* 0x0004180001117983 */ /* 0x000f220000100800 */
[----:B------:R-:W-:-:S03]  /*35340*/  @!P2 IMAD.MOV.U32 R44, RZ, RZ, R13 ;  /* 0x000000ffff2ca224 */ /* 0x000fc600078e000d */
[----:B------:R-:W4:Y:S04]  /*35350*/  LDL R13, [R1+0x45c] ;  /* 0x00045c00010d7983 */ /* 0x000f280000100800 */
[----:B------:R0:W4:Y:S01]  /*35360*/  @!P2 LDG.E.U8 R40, desc[UR14][R42.64] ;  /* 0x0000000e2a28a981 */ /* 0x000122000c1e1100 */
[----:B------:R-:W-:-:S03]  /*35370*/  @!P2 IMAD.MOV.U32 R45, RZ, RZ, R19 ;  /* 0x000000ffff2da224 */ /* 0x000fc600078e0013 */
[----:B------:R-:W4:Y:S04]  /*35380*/  LDL R19, [R1+0x458] ;  /* 0x0004580001137983 */ /* 0x000f280000100800 */
[----:B------:R1:W4:Y:S01]  /*35390*/  @!P2 LDG.E.U8 R41, desc[UR14][R44.64] ;  /* 0x0000000e2c29a981 */ /* 0x000322000c1e1100 */
[----:B0-----:R-:W-:Y:S01]  /*353a0*/  PRMT R43, RZ, 0x7610, R43 ;  /* 0x00007610ff2b7816 */ /* 0x001fe2000000002b */
[----:B-1----:R-:W-:Y:S02]  /*353b0*/  @!P2 IMAD.MOV.U32 R44, RZ, RZ, R11 ;  /* 0x000000ffff2ca224 */ /* 0x002fe400078e000b */
[----:B------:R-:W-:Y:S01]  /*353c0*/  @!P2 IMAD.MOV.U32 R45, RZ, RZ, R18 ;  /* 0x000000ffff2da224 */ /* 0x000fe200078e0012 */
[----:B------:R-:W4:Y:S04]  /*353d0*/  LDL R11, [R1+0x49c] ;  /* 0x00049c00010b7983 */ /* 0x000f280000100800 */
[----:B------:R-:W4:Y:S01]  /*353e0*/  LDL R18, [R1+0x498] ;  /* 0x0004980001127983 */ /* 0x000f220000100800 */
[----:B------:R-:W-:-:S03]  /*353f0*/  @!P2 IMAD.MOV.U32 R46, RZ, RZ, R12 ;  /* 0x000000ffff2ea224 */ /* 0x000fc600078e000c */
[----:B------:R-:W4:Y:S01]  /*35400*/  LDL R12, [R1+0x4dc] ;  /* 0x0004dc00010c7983 */ /* 0x000f220000100800 */
[----:B---3--:R-:W-:Y:S01]  /*35410*/  @!P2 IMAD.MOV.U32 R47, RZ, RZ, R20 ;  /* 0x000000ffff2fa224 */ /* 0x008fe200078e0014 */
[----:B------:R-:W-:Y:S02]  /*35420*/  PRMT R42, RZ, 0x7610, R42 ;  /* 0x00007610ff2a7816 */ /* 0x000fe4000000002a */
[----:B------:R-:W-:Y:S02]  /*35430*/  PRMT R66, RZ, 0x7610, R66 ;  /* 0x00007610ff427816 */ /* 0x000fe40000000042 */
[----:B------:R-:W-:Y:S01]  /*35440*/  PRMT R64, RZ, 0x7610, R64 ;  /* 0x00007610ff407816 */ /* 0x000fe20000000040 */
[----:B------:R-:W3:Y:S04]  /*35450*/  LDL R20, [R1+0x598] ;  /* 0x0005980001147983 */ /* 0x000ee80000100800 */
[----:B------:R2:W3:Y:S04]  /*35460*/  @!P2 LDG.E.U8 R43, desc[UR14][R46.64] ;  /* 0x0000000e2e2ba981 */ /* 0x0004e8000c1e1100 */
[----:B------:R0:W3:Y:S01]  /*35470*/  @!P2 LDG.E.U8 R42, desc[UR14][R44.64] ;  /* 0x0000000e2c2aa981 */ /* 0x0000e2000c1e1100 */
[----:B--2---:R-:W-:-:S03]  /*35480*/  @!P2 IMAD.MOV.U32 R47, RZ, RZ, R15 ;  /* 0x000000ffff2fa224 */ /* 0x004fc600078e000f */
[----:B------:R-:W2:Y:S01]  /*35490*/  LDL R15, [R1+0x4d8] ;  /* 0x0004d800010f7983 */ /* 0x000ea20000100800 */
[----:B----4-:R-:W-:-:S03]  /*354a0*/  @!P2 IMAD.MOV.U32 R46, RZ, RZ, R14 ;  /* 0x000000ffff2ea224 */ /* 0x010fc600078e000e */
[----:B------:R-:W4:Y:S01]  /*354b0*/  LDL R14, [R1+0x51c] ;  /* 0x00051c00010e7983 */ /* 0x000f220000100800 */
[----:B0-----:R-:W-:-:S06]  /*354c0*/  PRMT R44, RZ, 0x7610, R44 ;  /* 0x00007610ff2c7816 */ /* 0x001fcc000000002c */
[----:B------:R0:W3:Y:S01]  /*354d0*/  @!P2 LDG.E.U8 R44, desc[UR14][R46.64] ;  /* 0x0000000e2e2ca981 */ /* 0x0000e2000c1e1100 */
[----:B------:R-:W-:Y:S01]  /*354e0*/  PRMT R62, RZ, 0x7610, R62 ;  /* 0x00007610ff3e7816 */ /* 0x000fe2000000003e */
[----:B0-----:R-:W-:Y:S02]  /*354f0*/  @!P2 IMAD.MOV.U32 R46, RZ, RZ, R16 ;  /* 0x000000ffff2ea224 */ /* 0x001fe400078e0010 */
[----:B------:R-:W3:Y:S01]  /*35500*/  LDL R16, [R1+0x55c] ;  /* 0x00055c0001107983 */ /* 0x000ee20000100800 */
[----:B------:R-:W-:-:S03]  /*35510*/  @!P2 IMAD.MOV.U32 R47, RZ, RZ, R17 ;  /* 0x000000ffff2fa224 */ /* 0x000fc600078e0011 */
[----:B------:R-:W3:Y:S04]  /*35520*/  LDL R17, [R1+0x518] ;  /* 0x0005180001117983 */ /* 0x000ee80000100800 */
[----:B------:R0:W3:Y:S02]  /*35530*/  @!P2 LDG.E.U8 R66, desc[UR14][R46.64] ;  /* 0x0000000e2e42a981 */ /* 0x0000e4000c1e1100 */
[----:B0-----:R-:W-:Y:S02]  /*35540*/  @!P2 IMAD.MOV.U32 R47, RZ, RZ, R19 ;  /* 0x000000ffff2fa224 */ /* 0x001fe400078e0013 */
[----:B------:R-:W3:Y:S01]  /*35550*/  LDL R19, [R1+0x558] ;  /* 0x0005580001137983 */ /* 0x000ee20000100800 */
[----:B------:R-:W-:-:S03]  /*35560*/  @!P2 IMAD.MOV.U32 R46, RZ, RZ, R13 ;  /* 0x000000ffff2ea224 */ /* 0x000fc600078e000d */
[----:B------:R-:W3:Y:S04]  /*35570*/  LDL R13, [R1+0x59c] ;  /* 0x00059c00010d7983 */ /* 0x000ee80000100800 */
[----:B------:R0:W3:Y:S02]  /*35580*/  @!P2 LDG.E.U8 R64, desc[UR14][R46.64] ;  /* 0x0000000e2e40a981 */ /* 0x0000e4000c1e1100 */
[----:B0-----:R-:W-:Y:S02]  /*35590*/  @!P2 IMAD.MOV.U32 R46, RZ, RZ, R11 ;  /* 0x000000ffff2ea224 */ /* 0x001fe400078e000b */
[----:B------:R-:W-:Y:S01]  /*355a0*/  @!P2 IMAD.MOV.U32 R47, RZ, RZ, R18 ;  /* 0x000000ffff2fa224 */ /* 0x000fe200078e0012 */
[----:B------:R-:W3:Y:S04]  /*355b0*/  LDL R11, [R1+0x5dc] ;  /* 0x0005dc00010b7983 */ /* 0x000ee80000100800 */
[----:B------:R-:W3:Y:S04]  /*355c0*/  LDL R18, [R1+0x5d8] ;  /* 0x0005d80001127983 */ /* 0x000ee80000100800 */
[----:B------:R0:W3:Y:S01]  /*355d0*/  @!P2 LDG.E.U8 R62, desc[UR14][R46.64] ;  /* 0x0000000e2e3ea981 */ /* 0x0000e2000c1e1100 */
[----:B------:R-:W-:Y:S01]  /*355e0*/  PRMT R60, RZ, 0x7610, R60 ;  /* 0x00007610ff3c7816 */ /* 0x000fe2000000003c */
[----:B0-----:R-:W-:-:S02]  /*355f0*/  @!P2 IMAD.MOV.U32 R46, RZ, RZ, R12 ;  /* 0x000000ffff2ea224 */ /* 0x001fc400078e000c */
[----:B------:R-:W3:Y:S01]  /*35600*/  LDL R12, [R1+0x61c] ;  /* 0x00061c00010c7983 */ /* 0x000ee20000100800 */
[----:B--2---:R-:W-:-:S03]  /*35610*/  @!P2 IMAD.MOV.U32 R47, RZ, RZ, R15 ;  /* 0x000000ffff2fa224 */ /* 0x004fc600078e000f */
[----:B------:R-:W2:Y:S04]  /*35620*/  LDL R15, [R1+0x618] ;  /* 0x00061800010f7983 */ /* 0x000ea80000100800 */
[----:B------:R4:W2:Y:S02]  /*35630*/  @!P2 LDG.E.U8 R60, desc[UR14][R46.64] ;  /* 0x0000000e2e3ca981 */ /* 0x0008a4000c1e1100 */
[----:B----4-:R-:W-:Y:S02]  /*35640*/  @!P2 IMAD.MOV.U32 R46, RZ, RZ, R14 ;  /* 0x000000ffff2ea224 */ /* 0x010fe400078e000e */
[----:B------:R-:W4:Y:S01]  /*35650*/  LDL R14, [R1+0x65c] ;  /* 0x00065c00010e7983 */ /* 0x000f220000100800 */
[----:B------:R-:W-:Y:S02]  /*35660*/  PRMT R58, RZ, 0x7610, R58 ;  /* 0x00007610ff3a7816 */ /* 0x000fe4000000003a */
[----:B------:R-:W-:-:S02]  /*35670*/  PRMT R56, RZ, 0x7610, R56 ;  /* 0x00007610ff387816 */ /* 0x000fc40000000038 */
[----:B------:R-:W-:Y:S02]  /*35680*/  PRMT R54, RZ, 0x7610, R54 ;  /* 0x00007610ff367816 */ /* 0x000fe40000000036 */
[----:B------:R-:W-:Y:S02]  /*35690*/  PRMT R52, RZ, 0x7610, R52 ;  /* 0x00007610ff347816 */ /* 0x000fe40000000034 */
[----:B------:R-:W-:Y:S01]  /*356a0*/  PRMT R50, RZ, 0x7610, R50 ;  /* 0x00007610ff327816 */ /* 0x000fe20000000032 */
[----:B---3--:R-:W-:Y:S02]  /*356b0*/  @!P2 IMAD.MOV.U32 R47, RZ, RZ, R17 ;  /* 0x000000ffff2fa224 */ /* 0x008fe400078e0011 */
[----:B------:R-:W3:Y:S04]  /*356c0*/  LDL R17, [R1+0x658] ;  /* 0x0006580001117983 */ /* 0x000ee80000100800 */
[----:B------:R0:W3:Y:S02]  /*356d0*/  @!P2 LDG.E.U8 R58, desc[UR14][R46.64] ;  /* 0x0000000e2e3aa981 */ /* 0x0000e4000c1e1100 */
[----:B0-----:R-:W-:-:S02]  /*356e0*/  @!P2 IMAD.MOV.U32 R46, RZ, RZ, R16 ;  /* 0x000000ffff2ea224 */ /* 0x001fc400078e0010 */
[----:B------:R-:W-:Y:S01]  /*356f0*/  @!P2 IMAD.MOV.U32 R47, RZ, RZ, R19 ;  /* 0x000000ffff2fa224 */ /* 0x000fe200078e0013 */
[----:B------:R-:W3:Y:S04]  /*35700*/  LDL R16, [R1+0x69c] ;  /* 0x00069c0001107983 */ /* 0x000ee80000100800 */
[----:B------:R-:W3:Y:S04]  /*35710*/  LDL R19, [R1+0x698] ;  /* 0x0006980001137983 */ /* 0x000ee80000100800 */
[----:B------:R0:W3:Y:S02]  /*35720*/  @!P2 LDG.E.U8 R56, desc[UR14][R46.64] ;  /* 0x0000000e2e38a981 */ /* 0x0000e4000c1e1100 */
[----:B0-----:R-:W-:-:S02]  /*35730*/  @!P2 IMAD.MOV.U32 R46, RZ, RZ, R13 ;  /* 0x000000ffff2ea224 */ /* 0x001fc400078e000d */
[----:B------:R-:W-:Y:S01]  /*35740*/  @!P2 IMAD.MOV.U32 R47, RZ, RZ, R20 ;  /* 0x000000ffff2fa224 */ /* 0x000fe200078e0014 */
[----:B------:R-:W3:Y:S01]  /*35750*/  LDL R13, [R1+0x6dc] ;  /* 0x0006dc00010d7983 */ /* 0x000ee20000100800 */
[----:B------:R-:W-:-:S03]  /*35760*/  PRMT R45, RZ, 0x7610, R45 ;  /* 0x00007610ff2d7816 */ /* 0x000fc6000000002d */
[----:B------:R-:W3:Y:S04]  /*35770*/  LDL R20, [R1+0x788] ;  /* 0x0007880001147983 */ /* 0x000ee80000100800 */
[----:B------:R0:W3:Y:S02]  /*35780*/  @!P2 LDG.E.U8 R54, desc[UR14][R46.64] ;  /* 0x0000000e2e36a981 */ /* 0x0000e4000c1e1100 */
[----:B0-----:R-:W-:Y:S02]  /*35790*/  @!P2 IMAD.MOV.U32 R46, RZ, RZ, R11 ;  /* 0x000000ffff2ea224 */ /* 0x001fe400078e000b */
[----:B------:R-:W-:Y:S01]  /*357a0*/  @!P2 IMAD.MOV.U32 R47, RZ, RZ, R18 ;  /* 0x000000ffff2fa224 */ /* 0x000fe200078e0012 */
[----:B------:R-:W3:Y:S04]  /*357b0*/  LDL R11, [R1+0x71c] ;  /* 0x00071c00010b7983 */ /* 0x000ee80000100800 */
[----:B------:R-:W3:Y:S04]  /*357c0*/  LDL R18, [R1+0x6d8] ;  /* 0x0006d80001127983 */ /* 0x000ee80000100800 */
[----:B------:R0:W3:Y:S02]  /*357d0*/  @!P2 LDG.E.U8 R52, desc[UR14][R46.64] ;  /* 0x0000000e2e34a981 */ /* 0x0000e4000c1e1100 */
        /* <DEDUP_REMOVED lines=9> */
[----:B------:R-:W-:Y:S01]  /*35870*/  PRMT R53, RZ, 0x7610, R53 ;  /* 0x00007610ff357816 */ /* 0x000fe20000000035 */
[----:B---3--:R-:W-:Y:S02]  /*35880*/  @!P2 IMAD.MOV.U32 R47, RZ, RZ, R17 ;  /* 0x000000ffff2fa224 */ /* 0x008fe400078e0011 */
        /* <DEDUP_REMOVED lines=9> */
[----:B------:R-:W-:-:S03]  /*35920*/  @!P2 IMAD.MOV.U32 R47, RZ, RZ, R18 ;  /* 0x000000ffff2fa224 */ /* 0x000fc600078e0012 */
[----:B------:R-:W3:Y:S04]  /*35930*/  LDL R18, [R1+0x420] ;  /* 0x0004200001127983 */ /* 0x000ee80000100800 */
[----:B------:R0:W3:Y:S02]  /*35940*/  @!P2 LDG.E.U8 R51, desc[UR14][R46.64] ;  /* 0x0000000e2e33a981 */ /* 0x0000e4000c1e1100 */
[----:B0-----:R-:W-:Y:S02]  /*35950*/  @!P2 IMAD.MOV.U32 R46, RZ, RZ, R11 ;  /* 0x000000ffff2ea224 */ /* 0x001fe400078e000b */
[----:B------:R-:W3:Y:S01]  /*35960*/  LDL R11, [R1+0x464] ;  /* 0x00046400010b7983 */ /* 0x000ee20000100800 */
[----:B--2---:R-:W-:-:S03]  /*35970*/  @!P2 IMAD.MOV.U32 R47, RZ, RZ, R15 ;  /* 0x000000ffff2fa224 */ /* 0x004fc600078e000f */
[----:B------:R-:W2:Y:S04]  /*35980*/  LDL R15, [R1+0x460] ;  /* 0x00046000010f7983 */ /* 0x000ea80000100800 */
[----:B------:R4:W2:Y:S02]  /*35990*/  @!P2 LDG.E.U8 R53, desc[UR14][R46.64] ;  /* 0x0000000e2e35a981 */ /* 0x0008a4000c1e1100 */
[----:B----4-:R-:W-:Y:S02]  /*359a0*/  @!P2 IMAD.MOV.U32 R47, RZ, RZ, R14 ;  /* 0x000000ffff2fa224 */ /* 0x010fe400078e000e */
[----:B------:R-:W4:Y:S01]  /*359b0*/  LDL R14, [R1+0x4a0] ;  /* 0x0004a000010e7983 */ /* 0x000f220000100800 */
[----:B------:R-:W-:-:S03]  /*359c0*/  @!P2 IMAD.MOV.U32 R46, RZ, RZ, R12 ;  /* 0x000000ffff2ea224 */ /* 0x000fc600078e000c */
[----:B------:R-:W4:Y:S01]  /*359d0*/  LDL R12, [R1+0x4a4] ;  /* 0x0004a400010c7983 */ /* 0x000f220000100800 */
[----:B------:R-:W-:Y:S02]  /*359e0*/  PRMT R55, RZ, 0x7610, R55 ;  /* 0x00007610ff377816 */ /* 0x000fe40000000037 */
[----:B------:R-:W-:-:S04]  /*359f0*/  PRMT R57, RZ, 0x7610, R57 ;  /* 0x00007610ff397816 */ /* 0x000fc80000000039 */
[----:B------:R0:W4:Y:S01]  /*35a00*/  @!P2 LDG.E.U8 R55, desc[UR14][R46.64] ;  /* 0x0000000e2e37a981 */ /* 0x000122000c1e1100 */
[----:B------:R-:W-:Y:S01]  /*35a10*/  PRMT R59, RZ, 0x7610, R59 ;  /* 0x00007610ff3b7816 */ /* 0x000fe2000000003b */
[----:B0-----:R-:W-:Y:S01]  /*35a20*/  @!P2 IMAD.MOV.U32 R47, RZ, RZ, R20 ;  /* 0x000000ffff2fa224 */ /* 0x001fe200078e0014 */
[----:B------:R-:W-:Y:S02]  /*35a30*/  PRMT R61, RZ, 0x7610, R61 ;  /* 0x00007610ff3d7816 */ /* 0x000fe4000000003d */
[----:B------:R-:W-:Y:S01]  /*35a40*/  PRMT R63, RZ, 0x7610, R63 ;  /* 0x00007610ff3f7816 */ /* 0x000fe2000000003f */
[----:B------:R-:W4:Y:S01]  /*35a50*/  LDL R20, [R1+0x5a0] ;  /* 0x0005a00001147983 */ /* 0x000f220000100800 */
[----:B---3--:R-:W-:-:S03]  /*35a60*/  @!P2 IMAD.MOV.U32 R46, RZ, RZ, R17 ;  /* 0x000000ffff2ea224 */ /* 0x008fc600078e0011 */
        /* <DEDUP_REMOVED lines=24> */
[----:B------:R-:W-:Y:S02]  /*35bf0*/  PRMT R68, RZ, 0x7610, R68 ;  /* 0x00007610ff447816 */ /* 0x000fe40000000044 */
[----:B------:R-:W-:Y:S02]  /*35c00*/  PRMT R71, RZ, 0x7610, R71 ;  /* 0x00007610ff477816 */ /* 0x000fe40000000047 */
[----:B------:R-:W-:Y:S01]  /*35c10*/  PRMT R73, RZ, 0x7610, R73 ;  /* 0x00007610ff497816 */ /* 0x000fe20000000049 */
[----:B---3--:R-:W-:Y:S02]  /*35c20*/  @!P2 IMAD.MOV.U32 R46, RZ, RZ, R17 ;  /* 0x000000ffff2ea224 */ /* 0x008fe400078e0011 */
        /* <DEDUP_REMOVED lines=14> */
[----:B0-----:R-:W-:Y:S02]  /*35d10*/  @!P2 IMAD.MOV.U32 R46, RZ, RZ, R11 ;  /* 0x000000ffff2ea224 */ /* 0x001fe400078e000b */
[----:B------:R-:W-:Y:S01]  /*35d20*/  @!P2 IMAD.MOV.U32 R47, RZ, RZ, R20 ;  /* 0x000000ffff2fa224 */ /* 0x000fe200078e0014 */
[----:B------:R-:W2:Y:S04]  /*35d30*/  LDL R11, [R1+0x6e4] ;  /* 0x0006e400010b7983 */ /* 0x000ea80000100800 */
[----:B------:R4:W2:Y:S02]  /*35d40*/  @!P2 LDG.E.U8 R73, desc[UR14][R46.64] ;  /* 0x0000000e2e49a981 */ /* 0x0008a4000c1e1100 */
[----:B----4-:R-:W-:-:S02]  /*35d50*/  @!P2 IMAD.MOV.U32 R47, RZ, RZ, R14 ;  /* 0x000000ffff2fa224 */ /* 0x010fc400078e000e */
[----:B------:R-:W4:Y:S01]  /*35d60*/  LDL R14, [R1+0x6e0] ;  /* 0x0006e000010e7983 */ /* 0x000f220000100800 */
[----:B------:R-:W-:-:S03]  /*35d70*/  @!P2 IMAD.MOV.U32 R46, RZ, RZ, R12 ;  /* 0x000000ffff2ea224 */ /* 0x000fc600078e000c */
[----:B------:R-:W4:Y:S01]  /*35d80*/  LDL R12, [R1+0x3f0] ;  /* 0x0003f000010c7983 */ /* 0x000f220000100800 */
[----:B------:R-:W-:Y:S02]  /*35d90*/  PRMT R75, RZ, 0x7610, R75 ;  /* 0x00007610ff4b7816 */ /* 0x000fe4000000004b */
[----:B------:R-:W-:-:S04]  /*35da0*/  PRMT R77, RZ, 0x7610, R77 ;  /* 0x00007610ff4d7816 */ /* 0x000fc8000000004d */
[----:B------:R3:W4:Y:S01]  /*35db0*/  @!P2 LDG.E.U8 R75, desc[UR14][R46.64] ;  /* 0x0000000e2e4ba981 */ /* 0x000722000c1e1100 */
[----:B------:R-:W-:Y:S01]  /*35dc0*/  PRMT R79, RZ, 0x7610, R79 ;  /* 0x00007610ff4f7816 */ /* 0x000fe2000000004f */
[----:B---3--:R-:W-:Y:S02]  /*35dd0*/  @!P2 IMAD.MOV.U32 R46, RZ, RZ, R17 ;  /* 0x000000ffff2ea224 */ /* 0x008fe400078e0011 */
[----:B------:R-:W3:Y:S04]  /*35de0*/  LDL R17, [R1+0x3ec] ;  /* 0x0003ec0001117983 */ /* 0x000ee80000100800 */
[----:B------:R-:W3:Y:S01]  /*35df0*/  LDL.LU R28, [R1+0x2c0] ;  /* 0x0002c000011c7983 */ /* 0x000ee20000300800 */
[----:B------:R-:W-:-:S03]  /*35e00*/  PRMT R81, RZ, 0x7610, R81 ;  /* 0x00007610ff517816 */ /* 0x000fc60000000051 */
[----:B------:R-:W3:Y:S04]  /*35e10*/  LDL.LU R29, [R1+0x2bc] ;  /* 0x0002bc00011d7983 */ /* 0x000ee80000300800 */
[----:B------:R-:W3:Y:S01]  /*35e20*/  LDL.LU R30, [R1+0x2b0] ;  /* 0x0002b000011e7983 */ /* 0x000ee20000300800 */
[----:B------:R-:W-:-:S05]  /*35e30*/  @!P2 IMAD.MOV.U32 R47, RZ, RZ, R19 ;  /* 0x000000ffff2fa224 */ /* 0x000fca00078e0013 */
[----:B------:R0:W3:Y:S02]  /*35e40*/  @!P2 LDG.E.U8 R77, desc[UR14][R46.64] ;  /* 0x0000000e2e4da981 */ /* 0x0000e4000c1e1100 */
[----:B0-----:R-:W-:Y:S02]  /*35e50*/  @!P2 IMAD.MOV.U32 R46, RZ, RZ, R16 ;  /* 0x000000ffff2ea224 */ /* 0x001fe400078e0010 */
[----:B------:R-:W3:Y:S01]  /*35e60*/  LDL R16, [R1+0x3f4] ;  /* 0x0003f40001107983 */ /* 0x000ee20000100800 */
[----:B------:R-:W-:Y:S01]  /*35e70*/  PRMT R83, RZ, 0x7610, R83 ;  /* 0x00007610ff537816 */ /* 0x000fe20000000053 */
[----:B------:R-:W-:-:S05]  /*35e80*/  @!P2 IMAD.MOV.U32 R47, RZ, RZ, R18 ;  /* 0x000000ffff2fa224 */ /* 0x000fca00078e0012 */
[----:B------:R0:W3:Y:S02]  /*35e90*/  @!P2 LDG.E.U8 R79, desc[UR14][R46.64] ;  /* 0x0000000e2e4fa981 */ /* 0x0000e4000c1e1100 */
[----:B0-----:R-:W-:Y:S02]  /*35ea0*/  @!P2 IMAD.MOV.U32 R46, RZ, RZ, R13 ;  /* 0x000000ffff2ea224 */ /* 0x001fe400078e000d */
[----:B------:R-:W3:Y:S01]  /*35eb0*/  LDL R13, [R1+0x408] ;  /* 0x00040800010d7983 */ /* 0x000ee20000100800 */
[----:B--2---:R-:W-:-:S03]  /*35ec0*/  @!P2 IMAD.MOV.U32 R47, RZ, RZ, R15 ;  /* 0x000000ffff2fa224 */ /* 0x004fc600078e000f */
[----:B------:R-:W2:Y:S04]  /*35ed0*/  LDL R15, [R1+0x400] ;  /* 0x00040000010f7983 */ /* 0x000ea80000100800 */
[----:B------:R0:W2:Y:S02]  /*35ee0*/  @!P2 LDG.E.U8 R81, desc[UR14][R46.64] ;  /* 0x0000000e2e51a981 */ /* 0x0000a4000c1e1100 */
[----:B0-----:R-:W-:Y:S02]  /*35ef0*/  @!P2 IMAD.MOV.U32 R46, RZ, RZ, R11 ;  /* 0x000000ffff2ea224 */ /* 0x001fe400078e000b */
[----:B------:R-:W2:Y:S01]  /*35f00*/  LDL R11, [R1+0x3fc] ;  /* 0x0003fc00010b7983 */ /* 0x000ea20000100800 */
[----:B----4-:R-:W-:-:S03]  /*35f10*/  @!P2 IMAD.MOV.U32 R47, RZ, RZ, R14 ;  /* 0x000000ffff2fa224 */ /* 0x010fc600078e000e */
[----:B------:R-:W4:Y:S04]  /*35f20*/  LDL R14, [R1+0x404] ;  /* 0x00040400010e7983 */ /* 0x000f280000100800 */
[----:B------:R0:W4:Y:S02]  /*35f30*/  @!P2 LDG.E.U8 R83, desc[UR14][R46.64] ;  /* 0x0000000e2e53a981 */ /* 0x000124000c1e1100 */
[----:B0-----:R-:W-:Y:S02]  /*35f40*/  @!P2 IMAD.MOV.U32 R46, RZ, RZ, R12 ;  /* 0x000000ffff2ea224 */ /* 0x001fe400078e000c */
[----:B------:R-:W4:Y:S04]  /*35f50*/  LDL R12, [R1+0x3f8] ;  /* 0x0003f800010c7983 */ /* 0x000f280000100800 */
[----:B------:R-:W4:Y:S04]  /*35f60*/  LDL.LU R31, [R1+0x2ac] ;  /* 0x0002ac00011f7983 */ /* 0x000f280000300800 */
[----:B------:R-:W4:Y:S04]  /*35f70*/  LDL.LU R21, [R1+0x2a0] ;  /* 0x0002a00001157983 */ /* 0x000f280000300800 */
[----:B------:R-:W4:Y:S04]  /*35f80*/  LDL.LU R22, [R1+0x29c] ;  /* 0x00029c0001167983 */ /* 0x000f280000300800 */
[----:B------:R-:W4:Y:S04]  /*35f90*/  LDL.LU R23, [R1+0x28c] ;  /* 0x00028c0001177983 */ /* 0x000f280000300800 */
[----:B------:R-:W4:Y:S04]  /*35fa0*/  LDL.LU R24, [R1+0x288] ;  /* 0x0002880001187983 */ /* 0x000f280000300800 */
[----:B------:R-:W4:Y:S04]  /*35fb0*/  LDL.LU R25, [R1+0x27c] ;  /* 0x00027c0001197983 */ /* 0x000f280000300800 */
[----:B------:R-:W4:Y:S01]  /*35fc0*/  LDL.LU R80, [R1+0x278] ;  /* 0x0002780001507983 */ /* 0x000f220000300800 */
[----:B------:R-:W0:Y:S01]  /*35fd0*/  S2R R70, SR_TID.X ;  /* 0x0000000000467919 */ /* 0x000e220000002100 */
[----:B------:R-:W-:Y:S01]  /*35fe0*/  PRMT R85, RZ, 0x7610, R85 ;  /* 0x00007610ff557816 */ /* 0x000fe20000000055 */
[----:B---3--:R-:W-:Y:S01]  /*35ff0*/  @!P2 IMAD.MOV.U32 R47, RZ, RZ, R17 ;  /* 0x000000ffff2fa224 */ /* 0x008fe200078e0011 */
[----:B------:R-:W-:-:S02]  /*36000*/  PRMT R87, RZ, 0x7610, R87 ;  /* 0x00007610ff577816 */ /* 0x000fc40000000057 */
[----:B------:R-:W-:Y:S02]  /*36010*/  PRMT R88, RZ, 0x7610, R88 ;  /* 0x00007610ff587816 */ /* 0x000fe40000000058 */
[----:B------:R-:W-:Y:S01]  /*36020*/  PRMT R89, RZ, 0x7610, R89 ;  /* 0x00007610ff597816 */ /* 0x000fe20000000059 */
[----:B------:R-:W3:Y:S04]  /*36030*/  LDL.LU R78, [R1+0x26c] ;  /* 0x00026c00014e7983 */ /* 0x000ee80000300800 */
[----:B------:R1:W3:Y:S02]  /*36040*/  @!P2 LDG.E.U8 R85, desc[UR14][R46.64] ;  /* 0x0000000e2e55a981 */ /* 0x0002e4000c1e1100 */
[----:B-1----:R-:W-:Y:S01]  /*36050*/  @!P2 IMAD.MOV.U32 R47, RZ, RZ, R16 ;  /* 0x000000ffff2fa224 */ /* 0x002fe200078e0010 */
[----:B0-----:R-:W-:Y:S01]  /*36060*/  LOP3.LUT R70, R70, 0x7f, RZ, 0xc0, !PT ;  /* 0x0000007f46467812 */ /* 0x001fe200078ec0ff */
[----:B--2---:R-:W-:-:S05]  /*36070*/  @!P2 IMAD.MOV.U32 R46, RZ, RZ, R15 ;  /* 0x000000ffff2ea224 */ /* 0x004fca00078e000f */
[----:B------:R0:W2:Y:S02]  /*36080*/  @!P2 LDG.E.U8 R87, desc[UR14][R46.64] ;  /* 0x0000000e2e57a981 */ /* 0x0000a4000c1e1100 */
[----:B0-----:R-:W-:Y:S02]  /*36090*/  @!P2 IMAD.MOV.U32 R46, RZ, RZ, R13 ;  /* 0x000000ffff2ea224 */ /* 0x001fe400078e000d */
[----:B----4-:R-:W-:-:S05]  /*360a0*/  @!P2 IMAD.MOV.U32 R47, RZ, RZ, R14 ;  /* 0x000000ffff2fa224 */ /* 0x010fca00078e000e */
[----:B------:R0:W4:Y:S02]  /*360b0*/  @!P2 LDG.E.U8 R88, desc[UR14][R46.64] ;  /* 0x0000000e2e58a981 */ /* 0x000124000c1e1100 */
[----:B0-----:R-:W-:Y:S02]  /*360c0*/  @!P2 IMAD.MOV.U32 R46, RZ, RZ, R11 ;  /* 0x000000ffff2ea224 */ /* 0x001fe400078e000b */
[----:B------:R-:W-:Y:S02]  /*360d0*/  @!P2 IMAD.MOV.U32 R47, RZ, RZ, R12 ;  /* 0x000000ffff2fa224 */ /* 0x000fe400078e000c */
[----:B------:R-:W2:Y:S04]  /*360e0*/  LDL.LU R12, [R1+0x268] ;  /* 0x00026800010c7983 */ /* 0x000ea80000300800 */
[----:B------:R0:W4:Y:S04]  /*360f0*/  @!P2 LDG.E.U8 R89, desc[UR14][R46.64] ;  /* 0x0000000e2e59a981 */ /* 0x000128000c1e1100 */
[----:B------:R-:W4:Y:S04]  /*36100*/  LDL.LU R13, [R1+0x25c] ;  /* 0x00025c00010d7983 */ /* 0x000f280000300800 */
[----:B------:R-:W4:Y:S04]  /*36110*/  LDL.LU R14, [R1+0x258] ;  /* 0x00025800010e7983 */ /* 0x000f280000300800 */
[----:B------:R-:W4:Y:S04]  /*36120*/  LDL.LU R15, [R1+0x24c] ;  /* 0x00024c00010f7983 */ /* 0x000f280000300800 */
[----:B------:R-:W4:Y:S04]  /*36130*/  LDL.LU R16, [R1+0x248] ;  /* 0x0002480001107983 */ /* 0x000f280000300800 */
[----:B------:R-:W4:Y:S04]  /*36140*/  LDL.LU R26, [R1+0x238] ;  /* 0x00023800011a7983 */ /* 0x000f280000300800 */
[----:B------:R-:W4:Y:S01]  /*36150*/  LDL.LU R27, [R1+0x1c0] ;  /* 0x0001c000011b7983 */ /* 0x000f220000300800 */
[----:B0-----:R-:W-:-:S05]  /*36160*/  LOP3.LUT R47, R70, 0x60, RZ, 0x3c, !PT ;  /* 0x00000060462f7812 */ /* 0x001fca00078e3cff */
        /* <DEDUP_REMOVED lines=8> */
[----:B0-----:R-:W4:Y:S04]  /*361f0*/  LDL.LU R28, [R1+0x1a0] ;  /* 0x0001a000011c7983 */ /* 0x001f280000300800 */
[----:B-1----:R-:W4:Y:S04]  /*36200*/  LDL.LU R29, [R1+0x194] ;  /* 0x00019400011d7983 */ /* 0x002f280000300800 */
[----:B------:R-:W4:Y:S04]  /*36210*/  LDL.LU R30, [R1+0x174] ;  /* 0x00017400011e7983 */ /* 0x000f280000300800 */
[----:B------:R-:W4:Y:S04]  /*36220*/  LDL.LU R31, [R1+0x170] ;  /* 0x00017000011f7983 */ /* 0x000f280000300800 */
        /* <DEDUP_REMOVED lines=9> */
[----:B------:R-:W4:Y:S04]  /*362c0*/  LDL.LU R22, [R1+0xe80] ;  /* 0x000e800001167983 */ /* 0x000f280000300800 */
[----:B---3--:R0:W-:Y:S04]  /*362d0*/  STS.U8 [R47+UR6+0xa700], R78 ;  /* 0x00a7004e2f007988 */ /* 0x0081e80008000006 */
[----:B------:R-:W3:Y:S04]  /*362e0*/  LDL.LU R23, [R1+0x2c8] ;  /* 0x0002c80001177983 */ /* 0x000ee80000300800 */
[----:B------:R-:W3:Y:S04]  /*362f0*/  LDL.LU R24, [R1+0x2c4] ;  /* 0x0002c40001187983 */ /* 0x000ee80000300800 */
[----:B------:R-:W3:Y:S01]  /*36300*/  LDL.LU R25, [R1+0x2b8] ;  /* 0x0002b80001197983 */ /* 0x000ee20000300800 */
[----:B------:R-:W-:-:S03]  /*36310*/  LOP3.LUT R46, R70, 0x70, RZ, 0x3c, !PT ;  /* 0x00000070462e7812 */ /* 0x000fc600078e3cff */
[----:B0-----:R-:W3:Y:S04]  /*36320*/  LDL.LU R78, [R1+0x2b4] ;  /* 0x0002b400014e7983 */ /* 0x001ee80000300800 */
[----:B--2---:R-:W-:Y:S04]  /*36330*/  STS.U8 [R47+UR6+0xe700], R12 ;  /* 0x00e7000c2f007988 */ /* 0x004fe80008000006 */
[----:B----4-:R-:W-:Y:S04]  /*36340*/  STS.U8 [R47+UR6+0xab00], R13 ;  /* 0x00ab000d2f007988 */ /* 0x010fe80008000006 */
[----:B------:R-:W-:Y:S04]  /*36350*/  STS.U8 [R47+UR6+0xeb00], R14 ;  /* 0x00eb000e2f007988 */ /* 0x000fe80008000006 */
[----:B------:R-:W-:Y:S04]  /*36360*/  STS.U8 [R47+UR6+0xaf00], R15 ;  /* 0x00af000f2f007988 */ /* 0x000fe80008000006 */
[----:B------:R-:W-:Y:S04]  /*36370*/  STS.U8 [R47+UR6+0xef00], R16 ;  /* 0x00ef00102f007988 */ /* 0x000fe80008000006 */
[----:B------:R0:W-:Y:S04]  /*36380*/  STS.U8 [R47+UR6+0xb300], R26 ;  /* 0x00b3001a2f007988 */ /* 0x0001e80008000006 */
[----:B------:R1:W-:Y:S04]  /*36390*/  STS.U8 [R47+UR6+0xf300], R27 ;  /* 0x00f3001b2f007988 */ /* 0x0003e80008000006 */
[----:B0-----:R-:W2:Y:S04]  /*363a0*/  LDL.LU R26, [R1+0x2a8] ;  /* 0x0002a800011a7983 */ /* 0x001ea80000300800 */
[----:B-1----:R-:W4:Y:S04]  /*363b0*/  LDL.LU R27, [R1+0x2a4] ;  /* 0x0002a400011b7983 */ /* 0x002f280000300800 */
[----:B------:R0:W-:Y:S04]  /*363c0*/  STS.U8 [R47+UR6+0xb700], R28 ;  /* 0x00b7001c2f007988 */ /* 0x0001e80008000006 */
[----:B------:R1:W-:Y:S04]  /*363d0*/  STS.U8 [R47+UR6+0xf700], R29 ;  /* 0x00f7001d2f007988 */ /* 0x0003e80008000006 */
[----:B------:R0:W-:Y:S04]  /*363e0*/  STS.U8 [R47+UR6+0xbb00], R30 ;  /* 0x00bb001e2f007988 */ /* 0x0001e80008000006 */
[----:B------:R0:W-:Y:S04]  /*363f0*/  STS.U8 [R47+UR6+0xfb00], R31 ;  /* 0x00fb001f2f007988 */ /* 0x0001e80008000006 */
[----:B------:R-:W-:Y:S04]  /*36400*/  STS.U8 [R47+UR6+0xbf00], R17 ;  /* 0x00bf00112f007988 */ /* 0x000fe80008000006 */
[----:B------:R-:W-:Y:S04]  /*36410*/  STS.U8 [R47+UR6+0xff00], R18 ;  /* 0x00ff00122f007988 */ /* 0x000fe80008000006 */
[----:B0-----:R-:W4:Y:S04]  /*36420*/  LDL.LU R28, [R1+0x294] ;  /* 0x00029400011c7983 */ /* 0x001f280000300800 */
[----:B-1----:R-:W4:Y:S04]  /*36430*/  LDL.LU R29, [R1+0x290] ;  /* 0x00029000011d7983 */ /* 0x002f280000300800 */
[----:B------:R-:W4:Y:S04]  /*36440*/  LDL.LU R30, [R1+0x284] ;  /* 0x00028400011e7983 */ /* 0x000f280000300800 */
[----:B------:R-:W4:Y:S04]  /*36450*/  LDL.LU R31, [R1+0x280] ;  /* 0x00028000011f7983 */ /* 0x000f280000300800 */
[----:B------:R0:W-:Y:S04]  /*36460*/  STS.U8 [R46+UR6+0x8380], R80 ;  /* 0x008380502e007988 */ /* 0x0001e80008000006 */
[----:B0-----:R-:W4:Y:S04]  /*36470*/  LDL.LU R80, [R1+0x274] ;  /* 0x0002740001507983 */ /* 0x001f280000300800 */
[----:B------:R-:W-:Y:S04]  /*36480*/  STS.U8 [R46+UR6+0xc380], R19 ;  /* 0x00c380132e007988 */ /* 0x000fe80008000006 */
[----:B------:R-:W4:Y:S04]  /*36490*/  LDL.LU R11, [R1+0x270] ;  /* 0x00027000010b7983 */ /* 0x000f280000300800 */
[----:B------:R-:W-:Y:S04]  /*364a0*/  STS.U8 [R46+UR6+0x8780], R76 ;  /* 0x0087804c2e007988 */ /* 0x000fe80008000006 */
[----:B------:R-:W4:Y:S04]  /*364b0*/  LDL.LU R12, [R1+0x264] ;  /* 0x00026400010c7983 */ /* 0x000f280000300800 */
[----:B------:R0:W-:Y:S04]  /*364c0*/  STS.U8 [R46+UR6+0xc780], R20 ;  /* 0x00c780142e007988 */ /* 0x0001e80008000006 */
[----:B------:R-:W4:Y:S04]  /*364d0*/  LDL.LU R13, [R1+0x260] ;  /* 0x00026000010d7983 */ /* 0x000f280000300800 */
[----:B------:R1:W-:Y:S04]  /*364e0*/  STS.U8 [R46+UR6+0x8b80], R21 ;  /* 0x008b80152e007988 */ /* 0x0003e80008000006 */
[----:B------:R3:W-:Y:S04]  /*364f0*/  STS.U8 [R46+UR6+0xcb80], R22 ;  /* 0x00cb80162e007988 */ /* 0x0007e80008000006 */
[----:B0-----:R-:W4:Y:S04]  /*36500*/  LDL.LU R20, [R1+0x254] ;  /* 0x0002540001147983 */ /* 0x001f280000300800 */
[----:B-1----:R-:W4:Y:S04]  /*36510*/  LDL.LU R21, [R1+0x250] ;  /* 0x0002500001157983 */ /* 0x002f280000300800 */
[----:B---3--:R-:W3:Y:S04]  /*36520*/  LDL.LU R22, [R1+0x244] ;  /* 0x0002440001167983 */ /* 0x008ee80000300800 */
        /* <DEDUP_REMOVED lines=8> */
[----:B------:R1:W-:Y:S04]  /*365b0*/  STS.U8 [R46+UR6+0x9380], R25 ;  /* 0x009380192e007988 */ /* 0x0003e80008000006 */
[----:B------:R1:W-:Y:S04]  /*365c0*/  STS.U8 [R46+UR6+0xd380], R78 ;  /* 0x00d3804e2e007988 */ /* 0x0003e80008000006 */
[----:B0-----:R-:W3:Y:S04]  /*365d0*/  LDL.LU R23, [R1+0x15c] ;  /* 0x00015c0001177983 */ /* 0x001ee80000300800 */
[----:B-1----:R-:W3:Y:S04]  /*365e0*/  LDL.LU R24, [R1+0x138] ;  /* 0x0001380001187983 */ /* 0x002ee80000300800 */
[----:B------:R-:W3:Y:S04]  /*365f0*/  LDL.LU R76, [R1+0x12c] ;  /* 0x00012c00014c7983 */ /* 0x000ee80000300800 */
[----:B------:R-:W3:Y:S04]  /*36600*/  LDL.LU R25, [R1+0xb8] ;  /* 0x0000b80001197983 */ /* 0x000ee80000300800 */
[----:B------:R-:W3:Y:S04]  /*36610*/  LDL.LU R78, [R1+0xac] ;  /* 0x0000ac00014e7983 */ /* 0x000ee80000300800 */
[----:B--2---:R0:W-:Y:S04]  /*36620*/  STS.U8 [R46+UR6+0x9780], R26 ;  /* 0x0097801a2e007988 */ /* 0x0041e80008000006 */
[----:B----4-:R1:W-:Y:S04]  /*36630*/  STS.U8 [R46+UR6+0xd780], R27 ;  /* 0x00d7801b2e007988 */ /* 0x0103e80008000006 */
[----:B0-----:R-:W2:Y:S04]  /*36640*/  LDL.LU R26, [R1+0xa0] ;  /* 0x0000a000011a7983 */ /* 0x001ea80000300800 */
[----:B-1----:R-:W4:Y:S04]  /*36650*/  LDL.LU R27, [R1+0x94] ;  /* 0x00009400011b7983 */ /* 0x002f280000300800 */
[----:B------:R0:W-:Y:S04]  /*36660*/  STS.U8 [R46+UR6+0x9b80], R28 ;  /* 0x009b801c2e007988 */ /* 0x0001e80008000006 */
[----:B------:R1:W-:Y:S04]  /*36670*/  STS.U8 [R46+UR6+0xdb80], R29 ;  /* 0x00db801d2e007988 */ /* 0x0003e80008000006 */
[----:B------:R1:W-:Y:S04]  /*36680*/  STS.U8 [R46+UR6+0x9f80], R30 ;  /* 0x009f801e2e007988 */ /* 0x0003e80008000006 */
[----:B------:R1:W-:Y:S04]  /*36690*/  STS.U8 [R46+UR6+0xdf80], R31 ;  /* 0x00df801f2e007988 */ /* 0x0003e80008000006 */
[----:B0-----:R-:W4:Y:S04]  /*366a0*/  LDL.LU R28, [R1+0x88] ;  /* 0x00008800011c7983 */ /* 0x001f280000300800 */
[----:B-1----:R-:W4:Y:S04]  /*366b0*/  LDL.LU R29, [R1+0x68] ;  /* 0x00006800011d7983 */ /* 0x002f280000300800 */
[----:B------:R-:W4:Y:S04]  /*366c0*/  LDL.LU R30, [R1+0x58] ;  /* 0x00005800011e7983 */ /* 0x000f280000300800 */
[----:B------:R-:W4:Y:S04]  /*366d0*/  LDL.LU R31, [R1+0x48] ;  /* 0x00004800011f7983 */ /* 0x000f280000300800 */
[----:B------:R0:W-:Y:S04]  /*366e0*/  STS.U8 [R46+UR6+0xa380], R80 ;  /* 0x00a380502e007988 */ /* 0x0001e80008000006 */
[----:B0-----:R-:W4:Y:S04]  /*366f0*/  LDL.LU R80, [R1+0x18] ;  /* 0x0000180001507983 */ /* 0x001f280000300800 */
[----:B------:R0:W-:Y:S04]  /*36700*/  STS.U8 [R46+UR6+0xe380], R11 ;  /* 0x00e3800b2e007988 */ /* 0x0001e80008000006 */
[----:B------:R1:W-:Y:S04]  /*36710*/  STS.U8 [R46+UR6+0xa780], R12 ;  /* 0x00a7800c2e007988 */ /* 0x0003e80008000006 */
[----:B------:R0:W-:Y:S04]  /*36720*/  STS.U8 [R46+UR6+0xe780], R13 ;  /* 0x00e7800d2e007988 */ /* 0x0001e80008000006 */
[----:B------:R0:W-:Y:S04]  /*36730*/  STS.U8 [R46+UR6+0xab80], R20 ;  /* 0x00ab80142e007988 */ /* 0x0001e80008000006 */
[----:B------:R1:W-:Y:S04]  /*36740*/  STS.U8 [R46+UR6+0xeb80], R21 ;  /* 0x00eb80152e007988 */ /* 0x0003e80008000006 */
[----:B---3--:R3:W-:Y:S04]  /*36750*/  STS.U8 [R46+UR6+0xaf80], R22 ;  /* 0x00af80162e007988 */ /* 0x0087e80008000006 */
[----:B0-----:R-:W4:Y:S04]  /*36760*/  LDL.LU R11, [R1+0xfe4] ;  /* 0x000fe400010b7983 */ /* 0x001f280000300800 */
[----:B-1----:R-:W4:Y:S04]  /*36770*/  LDL.LU R12, [R1+0xfe0] ;  /* 0x000fe000010c7983 */ /* 0x002f280000300800 */
[----:B------:R-:W4:Y:S04]  /*36780*/  LDL.LU R13, [R1+0xfdc] ;  /* 0x000fdc00010d7983 */ /* 0x000f280000300800 */
[----:B------:R-:W4:Y:S04]  /*36790*/  LDL.LU R20, [R1+0xfd8] ;  /* 0x000fd80001147983 */ /* 0x000f280000300800 */
[----:B------:R-:W4:Y:S04]  /*367a0*/  LDL.LU R21, [R1+0xfd4] ;  /* 0x000fd40001157983 */ /* 0x000f280000300800 */
[----:B---3--:R-:W3:Y:S04]  /*367b0*/  LDL.LU R22, [R1+0xfd0] ;  /* 0x000fd00001167983 */ /* 0x008ee80000300800 */
[----:B------:R0:W-:Y:S04]  /*367c0*/  STS.U8 [R46+UR6+0xef80], R14 ;  /* 0x00ef800e2e007988 */ /* 0x0001e80008000006 */
[----:B------:R1:W-:Y:S04]  /*367d0*/  STS.U8 [R46+UR6+0xb380], R15 ;  /* 0x00b3800f2e007988 */ /* 0x0003e80008000006 */
[----:B------:R0:W-:Y:S04]  /*367e0*/  STS.U8 [R46+UR6+0xf380], R16 ;  /* 0x00f380102e007988 */ /* 0x0001e80008000006 */
        /* <DEDUP_REMOVED lines=8> */
[----:B------:R-:W3:Y:S04]  /*36870*/  LDL.LU R19, [R1+0x64] ;  /* 0x0000640001137983 */ /* 0x000ee80000300800 */
        /* <DEDUP_REMOVED lines=18> */
[----:B0-----:R-:W2:Y:S04]  /*369a0*/  LDL.LU R28, [R1+0xfb4] ;  /* 0x000fb400011c7983 */ /* 0x001ea80000300800 */
[----:B-1----:R-:W2:Y:S04]  /*369b0*/  LDL.LU R29, [R1+0xfb0] ;  /* 0x000fb000011d7983 */ /* 0x002ea80000300800 */
[----:B------:R-:W2:Y:S04]  /*369c0*/  LDL.LU R30, [R1+0xfac] ;  /* 0x000fac00011e7983 */ /* 0x000ea80000300800 */
[----:B------:R-:W2:Y:S04]  /*369d0*/  LDL.LU R31, [R1+0xfa8] ;  /* 0x000fa800011f7983 */ /* 0x000ea80000300800 */
[----:B------:R0:W-:Y:S04]  /*369e0*/  STS.U8 [R70+UR6+0x16000], R80 ;  /* 0x0160005046007988 */ /* 0x0001e80008000006 */
[----:B0-----:R-:W2:Y:S04]  /*369f0*/  LDL.LU R80, [R1+0xfa4] ;  /* 0x000fa40001507983 */ /* 0x001ea80000300800 */
[----:B--2---:R0:W-:Y:S02]  /*36a00*/  STS.U8 [R70+UR6+0x16400], R80 ;  /* 0x0164005046007988 */ /* 0x0041e40008000006 */
[----:B0-----:R-:W0:Y:S02]  /*36a10*/  S2R R80, SR_TID.X ;  /* 0x0000000000507919 */ /* 0x001e240000002100 */
[----:B0-----:R-:W-:-:S05]  /*36a20*/  LOP3.LUT R80, R80, 0x7f, RZ, 0xc0, !PT ;  /* 0x0000007f50507812 */ /* 0x001fca00078ec0ff */
[----:B------:R0:W-:Y:S04]  /*36a30*/  STS.U8 [R80+UR6+0x16800], R31 ;  /* 0x0168001f50007988 */ /* 0x0001e80008000006 */
[----:B------:R-:W-:Y:S04]  /*36a40*/  STS.U8 [R80+UR6+0x16c00], R30 ;  /* 0x016c001e50007988 */ /* 0x000fe80008000006 */
[----:B------:R1:W-:Y:S04]  /*36a50*/  STS.U8 [R80+UR6+0x17000], R29 ;  /* 0x0170001d50007988 */ /* 0x0003e80008000006 */
[----:B0-----:R-:W2:Y:S04]  /*36a60*/  LDL.LU R31, [R1+0x14] ;  /* 0x00001400011f7983 */ /* 0x001ea80000300800 */
[----:B-1----:R-:W2:Y:S01]  /*36a70*/  LDL.LU R29, [R1+0x28] ;  /* 0x00002800011d7983 */ /* 0x002ea20000300800 */
[----:B------:R-:W-:-:S03]  /*36a80*/  LOP3.LUT R70, R70, 0x10, RZ, 0x3c, !PT ;  /* 0x0000001046467812 */ /* 0x000fc600078e3cff */
[----:B------:R-:W-:Y:S04]  /*36a90*/  STS.U8 [R80+UR6+0x17400], R28 ;  /* 0x0174001c50007988 */ /* 0x000fe80008000006 */
[----:B----4-:R-:W-:Y:S04]  /*36aa0*/  STS.U8 [R80+UR6+0x17800], R27 ;  /* 0x0178001b50007988 */ /* 0x010fe80008000006 */
[----:B------:R-:W-:Y:S04]  /*36ab0*/  STS.U8 [R80+UR6+0x17c00], R26 ;  /* 0x017c001a50007988 */ /* 0x000fe80008000006 */
[----:B---3--:R0:W-:Y:S04]  /*36ac0*/  STS.U8 [R70+UR6+0x14080], R14 ;  /* 0x0140800e46007988 */ /* 0x0081e80008000006 */
[----:B------:R1:W-:Y:S04]  /*36ad0*/  STS.U8 [R70+UR6+0x14480], R15 ;  /* 0x0144800f46007988 */ /* 0x0003e80008000006 */
[----:B------:R3:W-:Y:S04]  /*36ae0*/  STS.U8 [R70+UR6+0x14880], R16 ;  /* 0x0148801046007988 */ /* 0x0007e80008000006 */
[----:B------:R4:W-:Y:S04]  /*36af0*/  STS.U8 [R70+UR6+0x14c80], R17 ;  /* 0x014c801146007988 */ /* 0x0009e80008000006 */
[----:B------:R1:W-:Y:S04]  /*36b00*/  STS.U8 [R70+UR6+0x15080], R18 ;  /* 0x0150801246007988 */ /* 0x0003e80008000006 */
[----:B------:R3:W-:Y:S04]  /*36b10*/  STS.U8 [R70+UR6+0x15480], R19 ;  /* 0x0154801346007988 */ /* 0x0007e80008000006 */
[----:B0-----:R-:W2:Y:S04]  /*36b20*/  LDL.LU R14, [R1+0xb0] ;  /* 0x0000b000010e7983 */ /* 0x001ea80000300800 */
[----:B-1----:R-:W2:Y:S04]  /*36b30*/  LDL.LU R15, [R1+0xa4] ;  /* 0x0000a400010f7983 */ /* 0x002ea80000300800 */
[----:B------:R-:W2:Y:S04]  /*36b40*/  LDL.LU R30, [R1+0x98] ;  /* 0x00009800011e7983 */ /* 0x000ea80000300800 */
[----:B---3--:R-:W3:Y:S04]  /*36b50*/  LDL.LU R16, [R1+0x8c] ;  /* 0x00008c0001107983 */ /* 0x008ee80000300800 */
[----:B----4-:R-:W4:Y:S04]  /*36b60*/  LDL.LU R17, [R1+0x70] ;  /* 0x0000700001117983 */ /* 0x010f280000300800 */
[----:B------:R-:W3:Y:S04]  /*36b70*/  LDL.LU R18, [R1+0x60] ;  /* 0x0000600001127983 */ /* 0x000ee80000300800 */
[----:B------:R0:W-:Y:S04]  /*36b80*/  STS.U8 [R70+UR6+0x15880], R76 ;  /* 0x0158804c46007988 */ /* 0x0001e80008000006 */
[----:B------:R-:W3:Y:S04]  /*36b90*/  LDL.LU R19, [R1+0x50] ;  /* 0x0000500001137983 */ /* 0x000ee80000300800 */
[----:B0-----:R-:W3:Y:S04]  /*36ba0*/  LDL.LU R76, [R1+0x24] ;  /* 0x00002400014c7983 */ /* 0x001ee80000300800 */
[----:B------:R-:W3:Y:S04]  /*36bb0*/  LDL.LU R26, [R1+0x5c] ;  /* 0x00005c00011a7983 */ /* 0x000ee80000300800 */
[----:B------:R-:W3:Y:S04]  /*36bc0*/  LDL.LU R27, [R1+0x4c] ;  /* 0x00004c00011b7983 */ /* 0x000ee80000300800 */
[----:B------:R-:W3:Y:S04]  /*36bd0*/  LDL.LU R28, [R1+0x20] ;  /* 0x00002000011c7983 */ /* 0x000ee80000300800 */
[----:B--2---:R0:W-:Y:S02]  /*36be0*/  STS.U8 [R70+UR6+0x15c80], R29 ;  /* 0x015c801d46007988 */ /* 0x0041e40008000006 */
[----:B0-----:R-:W0:Y:S02]  /*36bf0*/  S2R R29, SR_TID.X ;  /* 0x00000000001d7919 */ /* 0x001e240000002100 */
[----:B------:R1:W-:Y:S04]  /*36c00*/  STS.U8 [R70+UR6+0x16080], R31 ;  /* 0x0160801f46007988 */ /* 0x0003e80008000006 */
[----:B------:R2:W-:Y:S04]  /*36c10*/  STS.U8 [R70+UR6+0x16480], R78 ;  /* 0x0164804e46007988 */ /* 0x0005e80008000006 */
[----:B------:R0:W-:Y:S04]  /*36c20*/  STS.U8 [R70+UR6+0x16880], R25 ;  /* 0x0168801946007988 */ /* 0x0001e80008000006 */
[----:B------:R0:W-:Y:S04]  /*36c30*/  STS.U8 [R70+UR6+0x16c80], R24 ;  /* 0x016c801846007988 */ /* 0x0001e80008000006 */
[----:B------:R0:W-:Y:S04]  /*36c40*/  STS.U8 [R70+UR6+0x17080], R23 ;  /* 0x0170801746007988 */ /* 0x0001e80008000006 */
[----:B------:R0:W-:Y:S04]  /*36c50*/  STS.U8 [R70+UR6+0x17480], R22 ;  /* 0x0174801646007988 */ /* 0x0001e80008000006 */
[----:B------:R-:W-:Y:S04]  /*36c60*/  STS.U8 [R70+UR6+0x17880], R21 ;  /* 0x0178801546007988 */ /* 0x000fe80008000006 */
[----:B-1----:R-:W4:Y:S04]  /*36c70*/  LDL.LU R31, [R1+0xc] ;  /* 0x00000c00011f7983 */ /* 0x002f280000300800 */
[----:B--2---:R-:W2:Y:S04]  /*36c80*/  LDL.LU R78, [R1+0x6c] ;  /* 0x00006c00014e7983 */ /* 0x004ea80000300800 */
[----:B0-----:R-:W2:Y:S04]  /*36c90*/  LDL.LU R25, [R1+0x78] ;  /* 0x0000780001197983 */ /* 0x001ea80000300800 */
[----:B------:R-:W2:Y:S04]  /*36ca0*/  LDL.LU R24, [R1+0x7c] ;  /* 0x00007c0001187983 */ /* 0x000ea80000300800 */
[----:B------:R-:W2:Y:S04]  /*36cb0*/  LDL.LU R23, [R1+0x80] ;  /* 0x0000800001177983 */ /* 0x000ea80000300800 */
[----:B------:R-:W2:Y:S04]  /*36cc0*/  LDL.LU R22, [R1+0x84] ;  /* 0x0000840001167983 */ /* 0x000ea80000300800 */
[----:B------:R0:W-:Y:S04]  /*36cd0*/  STS.U8 [R70+UR6+0x17c80], R20 ;  /* 0x017c801446007988 */ /* 0x0001e80008000006 */
[----:B0-----:R-:W2:Y:S04]  /*36ce0*/  LDL.LU R70, [R1+0xfa0] ;  /* 0x000fa00001467983 */ /* 0x001ea80000300800 */
[----:B------:R-:W2:Y:S01]  /*36cf0*/  LDL.LU R20, [R1+0x10] ;  /* 0x0000100001147983 */ /* 0x000ea20000300800 */
[----:B------:R-:W-:-:S04]  /*36d00*/  LOP3.LUT R29, R29, 0x7f, RZ, 0xc0, !PT ;  /* 0x0000007f1d1d7812 */ /* 0x000fc800078ec0ff */
[----:B------:R-:W-:-:S05]  /*36d10*/  LOP3.LUT R21, R29, 0x20, RZ, 0x3c, !PT ;  /* 0x000000201d157812 */ /* 0x000fca00078e3cff */
[----:B------:R0:W-:Y:S04]  /*36d20*/  STS.U8 [R21+UR6+0x14100], R14 ;  /* 0x0141000e15007988 */ /* 0x0001e80008000006 */
[----:B------:R1:W-:Y:S04]  /*36d30*/  STS.U8 [R21+UR6+0x14500], R15 ;  /* 0x0145000f15007988 */ /* 0x0003e80008000006 */
[----:B------:R0:W-:Y:S04]  /*36d40*/  STS.U8 [R21+UR6+0x14900], R30 ;  /* 0x0149001e15007988 */ /* 0x0001e80008000006 */
[----:B---3--:R3:W-:Y:S04]  /*36d50*/  STS.U8 [R21+UR6+0x14d00], R16 ;  /* 0x014d001015007988 */ /* 0x0087e80008000006 */
[----:B----4-:R4:W-:Y:S04]  /*36d60*/  STS.U8 [R21+UR6+0x15100], R17 ;  /* 0x0151001115007988 */ /* 0x0109e80008000006 */
        /* <DEDUP_REMOVED lines=8> */
[----:B------:R1:W-:Y:S04]  /*36df0*/  STS.U8 [R21+UR6+0x15d00], R76 ;  /* 0x015d004c15007988 */ /* 0x0003e80008000006 */
[----:B0-----:R-:W3:Y:S04]  /*36e00*/  LDL.LU R19, [R1+0xf88] ;  /* 0x000f880001137983 */ /* 0x001ee80000300800 */
[----:B-1----:R-:W3:Y:S01]  /*36e10*/  LDL.LU R76, [R1+0xf84] ;  /* 0x000f8400014c7983 */ /* 0x002ee20000300800 */
[----:B------:R-:W-:-:S03]  /*36e20*/  LOP3.LUT R29, R29, 0x30, RZ, 0x3c, !PT ;  /* 0x000000301d1d7812 */ /* 0x000fc600078e3cff */
[----:B--2---:R-:W-:Y:S04]  /*36e30*/  STS.U8 [R21+UR6+0x16100], R20 ;  /* 0x0161001415007988 */ /* 0x004fe80008000006 */
[----:B---3--:R-:W-:Y:S04]  /*36e40*/  STS.U8 [R21+UR6+0x16500], R76 ;  /* 0x0165004c15007988 */ /* 0x008fe80008000006 */
[----:B------:R-:W-:Y:S04]  /*36e50*/  STS.U8 [R21+UR6+0x16900], R19 ;  /* 0x0169001315007988 */ /* 0x000fe80008000006 */
[----:B------:R-:W-:Y:S04]  /*36e60*/  STS.U8 [R21+UR6+0x16d00], R18 ;  /* 0x016d001215007988 */ /* 0x000fe80008000006 */
        /* <DEDUP_REMOVED lines=30> */
[----:B0-----:R0:W5:Y:S04]  /*37050*/  LDL.LU R3, [R1+0xf80] ;  /* 0x000f800001037983 */ /* 0x0011680000300800 */
[----:B------:R-:W-:Y:S04]  /*37060*/  STS.U8 [R31+UR6+0x16600], R48 ;  /* 0x016600301f007988 */ /* 0x000fe80008000006 */
[----:B-1----:R0:W5:Y:S04]  /*37070*/  LDL.LU R4, [R1+0xf7c] ;  /* 0x000f7c0001047983 */ /* 0x0021680000300800 */
[----:B------:R-:W-:Y:S04]  /*37080*/  STS.U8 [R31+UR6+0x16a00], R32 ;  /* 0x016a00201f007988 */ /* 0x000fe80008000006 */
[----:B--2---:R0:W5:Y:S04]  /*37090*/  LDL.LU R0, [R1+0xf78] ;  /* 0x000f780001007983 */ /* 0x0041680000300800 */
[----:B------:R-:W-:Y:S01]  /*370a0*/  STS.U8 [R31+UR6+0x16e00], R33 ;  /* 0x016e00211f007988 */ /* 0x000fe20008000006 */
[----:B------:R-:W-:-:S03]  /*370b0*/  LOP3.LUT R80, R80, 0x50, RZ, 0x3c, !PT ;  /* 0x0000005050507812 */ /* 0x000fc600078e3cff */
[----:B---3--:R0:W5:Y:S04]  /*370c0*/  LDL.LU R2, [R1+0xf74] ;  /* 0x000f740001027983 */ /* 0x0081680000300800 */
[----:B------:R-:W-:Y:S04]  /*370d0*/  STS.U8 [R31+UR6+0x17200], R34 ;  /* 0x017200221f007988 */ /* 0x000fe80008000006 */
[----:B----4-:R0:W5:Y:S04]  /*370e0*/  LDL.LU R74, [R1+0xf70] ;  /* 0x000f7000014a7983 */ /* 0x0101680000300800 */
[----:B------:R-:W-:Y:S04]  /*370f0*/  STS.U8 [R31+UR6+0x17600], R35 ;  /* 0x017600231f007988 */ /* 0x000fe80008000006 */
[----:B------:R0:W5:Y:S04]  /*37100*/  LDL.LU R72, [R1+0xf6c] ;  /* 0x000f6c0001487983 */ /* 0x0001680000300800 */
[----:B------:R-:W-:Y:S04]  /*37110*/  STS.U8 [R31+UR6+0x17a00], R36 ;  /* 0x017a00241f007988 */ /* 0x000fe80008000006 */
[----:B------:R0:W5:Y:S04]  /*37120*/  LDL.LU R69, [R1+0xf68] ;  /* 0x000f680001457983 */ /* 0x0001680000300800 */
[----:B------:R-:W-:Y:S04]  /*37130*/  STS.U8 [R31+UR6+0x17e00], R37 ;  /* 0x017e00251f007988 */ /* 0x000fe80008000006 */
[----:B------:R0:W5:Y:S04]  /*37140*/  LDL.LU R7, [R1+0xf64] ;  /* 0x000f640001077983 */ /* 0x0001680000300800 */
[----:B------:R1:W-:Y:S04]  /*37150*/  STS.U8 [R80+UR6+0x14280], R6 ;  /* 0x0142800650007988 */ /* 0x0003e80008000006 */
[----:B------:R2:W-:Y:S04]  /*37160*/  STS.U8 [R80+UR6+0x14680], R5 ;  /* 0x0146800550007988 */ /* 0x0005e80008000006 */
[----:B-1----:R0:W5:Y:S04]  /*37170*/  LDL.LU R6, [R1+0xf60] ;  /* 0x000f600001067983 */ /* 0x0021680000300800 */
[----:B--2---:R0:W5:Y:S04]  /*37180*/  LDL.LU R5, [R1+0xf5c] ;  /* 0x000f5c0001057983 */ /* 0x0041680000300800 */
        /* <DEDUP_REMOVED lines=47> */
[----:B-1----:R-:W1:Y:S02]  /*37480*/  FENCE.VIEW.ASYNC.S ;  /* 0x00000000000073c6 */ /* 0x002e640000000000 */
[----:B-1----:R-:W-:Y:S01]  /*37490*/  BAR.SYNC.DEFER_BLOCKING 0x0 ;  /* 0x0000000000007b1d */ /* 0x002fe20000010000 */
[----:B------:R-:W-:-:S05]  /*374a0*/  ULEA UR8, UR9, UR6, 0x3 ;  /* 0x0000000609087291 */ /* 0x000fca000f8e18ff */
[----:B------:R-:W-:Y:S01]  /*374b0*/  UMOV UR4, UR5 ;  /* 0x0000000500047c82 */ /* 0x000fe20008000000 */
[----:B------:R-:W-:Y:S01]  /*374c0*/  UIADD3 UR8, UPT, UPT, UR8, 0x18000, URZ ;  /* 0x0001800008087890 */ /* 0x000fe2000fffe0ff */
        /* <DEDUP_REMOVED lines=8> */
[----:B------:R-:W-:Y:S02]  /*37550*/  UIADD3 UR5, UPT, UPT, UR16, 0x100, URZ ;  /* 0x0000010010057890 */ /* 0x000fe4000fffe0ff */
[----:B------:R-:W-:Y:S02]  /*37560*/  UIADD3 UR17, UPT, UPT, UR16, 0x100, URZ ;  /* 0x0000010010117890 */ /* 0x000fe4000fffe0ff */
[----:B------:R-:W-:Y:S01]  /*37570*/  UIADD3 UR50, UPT, UPT, UR16, 0x100, URZ ;  /* 0x0000010010327890 */ /* 0x000fe2000fffe0ff */
[----:B------:R-:W-:Y:S01]  /*37580*/  UMOV UR38, 0x0 ;  /* 0x0000000000267882 */ /* 0x000fe20000000000 */
[----:B------:R-:W-:Y:S01]  /*37590*/  UMOV UR39, 0x10408010 ;  /* 0x1040801000277882 */ /* 0x000fe20000000000 */
[----:B------:R-:W-:Y:S01]  /*375a0*/  UMOV UR13, 0x40004040 ;  /* 0x40004040000d7882 */ /* 0x000fe20000000000 */
[----:B------:R-:W-:Y:S02]  /*375b0*/  UIADD3 UR51, UPT, UPT, UR16, 0x100, URZ ;  /* 0x0000010010337890 */ /* 0x000fe4000fffe0ff */
[----:B------:R0:W-:Y:S01]  /*375c0*/  UTCQMMA.2CTA gdesc[UR12], gdesc[UR10], tmem[UR16], tmem[UR38], idesc[UR39], UPT ;  /* 0x00ff260a0c0075ea */ /* 0x0001e2000ba00310 */
[----:B------:R-:W-:Y:S01]  /*375d0*/  UMOV UR40, 0x0 ;  /* 0x0000000000287882 */ /* 0x000fe20000000000 */
[----:B------:R-:W-:Y:S01]  /*375e0*/  UMOV UR41, 0x10408010 ;  /* 0x1040801000297882 */ /* 0x000fe20000000000 */
[----:B------:R-:W-:Y:S01]  /*375f0*/  UMOV UR42, 0x0 ;  /* 0x00000000002a7882 */ /* 0x000fe20000000000 */
[----:B------:R-:W-:Y:S01]  /*37600*/  UMOV UR43, 0x10408010 ;  /* 0x10408010002b7882 */ /* 0x000fe20000000000 */
        /* <DEDUP_REMOVED lines=20> */
.L_x_15:
[----:B------:R-:W2:Y:S04]  /*37750*/  LDL R9, [R1+0xedc] ;  /* 0x000edc0001097983 */ /* 0x000ea80000100800 */
[----:B------:R-:W2:Y:S01]  /*37760*/  LDL.LU R8, [R1+0xecc] ;  /* 0x000ecc0001087983 */ /* 0x000ea20000300800 */
[----:B------:R-:W-:-:S04]  /*37770*/  UIADD3 UR9, UPT, UPT, UR9, 0x1, URZ ;  /* 0x0000000109097890 */ /* 0x000fc8000fffe0ff */
[----:B------:R-:W-:-:S04]  /*37780*/  UISETP.GT.AND UP1, UPT, UR9, 0x1, UPT ;  /* 0x000000010900788c */ /* 0x000fc8000bf24270 */
[----:B0-----:R-:W-:Y:S02]  /*37790*/  USEL UR5, URZ, 0x1, !UP1 ;  /* 0x00000001ff057887 */ /* 0x001fe4000c800000 */
[----:B------:R-:W-:Y:S02]  /*377a0*/  USEL UR9, UR9, URZ, !UP1 ;  /* 0x000000ff09097287 */ /* 0x000fe4000c800000 */
[----:B------:R-:W-:Y:S01]  /*377b0*/  ULOP3.LUT UR5, UR4, UR5, URZ, 0x3c, !UPT ;  /* 0x0000000504057292 */ /* 0x000fe2000f8e3cff */
[----:B--2---:R-:W-:Y:S02]  /*377c0*/  ISETP.NE.U32.AND P2, PT, R8, R9, PT ;  /* 0x000000090800720c */ /* 0x004fe40003f45070 */
[----:B------:R-:W2:Y:S01]  /*377d0*/  LDL.LU R8, [R1+0xed8] ;  /* 0x000ed80001087983 */ /* 0x000ea20000300800 */
[----:B------:R-:W-:-:S03]  /*377e0*/  IMAD.U32 R9, RZ, RZ, UR4 ;  /* 0x00000004ff097e24 */ /* 0x000fc6000f8e00ff */
[----:B--2---:R0:W-:Y:S07]  /*377f0*/  STL [R1+0xecc], R8 ;  /* 0x000ecc0801007387 */ /* 0x0041ee0000100800 */
[----:B------:R-:W-:Y:S05]  /*37800*/  @P2 BRA `(.L_x_16) ;  /* 0xfffffe8800042947 */ /* 0x000fea000383ffff */
.L_x_13:
[----:B0-----:R-:W0:Y:S01]  /*37810*/  LDC R8, c[0x0][0x3a0] ;  /* 0x0000e800ff087b82 */ /* 0x001e220000000800 */
[----:B------:R-:W1:Y:S01]  /*37820*/  LDCU UR9, c[0x0][0x39c] ;  /* 0x00007380ff0977ac */ /* 0x000e620008000800 */
[----:B------:R-:W2:Y:S06]  /*37830*/  LDCU UR5, c[0x0][0x39c] ;  /* 0x00007380ff0577ac */ /* 0x000eac0008000800 */
[----:B-----5:R-:W3:Y:S01]  /*37840*/  LDC R5, c[0x0][0x3b4] ;  /* 0x0000ed00ff057b82 */ /* 0x020ee20000000800 */
[----:B------:R-:W4:Y:S01]  /*37850*/  LDCU.64 UR10, c[0x0][0x398] ;  /* 0x00007300ff0a77ac */ /* 0x000f220008000a00 */
[----:B------:R-:W0:Y:S02]  /*37860*/  LDCU.128 UR20, c[0x0][0x390] ;  /* 0x00007200ff1477ac */ /* 0x000e240008000c00 */
[----:B0-----:R-:W-:-:S05]  /*37870*/  VIADD R8, R8, 0x7f ;  /* 0x0000007f08087836 */ /* 0x001fca0000000000 */
[----:B------:R-:W-:-:S13]  /*37880*/  ISETP.GE.AND P0, PT, R8, 0x80, PT ;  /* 0x000000800800780c */ /* 0x000fda0003f06270 */
[----:B-1234-:R-:W-:Y:S05]  /*37890*/  @!P0 BRA `(.L_x_17) ;  /* 0x0000000000108947 */ /* 0x01efea0003800000 */
[----:B------:R-:W-:-:S06]  /*378a0*/  USHF.L.U32 UR4, UR4, 0x1f, URZ ;  /* 0x0000001f04047899 */ /* 0x000fcc00080006ff */
[----:B------:R-:W-:-:S04]  /*378b0*/  IMAD.U32 R0, RZ, RZ, UR4 ;  /* 0x00000004ff007e24 */ /* 0x000fc8000f8e00ff */
[----:B------:R-:W0:Y:S02]  /*378c0*/  SYNCS.PHASECHK.TRANS64.TRYWAIT P0, [UR8], R0 ;  /* 0x00000000ff0075a7 */ /* 0x000e240008001108 */
[----:B0-----:R-:W-:Y:S05]  /*378d0*/  @!P0 BRA `(.L_x_18) ;  /* 0x0000017c00788947 */ /* 0x001fea0003800000 */
.L_x_17:
[----:B------:R-:W-:Y:S06]  /*378e0*/  BAR.SYNC.DEFER_BLOCKING 0x0 ;  /* 0x0000000000007b1d */ /* 0x000fec0000010000 */
[----:B------:R-:W0:Y:S01]  /*378f0*/  LDCU UR17, c[0x0][0x3b8] ;  /* 0x00007700ff1177ac */ /* 0x000e220008000800 */
[----:B------:R-:W-:Y:S01]  /*37900*/  STL [R1+0x10a8], R74 ;  /* 0x0010a84a01007387 */ /* 0x000fe20000100800 */
[----:B------:R-:W1:Y:S03]  /*37910*/  LDCU.64 UR28, c[0x0][0x398] ;  /* 0x00007300ff1c77ac */ /* 0x000e660008000a00 */
[----:B------:R-:W-:Y:S01]  /*37920*/  STL [R1+0x10a4], R72 ;  /* 0x0010a44801007387 */ /* 0x000fe20000100800 */
[----:B------:R-:W2:Y:S03]  /*37930*/  LDCU.64 UR30, c[0x0][0x398] ;  /* 0x00007300ff1e77ac */ /* 0x000ea60008000a00 */
[----:B------:R3:W-:Y:S01]  /*37940*/  STL [R1+0x10a0], R69 ;  /* 0x0010a04501007387 */ /* 0x0007e20000100800 */
[----:B------:R-:W4:Y:S01]  /*37950*/  LDCU UR18, c[0x0][0x39c] ;  /* 0x00007380ff1277ac */ /* 0x000f220008000800 */
[----:B------:R-:W5:Y:S01]  /*37960*/  LDCU.64 UR12, c[0x0][0x398] ;  /* 0x00007300ff0c77ac */ /* 0x000f620008000a00 */
[----:B------:R-:W0:Y:S02]  /*37970*/  @!P1 SYNCS.CCTL.IV [UR6+0x18000] ;  /* 0x01800000ff0099b1 */ /* 0x000e240008000006 */
[----:B0-----:R-:W-:Y:S06]  /*37980*/  BAR.SYNC.DEFER_BLOCKING 0x0 ;  /* 0x0000000000007b1d */ /* 0x001fec0000010000 */
[----:B------:R-:W0:Y:S01]  /*37990*/  LDCU.64 UR24, c[0x0][0x398] ;  /* 0x00007300ff1877ac */ /* 0x000e220008000a00 */
[----:B---3--:R-:W3:Y:S01]  /*379a0*/  LDTM.x64 R12, tmem[UR7] ;  /* 0x00000007000c79ee */ /* 0x008ee20008340000 */
[----:B------:R-:W0:Y:S01]  /*379b0*/  LDCU.64 UR26, c[0x0][0x398] ;  /* 0x00007300ff1a77ac */ /* 0x000e220008000a00 */
[----:B------:R-:W0:Y:S01]  /*379c0*/  @!P1 SYNCS.CCTL.IV [UR6+0x18008] ;  /* 0x01800800ff0099b1 */ /* 0x000e220008000006 */
[----:B---3--:R-:W-:Y:S01]  /*379d0*/  STL.64 [R1+0x608], R14 ;  /* 0x0006080e01007387 */ /* 0x008fe20000100a00 */
[----:B------:R-:W-:-:S02]  /*379e0*/  IMAD.MOV.U32 R10, RZ, RZ, R12 ;  /* 0x000000ffff0a7224 */ /* 0x000fc400078e000c */
[----:B------:R-:W-:Y:S01]  /*379f0*/  IMAD.MOV.U32 R9, RZ, RZ, R13 ;  /* 0x000000ffff097224 */ /* 0x000fe200078e000d */
[----:B------:R-:W-:Y:S04]  /*37a00*/  STL.64 [R1+0x610], R16 ;  /* 0x0006101001007387 */ /* 0x000fe80000100a00 */
        /* <DEDUP_REMOVED lines=28> */
[----:B------:R3:W-:Y:S02]  /*37bd0*/  STL.64 [R1+0x6f8], R74 ;  /* 0x0006f84a01007387 */ /* 0x0007e40000100a00 */
[----:B---3--:R-:W3:Y:S02]  /*37be0*/  LDTM.x64 R28, tmem[UR7+0x40] ;  /* 0x00004007001c79ee */ /* 0x008ee40008340000 */
[----:B---3--:R-:W-:Y:S04]  /*37bf0*/  STL.64 [R1+0x500], R28 ;  /* 0x0005001c01007387 */ /* 0x008fe80000100a00 */
        /* <DEDUP_REMOVED lines=22> */
[----:B------:R3:W-:Y:S04]  /*37d60*/  STL.64 [R1+0x5b8], R74 ;  /* 0x0005b84a01007387 */ /* 0x0007e80000100a00 */
[----:B------:R-:W-:Y:S04]  /*37d70*/  STL.64 [R1+0x5c0], R76 ;  /* 0x0005c04c01007387 */ /* 0x000fe80000100a00 */
[----:B------:R-:W-:Y:S01]  /*37d80*/  STL.64 [R1+0x5c8], R78 ;  /* 0x0005c84e01007387 */ /* 0x000fe20000100a00 */
[----:B---3--:R-:W3:Y:S03]  /*37d90*/  LDTM.x64 R12, tmem[UR7+0x80] ;  /* 0x00008007000c79ee */ /* 0x008ee60008340000 */
[----:B------:R-:W-:Y:S04]  /*37da0*/  STL.64 [R1+0x5d0], R80 ;  /* 0x0005d05001007387 */ /* 0x000fe80000100a00 */
[----:B------:R-:W-:Y:S04]  /*37db0*/  STL.64 [R1+0x5d8], R82 ;  /* 0x0005d85201007387 */ /* 0x000fe80000100a00 */
[----:B------:R-:W-:Y:S04]  /*37dc0*/  STL.64 [R1+0x5e0], R84 ;  /* 0x0005e05401007387 */ /* 0x000fe80000100a00 */
[----:B------:R-:W-:Y:S04]  /*37dd0*/  STL.64 [R1+0x5e8], R86 ;  /* 0x0005e85601007387 */ /* 0x000fe80000100a00 */
[----:B------:R-:W-:Y:S04]  /*37de0*/  STL.64 [R1+0x5f0], R88 ;  /* 0x0005f05801007387 */ /* 0x000fe80000100a00 */
[----:B------:R-:W-:Y:S04]  /*37df0*/  STL.64 [R1+0x5f8], R90 ;  /* 0x0005f85a01007387 */ /* 0x000fe80000100a00 */
        /* <DEDUP_REMOVED lines=65> */
[----:B------:R-:W-:Y:S01]  /*38210*/  STL.64 [R1+0x3f8], R90 ;  /* 0x0003f85a01007387 */ /* 0x000fe20000100a00 */
[----:B---3--:R-:W-:-:S03]  /*38220*/  IMAD.MOV.U32 R8, RZ, RZ, R12 ;  /* 0x000000ffff087224 */ /* 0x008fc600078e000c */
[----:B------:R-:W-:Y:S01]  /*38230*/  STL.64 [R1+0x208], R14 ;  /* 0x0002080e01007387 */ /* 0x000fe20000100a00 */
[----:B------:R-:W-:-:S03]  /*38240*/  IMAD.MOV.U32 R7, RZ, RZ, R13 ;  /* 0x000000ffff077224 */ /* 0x000fc600078e000d */
        /* <DEDUP_REMOVED lines=30> */
[----:B---3--:R-:W3:Y:S04]  /*38430*/  LDL.LU R74, [R1+0x10a8] ;  /* 0x0010a800014a7983 */ /* 0x008ee80000300800 */
[----:B------:R-:W2:Y:S04]  /*38440*/  LDL.LU R72, [R1+0x10a4] ;  /* 0x0010a40001487983 */ /* 0x000ea80000300800 */
[----:B------:R-:W3:Y:S01]  /*38450*/  LDL.LU R69, [R1+0x10a0] ;  /* 0x0010a00001457983 */ /* 0x000ee20000300800 */
[----:B--2---:R-:W-:-:S02]  /*38460*/  IMAD R68, R72, R5, RZ ;  /* 0x0000000548447224 */ /* 0x004fc400078e02ff */
[C---:B---3--:R-:W-:Y:S02]  /*38470*/  VIADD R2, R69.reuse, 0x2 ;  /* 0x0000000245027836 */ /* 0x048fe40000000000 */
[C---:B------:R-:W-:Y:S02]  /*38480*/  VIADD R0, R69.reuse, 0x1 ;  /* 0x0000000145007836 */ /* 0x040fe40000000000 */
[C---:B------:R-:W-:Y:S01]  /*38490*/  VIADD R3, R69.reuse, 0x3 ;  /* 0x0000000345037836 */ /* 0x040fe20000000000 */
[----:B------:R-:W-:Y:S01]  /*384a0*/  ISETP.GE.AND P3, PT, R2, UR11, PT ;  /* 0x0000000b02007c0c */ /* 0x000fe2000bf66270 */
[C---:B------:R-:W-:Y:S01]  /*384b0*/  IMAD R6, R69.reuse, UR17, RZ ;  /* 0x0000001145067c24 */ /* 0x040fe2000f8e02ff */
[----:B------:R-:W-:Y:S01]  /*384c0*/  ISETP.GE.AND P6, PT, R0, UR23, PT ;  /* 0x0000001700007c0c */ /* 0x000fe2000bfc6270 */
[----:B------:R-:W-:Y:S01]  /*384d0*/  VIADD R4, R69, 0x6 ;  /* 0x0000000645047836 */ /* 0x000fe20000000000 */
[----:B------:R-:W-:Y:S01]  /*384e0*/  F2FP.SATFINITE.E4M3.F32.PACK_AB_MERGE_C R2, R9, R10, RZ ;  /* 0x0000000a0902723e */ /* 0x000fe200048070ff */
[----:B------:R-:W2:Y:S01]  /*384f0*/  LDCU UR11, c[0x0][0x39c] ;  /* 0x00007380ff0b77ac */ /* 0x000ea20008000800 */
[----:B------:R-:W-:-:S02]  /*38500*/  F2FP.SATFINITE.E4M3.F32.PACK_AB_MERGE_C R0, R7, R8, RZ ;  /* 0x000000080700723e */ /* 0x000fc400048070ff */
[----:B------:R-:W-:Y:S01]  /*38510*/  ISETP.GE.AND P0, PT, R3, UR5, PT ;  /* 0x0000000503007c0c */ /* 0x000fe2000bf06270 */
[----:B------:R-:W-:Y:S01]  /*38520*/  IMAD R3, R5, 0x80, R68 ;  /* 0x0000008005037824 */ /* 0x000fe200078e0244 */
[----:B------:R3:W-:Y:S01]  /*38530*/  STL [R1+0x850], R2 ;  /* 0x0008500201007387 */ /* 0x0007e20000100800 */
[----:B------:R-:W-:Y:S01]  /*38540*/  SHF.R.S32.HI R8, RZ, 0x1f, R6 ;  /* 0x0000001fff087819 */ /* 0x000fe20000011406 */
[----:B------:R-:W-:Y:S01]  /*38550*/  VIADD R5, R6, UR17 ;  /* 0x0000001106057c36 */ /* 0x000fe20008000000 */
[----:B------:R-:W-:Y:S01]  /*38560*/  ISETP.GE.AND P2, PT, R4, UR9, PT ;  /* 0x0000000904007c0c */ /* 0x000fe2000bf46270 */
[----:B------:R0:W-:Y:S01]  /*38570*/  STL [R1+0x854], R0 ;  /* 0x0008540001007387 */ /* 0x0001e20000100800 */
[----:B------:R-:W-:Y:S01]  /*38580*/  VIADD R75, R69, 0x4 ;  /* 0x00000004454b7836 */ /* 0x000fe20000000000 */
[----:B------:R-:W1:Y:S01]  /*38590*/  LDCU.64 UR4, c[0x0][0x398] ;  /* 0x00007300ff0477ac */ /* 0x000e620008000a00 */
[----:B------:R-:W-:Y:S01]  /*385a0*/  SHF.R.S32.HI R7, RZ, 0x1f, R5 ;  /* 0x0000001fff077819 */ /* 0x000fe20000011405 */
[----:B------:R-:W-:Y:S01]  /*385b0*/  VIADD R4, R5, UR17 ;  /* 0x0000001105047c36 */ /* 0x000fe20008000000 */
[----:B---3--:R-:W-:Y:S01]  /*385c0*/  IADD3 R2, P4, PT, R3, UR20, RZ ;  /* 0x0000001403027c10 */ /* 0x008fe2000ff9e0ff */
[----:B------:R-:W3:Y:S01]  /*385d0*/  LDCU.64 UR8, c[0x0][0x398] ;  /* 0x00007300ff0877ac */ /* 0x000ee20008000a00 */
[----:B0-----:R-:W-:-:S02]  /*385e0*/  IADD3 R0, P5, PT, R68, UR20, RZ ;  /* 0x0000001444007c10 */ /* 0x001fc4000ffbe0ff */
[----:B------:R-:W-:Y:S02]  /*385f0*/  LEA.HI.X.SX32 R3, R3, UR21, 0x1, P4 ;  /* 0x0000001503037c11 */ /* 0x000fe4000a0f0eff */
[----:B------:R-:W-:Y:S01]  /*38600*/  LEA.HI.X.SX32 R68, R68, UR21, 0x1, P5 ;  /* 0x0000001544447c11 */ /* 0x000fe2000a8f0eff */
[----:B------:R-:W0:Y:S01]  /*38610*/  LDCU.64 UR20, c[0x0][0x398] ;  /* 0x00007300ff1477ac */ /* 0x000e220008000a00 */
[C---:B------:R-:W-:Y:S02]  /*38620*/  IADD3 R10, P5, PT, R6.reuse, R0, RZ ;  /* 0x00000000060a7210 */ /* 0x040fe40007fbe0ff */
[----:B------:R-:W-:Y:S02]  /*38630*/  IADD3 R12, P4, PT, R6, R2, RZ ;  /* 0x00000002060c7210 */ /* 0x000fe40007f9e0ff */
[----:B------:R-:W-:Y:S01]  /*38640*/  SHF.R.S32.HI R6, RZ, 0x1f, R4 ;  /* 0x0000001fff067819 */ /* 0x000fe20000011404 */
[C---:B------:R-:W-:Y:S02]  /*38650*/  IMAD.X R11, R8.reuse, 0x1, R68, P5 ;  /* 0x00000001080b7824 */ /* 0x040fe400028e0644 */
[----:B------:R-:W-:-:S03]  /*38660*/  IMAD.X R13, R8, 0x1, R3, P4 ;  /* 0x00000001080d7824 */ /* 0x000fc600020e0603 */
[----:B------:R0:W-:Y:S04]  /*38670*/  STL.64 [R1+0x808], R10 ;  /* 0x0008080a01007387 */ /* 0x0001e80000100a00 */
[----:B------:R1:W-:Y:S01]  /*38680*/  STL.64 [R1+0x800], R12 ;  /* 0x0008000c01007387 */ /* 0x0003e20000100a00 */
[C---:B0-----:R-:W-:Y:S02]  /*38690*/  IADD3 R10, P5, PT, R5.reuse, R0, RZ ;  /* 0x00000000050a7210 */ /* 0x041fe40007fbe0ff */
[----:B-1----:R-:W-:-:S03]  /*386a0*/  IADD3 R12, P4, PT, R5, R2, RZ ;  /* 0x00000002050c7210 */ /* 0x002fc60007f9e0ff */
[C---:B------:R-:W-:Y:S02]  /*386b0*/  IMAD.X R11, R7.reuse, 0x1, R68, P5 ;  /* 0x00000001070b7824 */ /* 0x040fe400028e0644 */
[C---:B------:R-:W-:Y:S02]  /*386c0*/  VIADD R5, R4.reuse, UR17 ;  /* 0x0000001104057c36 */ /* 0x040fe40008000000 */
[----:B------:R-:W-:Y:S01]  /*386d0*/  IMAD.X R13, R7, 0x1, R3, P4 ;  /* 0x00000001070d7824 */ /* 0x000fe200020e0603 */
[----:B------:R-:W-:Y:S01]  /*386e0*/  IADD3 R8, P4, PT, R4, R2, RZ ;  /* 0x0000000204087210 */ /* 0x000fe20007f9e0ff */
[----:B------:R0:W-:Y:S01]  /*386f0*/  STL.64 [R1+0x830], R10 ;  /* 0x0008300a01007387 */ /* 0x0001e20000100a00 */
[----:B------:R-:W-:-:S03]  /*38700*/  SHF.R.S32.HI R7, RZ, 0x1f, R5 ;  /* 0x0000001fff077819 */ /* 0x000fc60000011405 */
[----:B------:R-:W-:Y:S01]  /*38710*/  IMAD.X R9, R6, 0x1, R3, P4 ;  /* 0x0000000106097824 */ /* 0x000fe200020e0603 */
[----:B------:R-:W-:Y:S04]  /*38720*/  STL.64 [R1+0x828], R12 ;  /* 0x0008280c01007387 */ /* 0x000fe80000100a00 */
[----:B------:R1:W-:Y:S01]  /*38730*/  STL.64 [R1+0x7f8], R8 ;  /* 0x0007f80801007387 */ /* 0x0003e20000100a00 */
[----:B0-----:R-:W-:Y:S01]  /*38740*/  IADD3 R10, P5, PT, R4, R0, RZ ;  /* 0x00000000040a7210 */ /* 0x001fe20007fbe0ff */
[----:B------:R-:W-:-:S04]  /*38750*/  VIADD R4, R5, UR17 ;  /* 0x0000001105047c36 */ /* 0x000fc80008000000 */
[----:B------:R-:W-:Y:S01]  /*38760*/  IMAD.X R11, R6, 0x1, R68, P5 ;  /* 0x00000001060b7824 */ /* 0x000fe200028e0644 */
[----:B------:R-:W-:Y:S02]  /*38770*/  SHF.R.S32.HI R6, RZ, 0x1f, R4 ;  /* 0x0000001fff067819 */ /* 0x000fe40000011404 */
[----:B------:R-:W-:Y:S01]  /*38780*/  ISETP.GE.AND P5, PT, R72, UR22, PT ;  /* 0x0000001648007c0c */ /* 0x000fe2000bfa6270 */
[----:B------:R-:W0:Y:S01]  /*38790*/  LDCU.64 UR22, c[0x0][0x398] ;  /* 0x00007300ff1677ac */ /* 0x000e220008000a00 */
[----:B-1----:R-:W-:Y:S01]  /*387a0*/  IADD3 R8, P4, PT, R5, R0, RZ ;  /* 0x0000000005087210 */ /* 0x002fe20007f9e0ff */
[----:B------:R1:W-:Y:S01]  /*387b0*/  STL.64 [R1+0x820], R10 ;  /* 0x0008200a01007387 */ /* 0x0003e20000100a00 */
[----:B------:R-:W-:-:S03]  /*387c0*/  ISETP.LT.AND P5, PT, R69, UR29, !P5 ;  /* 0x0000001d45007c0c */ /* 0x000fc6000efa1270 */
[----:B------:R-:W-:-:S05]  /*387d0*/  IMAD.X R9, R7, 0x1, R68, P4 ;  /* 0x0000000107097824 */ /* 0x000fca00020e0644 */
[----:B------:R0:W-:Y:S01]  /*387e0*/  STL.64 [R1+0x7f0], R8 ;  /* 0x0007f00801007387 */ /* 0x0001e20000100a00 */
[----:B-1----:R-:W-:-:S05]  /*387f0*/  IADD3 R10, P1, PT, R4, R0, RZ ;  /* 0x00000000040a7210 */ /* 0x002fca0007f3e0ff */
[----:B------:R-:W-:Y:S01]  /*38800*/  IMAD.X R11, R6, 0x1, R68, P1 ;  /* 0x00000001060b7824 */ /* 0x000fe200008e0644 */
[----:B0-----:R-:W-:Y:S01]  /*38810*/  IADD3 R8, P4, PT, R5, R2, RZ ;  /* 0x0000000205087210 */ /* 0x001fe20007f9e0ff */
[----:B------:R-:W-:-:S04]  /*38820*/  VIADD R5, R4, UR17 ;  /* 0x0000001104057c36 */ /* 0x000fc80008000000 */
[----:B------:R-:W-:Y:S01]  /*38830*/  IMAD.X R9, R7, 0x1, R3, P4 ;  /* 0x0000000107097824 */ /* 0x000fe200020e0603 */
[----:B------:R-:W-:-:S04]  /*38840*/  SHF.R.S32.HI R7, RZ, 0x1f, R5 ;  /* 0x0000001fff077819 */ /* 0x000fc80000011405 */
[----:B------:R0:W-:Y:S04]  /*38850*/  STL.64 [R1+0x700], R8 ;  /* 0x0007000801007387 */ /* 0x0001e80000100a00 */
[----:B------:R1:W-:Y:S01]  /*38860*/  STL.64 [R1+0x7e8], R10 ;  /* 0x0007e80a01007387 */ /* 0x0003e20000100a00 */
[----:B0-----:R-:W-:Y:S01]  /*38870*/  IADD3 R8, P4, PT, R4, R2, RZ ;  /* 0x0000000204087210 */ /* 0x001fe20007f9e0ff */
[C---:B------:R-:W-:Y:S01]  /*38880*/  VIADD R4, R5.reuse, UR17 ;  /* 0x0000001105047c36 */ /* 0x040fe20008000000 */
[----:B-1----:R-:W-:-:S03]  /*38890*/  IADD3 R10, P1, PT, R5, R0, RZ ;  /* 0x00000000050a7210 */ /* 0x002fc60007f3e0ff */
[----:B------:R-:W-:Y:S01]  /*388a0*/  IMAD.X R9, R6, 0x1, R3, P4 ;  /* 0x0000000106097824 */ /* 0x000fe200020e0603 */
[----:B------:R-:W-:Y:S01]  /*388b0*/  SHF.R.S32.HI R6, RZ, 0x1f, R4 ;  /* 0x0000001fff067819 */ /* 0x000fe20000011404 */
[----:B------:R-:W-:-:S03]  /*388c0*/  IMAD.X R11, R7, 0x1, R68, P1 ;  /* 0x00000001070b7824 */ /* 0x000fc600008e0644 */
[----:B------:R0:W-:Y:S02]  /*388d0*/  STL.64 [R1+0x7d0], R8 ;  /* 0x0007d00801007387 */ /* 0x0001e40000100a00 */
[----:B0-----:R-:W-:Y:S01]  /*388e0*/  IADD3 R8, P4, PT, R5, R2, RZ ;  /* 0x0000000205087210 */ /* 0x001fe20007f9e0ff */
[----:B------:R-:W-:-:S04]  /*388f0*/  VIADD R5, R4, UR17 ;  /* 0x0000001104057c36 */ /* 0x000fc80008000000 */
[----:B------:R-:W-:Y:S01]  /*38900*/  IMAD.X R9, R7, 0x1, R3, P4 ;  /* 0x0000000107097824 */ /* 0x000fe200020e0603 */
[----:B------:R-:W-:Y:S02]  /*38910*/  IADD3 R78, P4, PT, R4, R2, RZ ;  /* 0x00000002044e7210 */ /* 0x000fe40007f9e0ff */
[----:B------:R-:W-:Y:S02]  /*38920*/  SHF.R.S32.HI R7, RZ, 0x1f, R5 ;  /* 0x0000001fff077819 */ /* 0x000fe40000011405 */
[----:B------:R0:W-:Y:S01]  /*38930*/  STL.64 [R1+0x798], R8 ;  /* 0x0007980801007387 */ /* 0x0001e20000100a00 */
[----:B------:R-:W-:-:S03]  /*38940*/  IMAD.X R79, R6, 0x1, R3, P4 ;  /* 0x00000001064f7824 */ /* 0x000fc600020e0603 */
[----:B------:R1:W-:Y:S04]  /*38950*/  STL.64 [R1+0x7c8], R10 ;  /* 0x0007c80a01007387 */ /* 0x0003e80000100a00 */
[----:B------:R-:W-:Y:S01]  /*38960*/  STL [R1+0x109c], R78 ;  /* 0x00109c4e01007387 */ /* 0x000fe20000100800 */
[----:B0-----:R-:W-:-:S03]  /*38970*/  IADD3 R8, P1, PT, R4, R0, RZ ;  /* 0x0000000004087210 */ /* 0x001fc60007f3e0ff */
[----:B------:R-:W-:Y:S01]  /*38980*/  STL [R1+0x1098], R79 ;  /* 0x0010984f01007387 */ /* 0x000fe20000100800 */
[C---:B------:R-:W-:Y:S02]  /*38990*/  VIADD R4, R5.reuse, UR17 ;  /* 0x0000001105047c36 */ /* 0x040fe40008000000 */
[----:B------:R-:W-:Y:S01]  /*389a0*/  IMAD.X R9, R6, 0x1, R68, P1 ;  /* 0x0000000106097824 */ /* 0x000fe200008e0644 */
[----:B-1----:R-:W-:Y:S02]  /*389b0*/  IADD3 R10, P1, PT, R5, R0, RZ ;  /* 0x00000000050a7210 */ /* 0x002fe40007f3e0ff */
[----:B------:R-:W-:Y:S02]  /*389c0*/  SHF.R.S32.HI R6, RZ, 0x1f, R4 ;  /* 0x0000001fff067819 */ /* 0x000fe40000011404 */
[----:B------:R0:W-:Y:S01]  /*389d0*/  STL.64 [R1+0x790], R8 ;  /* 0x0007900801007387 */ /* 0x0001e20000100a00 */
[----:B------:R-:W-:Y:S01]  /*389e0*/  IMAD.X R11, R7, 0x1, R68, P1 ;  /* 0x00000001070b7824 */ /* 0x000fe200008e0644 */
[----:B0-----:R-:W-:Y:S01]  /*389f0*/  IADD3 R8, P4, PT, R5, R2, RZ ;  /* 0x0000000205087210 */ /* 0x001fe20007f9e0ff */
[----:B------:R-:W-:-:S04]  /*38a00*/  VIADD R5, R4, UR17 ;  /* 0x0000001104057c36 */ /* 0x000fc80008000000 */
[----:B------:R-:W-:Y:S01]  /*38a10*/  IMAD.X R9, R7, 0x1, R3, P4 ;  /* 0x0000000107097824 */ /* 0x000fe200020e0603 */
[----:B------:R-:W-:Y:S02]  /*38a20*/  IADD3 R80, P4, PT, R4, R2, RZ ;  /* 0x0000000204507210 */ /* 0x000fe40007f9e0ff */
[----:B------:R-:W-:Y:S02]  /*38a30*/  SHF.R.S32.HI R7, RZ, 0x1f, R5 ;  /* 0x0000001fff077819 */ /* 0x000fe40000011405 */
[----:B------:R0:W-:Y:S01]  /*38a40*/  STL.64 [R1+0x7c0], R8 ;  /* 0x0007c00801007387 */ /* 0x0001e20000100a00 */
[----:B------:R-:W-:-:S03]  /*38a50*/  IMAD.X R81, R6, 0x1, R3, P4 ;  /* 0x0000000106517824 */ /* 0x000fc600020e0603 */
[----:B------:R1:W-:Y:S01]  /*38a60*/  STL.64 [R1+0x600], R10 ;  /* 0x0006000a01007387 */ /* 0x0003e20000100a00 */
[----:B0-----:R-:W-:Y:S01]  /*38a70*/  IADD3 R8, P1, PT, R4, R0, RZ ;  /* 0x0000000004087210 */ /* 0x001fe20007f3e0ff */
[----:B------:R-:W-:-:S04]  /*38a80*/  VIADD R4, R5, UR17 ;  /* 0x0000001105047c36 */ /* 0x000fc80008000000 */
[----:B------:R-:W-:Y:S01]  /*38a90*/  IMAD.X R9, R6, 0x1, R68, P1 ;  /* 0x0000000106097824 */ /* 0x000fe200008e0644 */
[----:B-1----:R-:W-:Y:S02]  /*38aa0*/  IADD3 R10, P1, PT, R5, R0, RZ ;  /* 0x00000000050a7210 */ /* 0x002fe40007f3e0ff */
[----:B------:R-:W-:Y:S02]  /*38ab0*/  SHF.R.S32.HI R6, RZ, 0x1f, R4 ;  /* 0x0000001fff067819 */ /* 0x000fe40000011404 */
[----:B------:R0:W-:Y:S01]  /*38ac0*/  STL.64 [R1+0x7b8], R8 ;  /* 0x0007b80801007387 */ /* 0x0001e20000100a00 */
[----:B------:R-:W-:-:S05]  /*38ad0*/  IMAD.X R11, R7, 0x1, R68, P1 ;  /* 0x00000001070b7824 */ /* 0x000fca00008e0644 */
        /* <DEDUP_REMOVED lines=85> */
[----:B------:R-:W-:-:S03]  /*39030*/  IMAD.X R11, R6, 0x1, R68, P1 ;  /* 0x00000001060b7824 */ /* 0x000fc600008e0644 */
[----:B------:R-:W2:Y:S01]  /*39040*/  LDL.LU R78, [R1+0x850] ;  /* 0x00085000014e7983 */ /* 0x000ea20000300800 */
[----:B0-----:R-:W-:Y:S01]  /*39050*/  IADD3 R8, P4, PT, R4, R2, RZ ;  /* 0x0000000204087210 */ /* 0x001fe20007f9e0ff */
[----:B------:R-:W-:-:S04]  /*39060*/  VIADD R4, R5, UR17 ;  /* 0x0000001105047c36 */ /* 0x000fc80008000000 */
[--C-:B------:R-:W-:Y:S01]  /*39070*/  IMAD.X R9, R6, 0x1, R3.reuse, P4 ;  /* 0x0000000106097824 */ /* 0x100fe200020e0603 */
[C---:B------:R-:W-:Y:S01]  /*39080*/  IADD3 R88, P4, PT, R5.reuse, R2, RZ ;  /* 0x0000000205587210 */ /* 0x040fe20007f9e0ff */
[----:B------:R-:W-:Y:S01]  /*39090*/  STL.64 [R1+0x728], R10 ;  /* 0x0007280a01007387 */ /* 0x000fe20000100a00 */
[----:B------:R-:W-:Y:S01]  /*390a0*/  IADD3 R90, P1, PT, R5, R0, RZ ;  /* 0x00000000055a7210 */ /* 0x000fe20007f3e0ff */
[C---:B------:R-:W-:Y:S02]  /*390b0*/  VIADD R6, R4.reuse, UR17 ;  /* 0x0000001104067c36 */ /* 0x040fe40008000000 */
[----:B------:R0:W-:Y:S01]  /*390c0*/  STL.64 [R1+0x720], R8 ;  /* 0x0007200801007387 */ /* 0x0001e20000100a00 */
[C---:B------:R-:W-:Y:S01]  /*390d0*/  IMAD.X R89, R7.reuse, 0x1, R3, P4 ;  /* 0x0000000107597824 */ /* 0x040fe200020e0603 */
[C---:B------:R-:W-:Y:S01]  /*390e0*/  IADD3 R70, P4, PT, R4.reuse, R2, RZ ;  /* 0x0000000204467210 */ /* 0x040fe20007f9e0ff */
[----:B------:R-:W-:Y:S01]  /*390f0*/  IMAD.X R91, R7, 0x1, R68, P1 ;  /* 0x00000001075b7824 */ /* 0x000fe200008e0644 */
[----:B------:R-:W-:Y:S01]  /*39100*/  IADD3 R86, P1, PT, R4, R0, RZ ;  /* 0x0000000004567210 */ /* 0x000fe20007f3e0ff */
[----:B------:R-:W-:Y:S01]  /*39110*/  VIADD R5, R6, UR17 ;  /* 0x0000001106057c36 */ /* 0x000fe20008000000 */
[----:B------:R-:W-:-:S02]  /*39120*/  SHF.R.S32.HI R7, RZ, 0x1f, R6 ;  /* 0x0000001fff077819 */ /* 0x000fc40000011406 */
[----:B0-----:R-:W-:-:S05]  /*39130*/  SHF.R.S32.HI R8, RZ, 0x1f, R4 ;  /* 0x0000001fff087819 */ /* 0x001fca0000011404 */
[----:B------:R-:W-:Y:S01]  /*39140*/  IMAD.X R71, R8, 0x1, R3, P4 ;  /* 0x0000000108477824 */ /* 0x000fe200020e0603 */
[----:B------:R-:W-:Y:S01]  /*39150*/  IADD3 R10, P4, PT, R6, R2, RZ ;  /* 0x00000002060a7210 */ /* 0x000fe20007f9e0ff */
[--C-:B------:R-:W-:Y:S01]  /*39160*/  IMAD.X R87, R8, 0x1, R68.reuse, P1 ;  /* 0x0000000108577824 */ /* 0x100fe200008e0644 */
[-C--:B------:R-:W-:Y:S01]  /*39170*/  IADD3 R84, P1, PT, R6, R0.reuse, RZ ;  /* 0x0000000006547210 */ /* 0x080fe20007f3e0ff */
[----:B------:R-:W-:Y:S01]  /*39180*/  VIADD R4, R5, UR17 ;  /* 0x0000001105047c36 */ /* 0x000fe20008000000 */
[----:B------:R-:W-:Y:S01]  /*39190*/  SHF.R.S32.HI R6, RZ, 0x1f, R5 ;  /* 0x0000001fff067819 */ /* 0x000fe20000011405 */
[----:B------:R-:W-:Y:S01]  /*391a0*/  IMAD.X R11, R7, 0x1, R3, P4 ;  /* 0x00000001070b7824 */ /* 0x000fe200020e0603 */
[----:B------:R-:W-:Y:S01]  /*391b0*/  IADD3 R8, P4, PT, R5, R0, RZ ;  /* 0x0000000005087210 */ /* 0x000fe20007f9e0ff */
[--C-:B------:R-:W-:Y:S01]  /*391c0*/  IMAD.X R85, R7, 0x1, R68.reuse, P1 ;  /* 0x0000000107557824 */ /* 0x100fe200008e0644 */
[----:B------:R-:W-:Y:S02]  /*391d0*/  IADD3 R82, P1, PT, R5, R2, RZ ;  /* 0x0000000205527210 */ /* 0x000fe40007f3e0ff */
[----:B------:R0:W-:Y:S01]  /*391e0*/  STL.64 [R1+0x718], R10 ;  /* 0x0007180a01007387 */ /* 0x0001e20000100a00 */
[----:B------:R-:W-:Y:S01]  /*391f0*/  IMAD.X R9, R6, 0x1, R68, P4 ;  /* 0x0000000106097824 */ /* 0x000fe200020e0644 */
[----:B------:R-:W-:Y:S01]  /*39200*/  SHF.R.S32.HI R5, RZ, 0x1f, R4 ;  /* 0x0000001fff057819 */ /* 0x000fe20000011404 */
[----:B------:R-:W-:-:S02]  /*39210*/  VIADD R73, R4, UR17 ;  /* 0x0000001104497c36 */ /* 0x000fc40008000000 */
[----:B------:R-:W-:Y:S01]  /*39220*/  IMAD.X R83, R6, 0x1, R3, P1 ;  /* 0x0000000106537824 */ /* 0x000fe200008e0603 */
[----:B------:R1:W-:Y:S01]  /*39230*/  STL.64 [R1+0x710], R8 ;  /* 0x0007100801007387 */ /* 0x0003e20000100a00 */
[----:B0-----:R-:W-:-:S05]  /*39240*/  IADD3 R10, P4, PT, R4, R0, RZ ;  /* 0x00000000040a7210 */ /* 0x001fca0007f9e0ff */
[--C-:B------:R-:W-:Y:S01]  /*39250*/  IMAD.X R11, R5, 0x1, R68.reuse, P4 ;  /* 0x00000001050b7824 */ /* 0x100fe200020e0644 */
[----:B-1----:R-:W-:Y:S02]  /*39260*/  IADD3 R8, P1, PT, R4, R2, RZ ;  /* 0x0000000204087210 */ /* 0x002fe40007f3e0ff */
[----:B------:R-:W-:Y:S02]  /*39270*/  SHF.R.S32.HI R4, RZ, 0x1f, R73 ;  /* 0x0000001fff047819 */ /* 0x000fe40000011449 */
[----:B------:R-:W-:Y:S01]  /*39280*/  IADD3 R6, P4, PT, R73, R0, RZ ;  /* 0x0000000049067210 */ /* 0x000fe20007f9e0ff */
[----:B------:R-:W-:Y:S01]  /*39290*/  IMAD.X R9, R5, 0x1, R3, P1 ;  /* 0x0000000105097824 */ /* 0x000fe200008e0603 */
[----:B------:R-:W-:Y:S03]  /*392a0*/  STL.64 [R1+0x708], R10 ;  /* 0x0007080a01007387 */ /* 0x000fe60000100a00 */
[----:B------:R-:W-:Y:S01]  /*392b0*/  IMAD.X R7, R4, 0x1, R68, P4 ;  /* 0x0000000104077824 */ /* 0x000fe200020e0644 */
[----:B------:R-:W-:Y:S04]  /*392c0*/  STL.64 [R1+0x848], R8 ;  /* 0x0008480801007387 */ /* 0x000fe80000100a00 */
[----:B------:R0:W-:Y:S02]  /*392d0*/  STL.64 [R1+0x840], R6 ;  /* 0x0008400601007387 */ /* 0x0001e40000100a00 */
[----:B0-----:R-:W-:-:S05]  /*392e0*/  IADD3 R6, P4, PT, R73, R2, RZ ;  /* 0x0000000249067210 */ /* 0x001fca0007f9e0ff */
[----:B------:R-:W-:-:S05]  /*392f0*/  IMAD.X R7, R4, 0x1, R3, P4 ;  /* 0x0000000104077824 */ /* 0x000fca00020e0603 */
[----:B------:R0:W-:Y:S02]  /*39300*/  STL.64 [R1+0x838], R6 ;  /* 0x0008380601007387 */ /* 0x0001e40000100a00 */
[----:B0-----:R-:W0:Y:S02]  /*39310*/  LDTM.x64 R4, tmem[UR7+0x140] ;  /* 0x00014007000479ee */ /* 0x001e240008340000 */
[----:B0-----:R-:W-:Y:S04]  /*39320*/  STL.64 [R1+0x100], R4 ;  /* 0x0001000401007387 */ /* 0x001fe80000100a00 */
        /* <DEDUP_REMOVED lines=31> */
[----:B0-----:R-:W0:Y:S02]  /*39520*/  LDTM.x64 R4, tmem[UR7+0x180] ;  /* 0x00018007000479ee */ /* 0x001e240008340000 */
[----:B0-----:R-:W-:Y:S04]  /*39530*/  STL.64 [R1], R4 ;  /* 0x0000000401007387 */ /* 0x001fe80000100a00 */
        /* <DEDUP_REMOVED lines=31> */
[----:B0-----:R-:W0:Y:S01]  /*39730*/  LDTM.x64 R4, tmem[UR7+0x1c0] ;  /* 0x0001c007000479ee */ /* 0x001e220008340000 */
[----:B--2---:R-:W-:Y:S01]  /*39740*/  PRMT R79, R78, 0x9910, RZ ;  /* 0x000099104e4f7816 */ /* 0x004fe200000000ff */
[----:B------:R-:W-:Y:S01]  /*39750*/  NOP ;  /* 0x0000000000007918 */ /* 0x000fe20000000000 */
[----:B------:R-:W-:Y:S01]  /*39760*/  ISETP.GE.AND P1, PT, R74, UR10, PT ;  /* 0x0000000a4a007c0c */ /* 0x000fe2000bf26270 */
[----:B------:R-:W-:Y:S01]  /*39770*/  VIADD R73, R73, UR17 ;  /* 0x0000001149497c36 */ /* 0x000fe20008000000 */
[----:B------:R-:W-:Y:S01]  /*39780*/  ISETP.LT.AND P4, PT, R72, UR4, !P6 ;  /* 0x0000000448007c0c */ /* 0x000fe2000f781270 */
[----:B------:R-:W1:Y:S01]  /*39790*/  LDCU.64 UR6, c[0x0][0x398] ;  /* 0x00007300ff0677ac */ /* 0x000e620008000a00 */
[----:B0-----:R0:W-:Y:S01]  /*397a0*/  STL.64 [R1+0x1078], R4 ;  /* 0x0010780401007387 */ /* 0x0011e20000100a00 */
[----:B------:R-:W-:Y:S01]  /*397b0*/  ISETP.LT.AND P1, PT, R69, UR31, !P1 ;  /* 0x0000001f45007c0c */ /* 0x000fe2000cf21270 */
[----:B------:R-:W2:Y:S01]  /*397c0*/  LDCU UR4, c[0x0][0x39c] ;  /* 0x00007380ff0477ac */ /* 0x000ea20008000800 */
[----:B0-----:R-:W-:-:S02]  /*397d0*/  IMAD.MOV.U32 R5, RZ, RZ, R78 ;  /* 0x000000ffff057224 */ /* 0x001fc400078e004e */
[----:B------:R-:W2:Y:S04]  /*397e0*/  LDL.LU R78, [R1+0x109c] ;  /* 0x00109c00014e7983 */ /* 0x000ea80000300800 */
[----:B------:R0:W-:Y:S04]  /*397f0*/  STL.64 [R1+0x1068], R6 ;  /* 0x0010680601007387 */ /* 0x0001e80000100a00 */
[----:B0-----:R-:W2:Y:S04]  /*39800*/  LDL.LU.64 R6, [R1+0x808] ;  /* 0x0008080001067983 */ /* 0x001ea80000300a00 */
[----:B------:R0:W-:Y:S04]  /*39810*/  STL.64 [R1+0x1050], R8 ;  /* 0x0010500801007387 */ /* 0x0001e80000100a00 */
[----:B0-----:R-:W3:Y:S04]  /*39820*/  LDL.LU R9, [R1+0x854] ;  /* 0x0008540001097983 */ /* 0x001ee80000300800 */
[----:B------:R0:W-:Y:S04]  /*39830*/  STL.64 [R1+0x1048], R10 ;  /* 0x0010480a01007387 */ /* 0x0001e80000100a00 */
[----:B0-----:R-:W3:Y:S04]  /*39840*/  LDL.LU.64 R10, [R1+0x830] ;  /* 0x00083000010a7983 */ /* 0x001ee80000300a00 */
[----:B------:R0:W-:Y:S04]  /*39850*/  STL.64 [R1+0x1038], R12 ;  /* 0x0010380c01007387 */ /* 0x0001e80000100a00 */
[----:B0-----:R-:W3:Y:S04]  /*39860*/  LDL.LU.64 R12, [R1+0x800] ;  /* 0x00080000010c7983 */ /* 0x001ee80000300a00 */
        /* <DEDUP_REMOVED lines=27> */
[----:B--2---:R0:W-:Y:S01]  /*39a20*/  @P5 STG.E.U8 desc[UR14][R6.64], R5 ;  /* 0x0000000506005986 */ /* 0x0041e2000c10110e */
[----:B------:R-:W-:Y:S01]  /*39a30*/  ISETP.GE.AND P5, PT, R75, UR11, PT ;  /* 0x0000000b4b007c0c */ /* 0x000fe2000bfa6270 */
[----:B------:R-:W-:Y:S01]  /*39a40*/  IMAD.MOV.U32 R75, RZ, RZ, R79 ;  /* 0x000000ffff4b7224 */ /* 0x000fe200078e004f */
[----:B------:R-:W2:Y:S01]  /*39a50*/  LDCU.64 UR10, c[0x0][0x398] ;  /* 0x00007300ff0a77ac */ /* 0x000ea20008000a00 */
[----:B0-----:R-:W4:Y:S04]  /*39a60*/  LDL.LU R7, [R1+0x608] ;  /* 0x0006080001077983 */ /* 0x001f280000300800 */
[----:B------:R-:W4:Y:S04]  /*39a70*/  LDL.LU R5, [R1+0x60c] ;  /* 0x00060c0001057983 */ /* 0x000f280000300800 */
[----:B------:R-:W5:Y:S04]  /*39a80*/  LDL.LU R79, [R1+0x1098] ;  /* 0x00109800014f7983 */ /* 0x000f680000300800 */
[----:B------:R-:W5:Y:S04]  /*39a90*/  LDL.LU.64 R18, [R1+0x828] ;  /* 0x0008280001127983 */ /* 0x000f680000300a00 */
[----:B---3--:R0:W-:Y:S04]  /*39aa0*/  @P1 STG.E.U8 desc[UR14][R12.64], R9 ;  /* 0x000000090c001986 */ /* 0x0081e8000c10110e */
[----:B0-----:R-:W3:Y:S01]  /*39ab0*/  LDL.LU.64 R12, [R1+0x820] ;  /* 0x00082000010c7983 */ /* 0x001ee20000300a00 */
[----:B------:R-:W-:-:S02]  /*39ac0*/  SHF.R.S32.HI R4, RZ, 0x8, R75 ;  /* 0x00000008ff047819 */ /* 0x000fc4000001144b */
[----:B------:R-:W-:Y:S01]  /*39ad0*/  SHF.R.S32.HI R75, RZ, 0x1f, R73 ;  /* 0x0000001fff4b7819 */ /* 0x000fe20000011449 */
[----:B------:R-:W3:Y:S01]  /*39ae0*/  LDL.LU R17, [R1+0x208] ;  /* 0x0002080001117983 */ /* 0x000ee20000300800 */
[----:B------:R-:W-:-:S03]  /*39af0*/  IADD3 R34, P1, PT, R73, R0, RZ ;  /* 0x0000000049227210 */ /* 0x000fc60007f3e0ff */
[----:B------:R-:W3:Y:S02]  /*39b00*/  LDL.LU R6, [R1+0x20c] ;  /* 0x00020c0001067983 */ /* 0x000ee40000300800 */
[----:B------:R-:W-:Y:S01]  /*39b10*/  IMAD.X R35, R75, 0x1, R68, P1 ;  /* 0x000000014b237824 */ /* 0x000fe200008e0644 */
[----:B------:R-:W-:Y:S01]  /*39b20*/  IADD3 R32, P1, PT, R73, R2, RZ ;  /* 0x0000000249207210 */ /* 0x000fe20007f3e0ff */
[----:B------:R-:W5:Y:S01]  /*39b30*/  LDL.LU.64 R14, [R1+0x7f8] ;  /* 0x0007f800010e7983 */ /* 0x000f620000300a00 */
[----:B------:R-:W-:Y:S02]  /*39b40*/  PRMT R8, R9, 0x9910, RZ ;  /* 0x0000991009087816 */ /* 0x000fe400000000ff */
[----:B------:R-:W-:Y:S01]  /*39b50*/  ISETP.LT.AND P6, PT, R74, UR8, !P6 ;  /* 0x000000084a007c0c */ /* 0x000fe2000f7c1270 */
[----:B------:R0:W-:Y:S01]  /*39b60*/  @P4 STG.E.U8 desc[UR14][R10.64], R4 ;  /* 0x000000040a004986 */ /* 0x0001e2000c10110e */
[----:B------:R-:W-:Y:S01]  /*39b70*/  IMAD.X R33, R75, 0x1, R3, P1 ;  /* 0x000000014b217824 */ /* 0x000fe200008e0603 */
[----:B--2---:R-:W-:Y:S01]  /*39b80*/  ISETP.LT.AND P1, PT, R72, UR10, !P3 ;  /* 0x0000000a48007c0c */ /* 0x004fe2000df21270 */
[----:B------:R-:W-:Y:S01]  /*39b90*/  IMAD.MOV.U32 R75, RZ, RZ, R8 ;  /* 0x000000ffff4b7224 */ /* 0x000fe200078e0008 */
[----:B------:R-:W2:Y:S01]  /*39ba0*/  LDCU UR8, c[0x0][0x39c] ;  /* 0x00007380ff0877ac */ /* 0x000ea20008000800 */
[----:B0-----:R-:W2:Y:S01]  /*39bb0*/  LDL.LU.64 R10, [R1+0x7f0] ;  /* 0x0007f000010a7983 */ /* 0x001ea20000300a00 */
[----:B------:R-:W-:-:S02]  /*39bc0*/  VIADD R4, R69, 0x5 ;  /* 0x0000000545047836 */ /* 0x000fc40000000000 */
[----:B------:R-:W-:Y:S02]  /*39bd0*/  SHF.R.S32.HI R16, RZ, 0x8, R75 ;  /* 0x00000008ff107819 */ /* 0x000fe4000001144b */
[----:B----4-:R-:W-:Y:S01]  /*39be0*/  F2FP.SATFINITE.E4M3.F32.PACK_AB_MERGE_C R7, R5, R7, RZ ;  /* 0x000000070507723e */ /* 0x010fe200048070ff */
[----:B------:R-:W4:Y:S01]  /*39bf0*/  LDL.LU R9, [R1+0x210] ;  /* 0x0002100001097983 */ /* 0x000f220000300800 */
[----:B------:R-:W-:Y:S01]  /*39c00*/  ISETP.GE.AND P4, PT, R4, UR18, PT ;  /* 0x0000001204007c0c */ /* 0x000fe2000bf86270 */
[----:B------:R-:W0:Y:S02]  /*39c10*/  LDCU.64 UR18, c[0x0][0x398] ;  /* 0x00007300ff1277ac */ /* 0x000e240008000a00 */
[----:B------:R-:W4:Y:S01]  /*39c20*/  LDL.LU R4, [R1+0x214] ;  /* 0x0002140001047983 */ /* 0x000f220000300800 */
[----:B---3--:R-:W-:-:S03]  /*39c30*/  F2FP.SATFINITE.E4M3.F32.PACK_AB_MERGE_C R6, R6, R17, RZ ;  /* 0x000000110606723e */ /* 0x008fc600048070ff */
[----:B------:R-:W3:Y:S01]  /*39c40*/  LDL.LU R8, [R1+0x610] ;  /* 0x0006100001087983 */ /* 0x000ee20000300800 */
[----:B------:R-:W-:Y:S01]  /*39c50*/  VIADD R73, R73, UR17 ;  /* 0x0000001149497c36 */ /* 0x000fe20008000000 */
[----:B------:R-:W0:Y:S02]  /*39c60*/  LDCU UR10, c[0x0][0x398] ;  /* 0x00007300ff0a77ac */ /* 0x000e240008000800 */
[----:B------:R-:W3:Y:S04]  /*39c70*/  LDL.LU R5, [R1+0x614] ;  /* 0x0006140001057983 */ /* 0x000ee80000300800 */
[----:B-----5:R-:W-:Y:S04]  /*39c80*/  @P6 STG.E.U8 desc[UR14][R18.64], R16 ;  /* 0x0000001012006986 */ /* 0x020fe8000c10110e */
[----:B------:R5:W-:Y:S04]  /*39c90*/  @P1 STG.E.U8 desc[UR14][R12.64], R7 ;  /* 0x000000070c001986 */ /* 0x000be8000c10110e */
[----:B------:R-:W3:Y:S04]  /*39ca0*/  LDL.LU.64 R20, [R1+0x700] ;  /* 0x0007000001147983 */ /* 0x000ee80000300a00 */
[----:B-----5:R-:W5:Y:S04]  /*39cb0*/  LDL.LU.64 R12, [R1+0x7e8] ;  /* 0x0007e800010c7983 */ /* 0x020f680000300a00 */
[----:B------:R-:W5:Y:S01]  /*39cc0*/  LDL.LU.64 R18, [R1+0x7d0] ;  /* 0x0007d00001127983 */ /* 0x000f620000300a00 */
[----:B------:R-:W-:Y:S01]  /*39cd0*/  ISETP.LT.AND P3, PT, R74, UR12, !P3 ;  /* 0x0000000c4a007c0c */ /* 0x000fe2000df61270 */
[----:B------:R-:W-:Y:S01]  /*39ce0*/  VIADD R75, R69, 0x7 ;  /* 0x00000007454b7836 */ /* 0x000fe20000000000 */
[----:B-1----:R-:W-:Y:S01]  /*39cf0*/  ISETP.LT.AND P1, PT, R72, UR6, !P0 ;  /* 0x0000000648007c0c */ /* 0x002fe2000c721270 */
[----:B------:R-:W5:Y:S01]  /*39d00*/  LDL.LU.64 R16, [R1+0x7c8] ;  /* 0x0007c80001107983 */ /* 0x000f620000300a00 */
[----:B------:R-:W-:Y:S01]  /*39d10*/  PRMT R7, R7, 0x9910, RZ ;  /* 0x0000991007077816 */ /* 0x000fe200000000ff */
[----:B------:R-:W1:Y:S01]  /*39d20*/  LDCU UR6, c[0x0][0x39c] ;  /* 0x00007380ff0677ac */ /* 0x000e620008000800 */
[----:B------:R-:W-:Y:S01]  /*39d30*/  ISETP.GE.AND P6, PT, R75, UR4, PT ;  /* 0x000000044b007c0c */ /* 0x000fe2000bfc6270 */
[----:B------:R-:W-:Y:S01]  /*39d40*/  VIADD R75, R69, 0x8 ;  /* 0x00000008454b7836 */ /* 0x000fe20000000000 */
[----:B------:R-:W1:Y:S05]  /*39d50*/  LDCU UR12, c[0x0][0x398] ;  /* 0x00007300ff0c77ac */ /* 0x000e6a0008000800 */
[----:B------:R1:W-:Y:S01]  /*39d60*/  @P3 STG.E.U8 desc[UR14][R14.64], R6 ;  /* 0x000000060e003986 */ /* 0x0003e2000c10110e */
[----:B--2---:R-:W-:Y:S01]  /*39d70*/  ISETP.GE.AND P3, PT, R75, UR8, PT ;  /* 0x000000084b007c0c */ /* 0x004fe2000bf66270 */
[----:B------:R-:W2:Y:S01]  /*39d80*/  LDCU UR4, c[0x0][0x39c] ;  /* 0x00007380ff0477ac */ /* 0x000ea20008000800 */
[----:B------:R-:W-:-:S02]  /*39d90*/  SHF.R.S32.HI R75, RZ, 0x8, R7 ;  /* 0x00000008ff4b7819 */ /* 0x000fc40000011407 */
[----:B0-----:R-:W-:Y:S01]  /*39da0*/  ISETP.LT.AND P0, PT, R74, UR18, !P0 ;  /* 0x000000124a007c0c */ /* 0x001fe2000c701270 */
[----:B------:R-:W0:Y:S02]  /*39db0*/  LDCU UR18, c[0x0][0x398] ;  /* 0x00007300ff1277ac */ /* 0x000e240008000800 */
[----:B------:R2:W-:Y:S01]  /*39dc0*/  @P1 STG.E.U8 desc[UR14][R10.64], R75 ;  /* 0x0000004b0a001986 */ /* 0x0005e2000c10110e */
[----:B------:R-:W-:Y:S01]  /*39dd0*/  ISETP.LT.AND P1, PT, R72, UR20, !P5 ;  /* 0x0000001448007c0c */ /* 0x000fe2000ef21270 */
[----:B------:R-:W0:Y:S01]  /*39de0*/  LDCU UR20, c[0x0][0x398] ;  /* 0x00007300ff1477ac */ /* 0x000e220008000800 */
[----:B-1----:R-:W-:Y:S01]  /*39df0*/  PRMT R6, R6, 0x9910, RZ ;  /* 0x0000991006067816 */ /* 0x002fe200000000ff */
[----:B------:R-:W1:Y:S04]  /*39e00*/  LDCU UR8, c[0x0][0x39c] ;  /* 0x00007380ff0877ac */ /* 0x000e680008000800 */
[----:B--2---:R-:W-:-:S02]  /*39e10*/  IMAD.MOV.U32 R75, RZ, RZ, R6 ;  /* 0x000000ffff4b7224 */ /* 0x004fc400078e0006 */
[----:B------:R-:W2:Y:S03]  /*39e20*/  LDL.LU.64 R6, [R1+0x798] ;  /* 0x0007980001067983 */ /* 0x000ea60000300a00 */
[----:B------:R-:W-:Y:S01]  /*39e30*/  SHF.R.S32.HI R75, RZ, 0x8, R75 ;  /* 0x00000008ff4b7819 */ /* 0x000fe2000001144b */
[----:B------:R-:W2:Y:S01]  /*39e40*/  LDL.LU R15, [R1+0x618] ;  /* 0x00061800010f7983 */ /* 0x000ea20000300800 */
[----:B------:R-:W-:Y:S01]  /*39e50*/  ISETP.LT.AND P5, PT, R74, UR22, !P5 ;  /* 0x000000164a007c0c */ /* 0x000fe2000efa1270 */
[----:B------:R-:W-:Y:S01]  /*39e60*/  VIADD R11, R69, 0x9 ;  /* 0x00000009450b7836 */ /* 0x000fe20000000000 */
[----:B----4-:R-:W-:Y:S02]  /*39e70*/  F2FP.SATFINITE.E4M3.F32.PACK_AB_MERGE_C R4, R4, R9, RZ ;  /* 0x000000090404723e */ /* 0x010fe400048070ff */
[----:B---3--:R-:W-:Y:S02]  /*39e80*/  F2FP.SATFINITE.E4M3.F32.PACK_AB_MERGE_C R10, R5, R8, RZ ;  /* 0x00000008050a723e */ /* 0x008fe400048070ff */
[----:B------:R-:W3:Y:S04]  /*39e90*/  LDL.LU R5, [R1+0x61c] ;  /* 0x00061c0001057983 */ /* 0x000ee80000300800 */
[----:B------:R-:W4:Y:S04]  /*39ea0*/  LDL.LU R8, [R1+0x218] ;  /* 0x0002180001087983 */ /* 0x000f280000300800 */
[----:B------:R-:W4:Y:S04]  /*39eb0*/  LDL.LU R9, [R1+0x21c] ;  /* 0x00021c0001097983 */ /* 0x000f280000300800 */
[----:B------:R-:W-:Y:S04]  /*39ec0*/  @P0 STG.E.U8 desc[UR14][R20.64], R75 ;  /* 0x0000004b14000986 */ /* 0x000fe8000c10110e */
[----:B-----5:R5:W-:Y:S01]  /*39ed0*/  @P1 STG.E.U8 desc[UR14][R12.64], R10 ;  /* 0x0000000a0c001986 */ /* 0x020be2000c10110e */
[----:B------:R-:W-:-:S03]  /*39ee0*/  ISETP.GE.AND P1, PT, R11, UR4, PT ;  /* 0x000000040b007c0c */ /* 0x000fc6000bf26270 */
[----:B-----5:R-:W5:Y:S01]  /*39ef0*/  LDL.LU.64 R12, [R1+0x790] ;  /* 0x00079000010c7983 */ /* 0x020f620000300a00 */
[----:B------:R-:W-:Y:S01]  /*39f00*/  PRMT R10, R10, 0x9910, RZ ;  /* 0x000099100a0a7816 */ /* 0x000fe200000000ff */
[----:B------:R-:W-:Y:S01]  /*39f10*/  VIADD R11, R69, 0xa ;  /* 0x0000000a450b7836 */ /* 0x000fe20000000000 */
[----:B------:R-:W-:Y:S01]  /*39f20*/  SHF.R.S32.HI R75, RZ, 0x1f, R73 ;  /* 0x0000001fff4b7819 */ /* 0x000fe20000011449 */
[----:B------:R0:W-:Y:S01]  /*39f30*/  @P5 STG.E.U8 desc[UR14][R18.64], R4 ;  /* 0x0000000412005986 */ /* 0x0001e2000c10110e */
[----:B------:R-:W-:Y:S01]  /*39f40*/  SHF.R.S32.HI R14, RZ, 0x8, R10 ;  /* 0x00000008ff0e7819 */ /* 0x000fe2000001140a */
[----:B------:R-:W1:Y:S01]  /*39f50*/  LDCU UR4, c[0x0][0x39c] ;  /* 0x00007380ff0477ac */ /* 0x000e620008000800 */
[----:B------:R-:W-:Y:S02]  /*39f60*/  ISETP.GE.AND P5, PT, R11, UR6, PT ;  /* 0x000000060b007c0c */ /* 0x000fe4000bfa6270 */
[----:B------:R-:W5:Y:S01]  /*39f70*/  LDL.LU.64 R10, [R1+0x600] ;  /* 0x00060000010a7983 */ /* 0x000f620000300a00 */
[----:B------:R-:W-:Y:S01]  /*39f80*/  IADD3 R28, P0, PT, R73, R0, RZ ;  /* 0x00000000491c7210 */ /* 0x000fe20007f1e0ff */
[----:B------:R-:W1:Y:S04]  /*39f90*/  LDCU UR6, c[0x0][0x39c] ;  /* 0x00007380ff0677ac */ /* 0x000e680008000800 */
[----:B------:R-:W-:Y:S01]  /*39fa0*/  IMAD.X R29, R75, 0x1, R68, P0 ;  /* 0x000000014b1d7824 */ /* 0x000fe200000e0644 */
[----:B------:R-:W-:-:S02]  /*39fb0*/  ISETP.LT.AND P0, PT, R72, UR24, !P4 ;  /* 0x0000001848007c0c */ /* 0x000fc4000e701270 */
[----:B------:R-:W-:Y:S02]  /*39fc0*/  ISETP.LT.AND P4, PT, R74, UR26, !P4 ;  /* 0x0000001a4a007c0c */ /* 0x000fe4000e781270 */
[----:B0-----:R-:W-:-:S04]  /*39fd0*/  PRMT R4, R4, 0x9910, RZ ;  /* 0x0000991004047816 */ /* 0x001fc800000000ff */
[----:B------:R-:W-:-:S05]  /*39fe0*/  SHF.R.S32.HI R4, RZ, 0x8, R4 ;  /* 0x00000008ff047819 */ /* 0x000fca0000011404 */
[----:B------:R0:W-:Y:S01]  /*39ff0*/  @P0 STG.E.U8 desc[UR14][R16.64], R14 ;  /* 0x0000000e10000986 */ /* 0x0001e2000c10110e */
[----:B------:R-:W-:Y:S02]  /*3a000*/  ISETP.LT.AND P0, PT, R72, UR28, !P2 ;  /* 0x0000001c48007c0c */ /* 0x000fe4000d701270 */
[----:B------:R-:W-:Y:S01]  /*3a010*/  ISETP.LT.AND P2, PT, R74, UR30, !P2 ;  /* 0x0000001e4a007c0c */ /* 0x000fe2000d741270 */
[----:B--2---:R2:W-:Y:S01]  /*3a020*/  @P4 STG.E.U8 desc[UR14][R6.64], R4 ;  /* 0x0000000406004986 */ /* 0x0045e2000c10110e */
[----:B------:R-:W-:Y:S01]  /*3a030*/  ISETP.LT.AND P4, PT, R72, UR10, !P6 ;  /* 0x0000000a48007c0c */ /* 0x000fe2000f781270 */
[----:B------:R-:W1:Y:S02]  /*3a040*/  LDCU UR10, c[0x0][0x398] ;  /* 0x00007300ff0a77ac */ /* 0x000e640008000800 */
[----:B0-----:R-:W5:Y:S01]  /*3a050*/  LDL.LU R14, [R1+0x620] ;  /* 0x00062000010e7983 */ /* 0x001f620000300800 */
[----:B--2---:R-:W-:Y:S01]  /*3a060*/  VIADD R4, R69, 0xb ;  /* 0x0000000b45047836 */ /* 0x004fe20000000000 */
[----:B---3--:R-:W-:-:S02]  /*3a070*/  F2FP.SATFINITE.E4M3.F32.PACK_AB_MERGE_C R5, R5, R15, RZ ;  /* 0x0000000f0505723e */ /* 0x008fc400048070ff */
[----:B------:R-:W2:Y:S02]  /*3a080*/  LDL.LU R15, [R1+0x624] ;  /* 0x00062400010f7983 */ /* 0x000ea40000300800 */
[----:B------:R-:W-:Y:S02]  /*3a090*/  PRMT R6, R5, 0x9910, RZ ;  /* 0x0000991005067816 */ /* 0x000fe400000000ff */
[----:B----4-:R-:W-:Y:S01]  /*3a0a0*/  F2FP.SATFINITE.E4M3.F32.PACK_AB_MERGE_C R8, R9, R8, RZ ;  /* 0x000000080908723e */ /* 0x010fe200048070ff */
[----:B-----5:R0:W-:Y:S01]  /*3a0b0*/  @P0 STG.E.U8 desc[UR14][R12.64], R5 ;  /* 0x000000050c000986 */ /* 0x0201e2000c10110e */
[----:B-1----:R-:W-:Y:S01]  /*3a0c0*/  ISETP.GE.AND P0, PT, R4, UR4, PT ;  /* 0x0000000404007c0c */ /* 0x002fe2000bf06270 */
[----:B------:R-:W1:Y:S02]  /*3a0d0*/  LDCU UR4, c[0x0][0x39c] ;  /* 0x00007380ff0477ac */ /* 0x000e640008000800 */
[----:B------:R3:W-:Y:S04]  /*3a0e0*/  @P2 STG.E.U8 desc[UR14][R78.64], R8 ;  /* 0x000000084e002986 */ /* 0x0007e8000c10110e */
[----:B0-----:R-:W4:Y:S04]  /*3a0f0*/  LDL.LU R12, [R1+0x220] ;  /* 0x00022000010c7983 */ /* 0x001f280000300800 */
[----:B------:R-:W4:Y:S04]  /*3a100*/  LDL.LU R13, [R1+0x224] ;  /* 0x00022400010d7983 */ /* 0x000f280000300800 */
[----:B------:R-:W5:Y:S01]  /*3a110*/  LDL.LU.64 R4, [R1+0x7c0] ;  /* 0x0007c00001047983 */ /* 0x000f620000300a00 */
[----:B---3--:R-:W-:-:S03]  /*3a120*/  SHF.R.S32.HI R79, RZ, 0x8, R6 ;  /* 0x00000008ff4f7819 */ /* 0x008fc60000011406 */
[----:B------:R-:W3:Y:S04]  /*3a130*/  LDL.LU.64 R6, [R1+0x7b8] ;  /* 0x0007b80001067983 */ /* 0x000ee80000300a00 */
[----:B------:R0:W-:Y:S04]  /*3a140*/  @P4 STG.E.U8 desc[UR14][R10.64], R79 ;  /* 0x0000004f0a004986 */ /* 0x0001e8000c10110e */
[----:B0-----:R-:W4:Y:S01]  /*3a150*/  LDL.LU.64 R10, [R1+0x7b0] ;  /* 0x0007b000010a7983 */ /* 0x001f220000300a00 */
[C---:B------:R-:W-:Y:S01]  /*3a160*/  IADD3 R26, P2, PT, R73.reuse, R2, RZ ;  /* 0x00000002491a7210 */ /* 0x040fe20007f5e0ff */
[----:B------:R-:W-:-:S04]  /*3a170*/  VIADD R78, R73, UR17 ;  /* 0x00000011494e7c36 */ /* 0x000fc80008000000 */
[--C-:B------:R-:W-:Y:S01]  /*3a180*/  IMAD.X R27, R75, 0x1, R3.reuse, P2 ;  /* 0x000000014b1b7824 */ /* 0x100fe200010e0603 */
[----:B------:R-:W-:Y:S02]  /*3a190*/  SHF.R.S32.HI R73, RZ, 0x1f, R78 ;  /* 0x0000001fff497819 */ /* 0x000fe4000001144e */
[----:B------:R-:W-:Y:S02]  /*3a1a0*/  IADD3 R18, P2, PT, R78, R0, RZ ;  /* 0x000000004e127210 */ /* 0x000fe40007f5e0ff */
[----:B------:R-:W-:Y:S02]  /*3a1b0*/  ISETP.LT.AND P6, PT, R74, UR10, !P6 ;  /* 0x0000000a4a007c0c */ /* 0x000fe4000f7c1270 */
[----:B------:R-:W-:Y:S01]  /*3a1c0*/  PRMT R79, R8, 0x9910, RZ ;  /* 0x00009910084f7816 */ /* 0x000fe200000000ff */
[----:B------:R-:W-:Y:S01]  /*3a1d0*/  IMAD.X R19, R73, 0x1, R68, P2 ;  /* 0x0000000149137824 */ /* 0x000fe200010e0644 */
[----:B------:R-:W-:Y:S01]  /*3a1e0*/  IADD3 R8, P2, PT, R78, R2, RZ ;  /* 0x000000024e087210 */ /* 0x000fe20007f5e0ff */
[----:B------:R-:W-:Y:S01]  /*3a1f0*/  VIADD R75, R69, 0xc ;  /* 0x0000000c454b7836 */ /* 0x000fe20000000000 */
[----:B------:R-:W-:Y:S01]  /*3a200*/  ISETP.LT.AND P4, PT, R72, UR12, !P3 ;  /* 0x0000000c48007c0c */ /* 0x000fe2000df81270 */
[----:B------:R-:W0:Y:S02]  /*3a210*/  LDCU UR12, c[0x0][0x398] ;  /* 0x00007300ff0c77ac */ /* 0x000e240008000800 */
[----:B------:R-:W-:Y:S01]  /*3a220*/  IMAD.X R9, R73, 0x1, R3, P2 ;  /* 0x0000000149097824 */ /* 0x000fe200010e0603 */
[----:B------:R-:W-:Y:S01]  /*3a230*/  SHF.R.S32.HI R73, RZ, 0x8, R79 ;  /* 0x00000008ff497819 */ /* 0x000fe2000001144f */
[----:B------:R-:W0:Y:S01]  /*3a240*/  LDCU UR10, c[0x0][0x39c] ;  /* 0x00007380ff0a77ac */ /* 0x000e220008000800 */
[----:B------:R-:W-:-:S02]  /*3a250*/  ISETP.GE.AND P2, PT, R75, UR6, PT ;  /* 0x000000064b007c0c */ /* 0x000fc4000bf46270 */
[----:B------:R-:W-:Y:S01]  /*3a260*/  ISETP.LT.AND P3, PT, R74, UR18, !P3 ;  /* 0x000000124a007c0c */ /* 0x000fe2000df61270 */
[----:B------:R-:W-:Y:S01]  /*3a270*/  VIADD R78, R78, UR17 ;  /* 0x000000114e4e7c36 */ /* 0x000fe20008000000 */
[----:B------:R-:W0:Y:S01]  /*3a280*/  LDCU UR18, c[0x0][0x398] ;  /* 0x00007300ff1277ac */ /* 0x000e220008000800 */
[----:B------:R-:W0:Y:S01]  /*3a290*/  LDCU UR6, c[0x0][0x39c] ;  /* 0x00007380ff0677ac */ /* 0x000e220008000800 */
[----:B--2---:R-:W-:Y:S02]  /*3a2a0*/  F2FP.SATFINITE.E4M3.F32.PACK_AB_MERGE_C R75, R15, R14, RZ ;  /* 0x0000000e0f4b723e */ /* 0x004fe400048070ff */
[----:B------:R-:W2:Y:S04]  /*3a2b0*/  LDL.LU R14, [R1+0x628] ;  /* 0x00062800010e7983 */ /* 0x000ea80000300800 */
[----:B-----5:R5:W-:Y:S01]  /*3a2c0*/  @P6 STG.E.U8 desc[UR14][R4.64], R73 ;  /* 0x0000004904006986 */ /* 0x020be2000c10110e */
[----:B------:R-:W-:Y:S01]  /*3a2d0*/  ISETP.LT.AND P6, PT, R72, UR20, !P1 ;  /* 0x0000001448007c0c */ /* 0x000fe2000cfc1270 */
[----:B------:R-:W0:Y:S02]  /*3a2e0*/  LDCU UR20, c[0x0][0x398] ;  /* 0x00007300ff1477ac */ /* 0x000e240008000800 */
[----:B---3--:R3:W-:Y:S01]  /*3a2f0*/  @P4 STG.E.U8 desc[UR14][R6.64], R75 ;  /* 0x0000004b06004986 */ /* 0x0087e2000c10110e */
[----:B-----5:R-:W-:-:S02]  /*3a300*/  PRMT R4, R75, 0x9910, RZ ;  /* 0x000099104b047816 */ /* 0x020fc400000000ff */
[----:B----4-:R-:W-:Y:S01]  /*3a310*/  F2FP.SATFINITE.E4M3.F32.PACK_AB_MERGE_C R79, R13, R12, RZ ;  /* 0x0000000c0d4f723e */ /* 0x010fe200048070ff */
[----:B---3--:R-:W2:Y:S02]  /*3a320*/  LDL.LU R6, [R1+0x62c] ;  /* 0x00062c0001067983 */ /* 0x008ea40000300800 */
[----:B------:R-:W-:Y:S02]  /*3a330*/  IMAD.MOV.U32 R75, RZ, RZ, R4 ;  /* 0x000000ffff4b7224 */ /* 0x000fe400078e0004 */
[----:B------:R-:W3:Y:S03]  /*3a340*/  LDL.LU R4, [R1+0x228] ;  /* 0x0002280001047983 */ /* 0x000ee60000300800 */
[----:B------:R-:W-:Y:S01]  /*3a350*/  SHF.R.S32.HI R75, RZ, 0x8, R75 ;  /* 0x00000008ff4b7819 */ /* 0x000fe2000001144b */
[----:B------:R-:W3:Y:S04]  /*3a360*/  LDL.LU R5, [R1+0x22c] ;  /* 0x00022c0001057983 */ /* 0x000ee80000300800 */
[----:B------:R-:W-:Y:S04]  /*3a370*/  @P3 STG.E.U8 desc[UR14][R80.64], R79 ;  /* 0x0000004f50003986 */ /* 0x000fe8000c10110e */
[----:B------:R-:W4:Y:S04]  /*3a380*/  LDL.LU.64 R24, [R1+0x7e0] ;  /* 0x0007e00001187983 */ /* 0x000f280000300a00 */
[----:B------:R5:W-:Y:S04]  /*3a390*/  @P6 STG.E.U8 desc[UR14][R10.64], R75 ;  /* 0x0000004b0a006986 */ /* 0x000be8000c10110e */
[----:B-----5:R-:W5:Y:S01]  /*3a3a0*/  LDL.LU.64 R10, [R1+0x7d8] ;  /* 0x0007d800010a7983 */ /* 0x020f620000300a00 */
[----:B------:R-:W-:Y:S01]  /*3a3b0*/  VIADD R73, R69, 0xd ;  /* 0x0000000d45497836 */ /* 0x000fe20000000000 */
[C---:B------:R-:W-:Y:S01]  /*3a3c0*/  IADD3 R80, P3, PT, R78.reuse, R0, RZ ;  /* 0x000000004e507210 */ /* 0x040fe20007f7e0ff */
[C---:B------:R-:W-:Y:S01]  /*3a3d0*/  VIADD R75, R78.reuse, UR17 ;  /* 0x000000114e4b7c36 */ /* 0x040fe20008000000 */
[----:B------:R-:W3:Y:S02]  /*3a3e0*/  LDL.LU.64 R20, [R1+0x7a8] ;  /* 0x0007a80001147983 */ /* 0x000ee40000300a00 */
[----:B------:R-:W-:Y:S01]  /*3a3f0*/  ISETP.GE.AND P4, PT, R73, UR8, PT ;  /* 0x0000000849007c0c */ /* 0x000fe2000bf86270 */
[----:B------:R-:W1:Y:S01]  /*3a400*/  LDCU UR8, c[0x0][0x398] ;  /* 0x00007300ff0877ac */ /* 0x000e620008000800 */
[----:B------:R-:W-:Y:S01]  /*3a410*/  SHF.R.S32.HI R73, RZ, 0x1f, R78 ;  /* 0x0000001fff497819 */ /* 0x000fe2000001144e */
[----:B------:R-:W3:Y:S04]  /*3a420*/  LDL.LU.64 R12, [R1+0x7a0] ;  /* 0x0007a000010c7983 */ /* 0x000ee80000300a00 */
[----:B------:R-:W-:Y:S01]  /*3a430*/  IMAD.X R81, R73, 0x1, R68, P3 ;  /* 0x0000000149517824 */ /* 0x000fe200018e0644 */
[----:B------:R-:W-:Y:S01]  /*3a440*/  IADD3 R78, P3, PT, R78, R2, RZ ;  /* 0x000000024e4e7210 */ /* 0x000fe20007f7e0ff */
[----:B------:R-:W3:Y:S01]  /*3a450*/  LDL.LU R16, [R1+0x630] ;  /* 0x0006300001107983 */ /* 0x000ee20000300800 */
[----:B------:R-:W-:-:S02]  /*3a460*/  PRMT R7, R79, 0x9910, RZ ;  /* 0x000099104f077816 */ /* 0x000fc400000000ff */
[----:B0-----:R-:W-:Y:S01]  /*3a470*/  ISETP.LT.AND P1, PT, R74, UR12, !P1 ;  /* 0x0000000c4a007c0c */ /* 0x001fe2000cf21270 */
[----:B------:R-:W-:Y:S01]  /*3a480*/  IMAD.X R79, R73, 0x1, R3, P3 ;  /* 0x00000001494f7824 */ /* 0x000fe200018e0603 */
[----:B------:R-:W-:Y:S01]  /*3a490*/  SHF.R.S32.HI R15, RZ, 0x1f, R75 ;  /* 0x0000001fff0f7819 */ /* 0x000fe2000001144b */
[----:B------:R-:W-:Y:S01]  /*3a4a0*/  VIADD R73, R69, 0xe ;  /* 0x0000000e45497836 */ /* 0x000fe20000000000 */
[----:B------:R-:W-:Y:S01]  /*3a4b0*/  IADD3 R22, P3, PT, R75, R0, RZ ;  /* 0x000000004b167210 */ /* 0x000fe20007f7e0ff */
[----:B------:R-:W0:Y:S01]  /*3a4c0*/  LDCU UR12, c[0x0][0x398] ;  /* 0x00007300ff0c77ac */ /* 0x000e220008000800 */
[----:B-1----:R-:W-:-:S03]  /*3a4d0*/  ISETP.LT.AND P6, PT, R72, UR8, !P5 ;  /* 0x0000000848007c0c */ /* 0x002fc6000efc1270 */
[----:B------:R-:W-:Y:S01]  /*3a4e0*/  IMAD.X R23, R15, 0x1, R68, P3 ;  /* 0x000000010f177824 */ /* 0x000fe200018e0644 */
[----:B------:R-:W-:Y:S01]  /*3a4f0*/  ISETP.GE.AND P3, PT, R73, UR4, PT ;  /* 0x0000000449007c0c */ /* 0x000fe2000bf66270 */
[----:B------:R-:W1:Y:S01]  /*3a500*/  LDCU UR8, c[0x0][0x398] ;  /* 0x00007300ff0877ac */ /* 0x000e620008000800 */
[----:B------:R-:W-:Y:S02]  /*3a510*/  SHF.R.S32.HI R73, RZ, 0x8, R7 ;  /* 0x00000008ff497819 */ /* 0x000fe40000011407 */
[----:B------:R-:W3:Y:S01]  /*3a520*/  LDL.LU R7, [R1+0x634] ;  /* 0x0006340001077983 */ /* 0x000ee20000300800 */
[----:B--2---:R-:W-:-:S03]  /*3a530*/  F2FP.SATFINITE.E4M3.F32.PACK_AB_MERGE_C R6, R6, R14, RZ ;  /* 0x0000000e0606723e */ /* 0x004fc600048070ff */
[----:B------:R-:W2:Y:S01]  /*3a540*/  LDL.LU.64 R36, [R1+0x788] ;  /* 0x0007880001247983 */ /* 0x000ea20000300a00 */
[----:B------:R-:W-:Y:S01]  /*3a550*/  ISETP.LT.AND P5, PT, R74, UR18, !P5 ;  /* 0x000000124a007c0c */ /* 0x000fe2000efa1270 */
[----:B------:R-:W0:Y:S01]  /*3a560*/  LDCU UR4, c[0x0][0x39c] ;  /* 0x00007380ff0477ac */ /* 0x000e220008000800 */
[----:B------:R-:W0:Y:S01]  /*3a570*/  LDCU UR18, c[0x0][0x398] ;  /* 0x00007300ff1277ac */ /* 0x000e220008000800 */
[----:B----4-:R-:W-:Y:S04]  /*3a580*/  @P1 STG.E.U8 desc[UR14][R24.64], R73 ;  /* 0x0000004918001986 */ /* 0x010fe8000c10110e */
[----:B-----5:R4:W-:Y:S04]  /*3a590*/  @P6 STG.E.U8 desc[UR14][R10.64], R6 ;  /* 0x000000060a006986 */ /* 0x0209e8000c10110e */
[----:B----4-:R-:W4:Y:S04]  /*3a5a0*/  LDL.LU.64 R10, [R1+0x780] ;  /* 0x00078000010a7983 */ /* 0x010f280000300a00 */
[----:B------:R-:W5:Y:S04]  /*3a5b0*/  LDL.LU R17, [R1+0x230] ;  /* 0x0002300001117983 */ /* 0x000f680000300800 */
[----:B------:R-:W5:Y:S01]  /*3a5c0*/  LDL.LU R14, [R1+0x234] ;  /* 0x00023400010e7983 */ /* 0x000f620000300800 */
[----:B---3--:R-:W-:-:S03]  /*3a5d0*/  F2FP.SATFINITE.E4M3.F32.PACK_AB_MERGE_C R4, R5, R4, RZ ;  /* 0x000000040504723e */ /* 0x008fc600048070ff */
[----:B------:R-:W3:Y:S01]  /*3a5e0*/  LDL.LU.64 R24, [R1+0x778] ;  /* 0x0007780001187983 */ /* 0x000ee20000300a00 */
[----:B------:R-:W-:Y:S02]  /*3a5f0*/  ISETP.LT.AND P1, PT, R72, UR20, !P0 ;  /* 0x0000001448007c0c */ /* 0x000fe4000c721270 */
[----:B------:R-:W-:Y:S01]  /*3a600*/  F2FP.SATFINITE.E4M3.F32.PACK_AB_MERGE_C R16, R7, R16, RZ ;  /* 0x000000100710723e */ /* 0x000fe200048070ff */
[----:B------:R1:W-:Y:S01]  /*3a610*/  @P5 STG.E.U8 desc[UR14][R20.64], R4 ;  /* 0x0000000414005986 */ /* 0x0003e2000c10110e */
[----:B------:R-:W-:Y:S01]  /*3a620*/  PRMT R5, R6, 0x9910, RZ ;  /* 0x0000991006057816 */ /* 0x000fe200000000ff */
[----:B------:R-:W-:Y:S01]  /*3a630*/  VIADD R73, R69, 0xf ;  /* 0x0000000f45497836 */ /* 0x000fe20000000000 */
[----:B0-----:R-:W-:Y:S01]  /*3a640*/  ISETP.LT.AND P0, PT, R74, UR12, !P0 ;  /* 0x0000000c4a007c0c */ /* 0x001fe2000c701270 */
[----:B------:R-:W0:Y:S01]  /*3a650*/  LDCU UR12, c[0x0][0x398] ;  /* 0x00007300ff0c77ac */ /* 0x000e220008000800 */
[----:B-1----:R-:W-:Y:S02]  /*3a660*/  ISETP.LT.AND P5, PT, R72, UR8, !P2 ;  /* 0x0000000848007c0c */ /* 0x002fe4000d7a1270 */
[----:B------:R-:W-:Y:S01]  /*3a670*/  SHF.R.S32.HI R5, RZ, 0x8, R5 ;  /* 0x00000008ff057819 */ /* 0x000fe20000011405 */
[----:B------:R-:W1:Y:S01]  /*3a680*/  LDCU UR8, c[0x0][0x39c] ;  /* 0x00007380ff0877ac */ /* 0x000e620008000800 */
[----:B------:R-:W-:Y:S01]  /*3a690*/  PRMT R4, R4, 0x9910, RZ ;  /* 0x0000991004047816 */ /* 0x000fe200000000ff */
[----:B------:R-:W3:Y:S01]  /*3a6a0*/  LDL.LU.64 R20, [R1+0x770] ;  /* 0x0007700001147983 */ /* 0x000ee20000300a00 */
[----:B------:R-:W0:Y:S03]  /*3a6b0*/  LDCU UR20, c[0x0][0x398] ;  /* 0x00007300ff1477ac */ /* 0x000e260008000800 */
[----:B------:R-:W-:Y:S01]  /*3a6c0*/  IMAD.MOV.U32 R6, RZ, RZ, R4 ;  /* 0x000000ffff067224 */ /* 0x000fe200078e0004 */
[----:B------:R1:W-:Y:S04]  /*3a6d0*/  @P1 STG.E.U8 desc[UR14][R12.64], R5 ;  /* 0x000000050c001986 */ /* 0x0003e8000c10110e */
[----:B------:R-:W-:Y:S01]  /*3a6e0*/  SHF.R.S32.HI R30, RZ, 0x8, R6 ;  /* 0x00000008ff1e7819 */ /* 0x000fe20000011406 */
[----:B-1----:R-:W3:Y:S04]  /*3a6f0*/  LDL.LU R12, [R1+0x638] ;  /* 0x00063800010c7983 */ /* 0x002ee80000300800 */
[----:B------:R-:W3:Y:S04]  /*3a700*/  LDL.LU R4, [R1+0x63c] ;  /* 0x00063c0001047983 */ /* 0x000ee80000300800 */
[----:B------:R-:W3:Y:S04]  /*3a710*/  LDL.LU R13, [R1+0x238] ;  /* 0x00023800010d7983 */ /* 0x000ee80000300800 */
[----:B------:R-:W3:Y:S04]  /*3a720*/  LDL.LU R5, [R1+0x23c] ;  /* 0x00023c0001057983 */ /* 0x000ee80000300800 */
[----:B------:R-:W3:Y:S04]  /*3a730*/  LDL.LU.64 R6, [R1+0x740] ;  /* 0x0007400001067983 */ /* 0x000ee80000300a00 */
[----:B--2---:R-:W-:Y:S04]  /*3a740*/  @P0 STG.E.U8 desc[UR14][R36.64], R30 ;  /* 0x0000001e24000986 */ /* 0x004fe8000c10110e */
[----:B----4-:R1:W-:Y:S04]  /*3a750*/  @P5 STG.E.U8 desc[UR14][R10.64], R16 ;  /* 0x000000100a005986 */ /* 0x0103e8000c10110e */
[----:B-1----:R-:W2:Y:S01]  /*3a760*/  LDL.LU.64 R10, [R1+0x738] ;  /* 0x00073800010a7983 */ /* 0x002ea20000300a00 */
[----:B------:R-:W-:Y:S01]  /*3a770*/  ISETP.GE.AND P6, PT, R73, UR10, PT ;  /* 0x0000000a49007c0c */ /* 0x000fe2000bfc6270 */
[----:B------:R-:W1:Y:S01]  /*3a780*/  LDCU UR10, c[0x0][0x398] ;  /* 0x00007300ff0a77ac */ /* 0x000e620008000800 */
[----:B------:R-:W-:-:S05]  /*3a790*/  VIADD R73, R69, 0x10 ;  /* 0x0000001045497836 */ /* 0x000fca0000000000 */
[----:B------:R-:W-:Y:S01]  /*3a7a0*/  ISETP.GE.AND P1, PT, R73, UR6, PT ;  /* 0x0000000649007c0c */ /* 0x000fe2000bf26270 */
[----:B------:R-:W4:Y:S01]  /*3a7b0*/  LDCU UR6, c[0x0][0x398] ;  /* 0x00007300ff0677ac */ /* 0x000f220008000800 */
[----:B------:R-:W-:Y:S01]  /*3a7c0*/  VIADD R73, R69, 0x11 ;  /* 0x0000001145497836 */ /* 0x000fe20000000000 */
[----:B-----5:R-:W-:Y:S02]  /*3a7d0*/  F2FP.SATFINITE.E4M3.F32.PACK_AB_MERGE_C R14, R14, R17, RZ ;  /* 0x000000110e0e723e */ /* 0x020fe400048070ff */
[----:B-1----:R-:W-:Y:S01]  /*3a7e0*/  ISETP.LT.AND P2, PT, R74, UR10, !P2 ;  /* 0x0000000a4a007c0c */ /* 0x002fe2000d741270 */
[----:B------:R-:W1:Y:S01]  /*3a7f0*/  LDCU UR10, c[0x0][0x398] ;  /* 0x00007300ff0a77ac */ /* 0x000e620008000800 */
[----:B------:R-:W-:Y:S01]  /*3a800*/  ISETP.GE.AND P0, PT, R73, UR4, PT ;  /* 0x0000000449007c0c */ /* 0x000fe2000bf06270 */
[----:B------:R-:W-:Y:S01]  /*3a810*/  VIADD R73, R69, 0x12 ;  /* 0x0000001245497836 */ /* 0x000fe20000000000 */
[----:B------:R-:W-:Y:S01]  /*3a820*/  ISETP.LT.AND P5, PT, R72, UR18, !P4 ;  /* 0x0000001248007c0c */ /* 0x000fe2000e7a1270 */
[----:B------:R-:W5:Y:S01]  /*3a830*/  LDCU UR4, c[0x0][0x39c] ;  /* 0x00007380ff0477ac */ /* 0x000f620008000800 */
[----:B------:R-:W-:-:S07]  /*3a840*/  PRMT R16, R16, 0x9910, RZ ;  /* 0x0000991010107816 */ /* 0x000fce00000000ff */
[----:B---3--:R3:W-:Y:S01]  /*3a850*/  @P2 STG.E.U8 desc[UR14][R24.64], R14 ;  /* 0x0000000e18002986 */ /* 0x0087e2000c10110e */
[----:B------:R-:W-:Y:S01]  /*3a860*/  ISETP.GE.AND P2, PT, R73, UR8, PT ;  /* 0x0000000849007c0c */ /* 0x000fe2000bf46270 */
[----:B------:R-:W0:Y:S01]  /*3a870*/  LDCU UR18, c[0x0][0x398] ;  /* 0x00007300ff1277ac */ /* 0x000e220008000800 */
[----:B------:R-:W-:Y:S02]  /*3a880*/  SHF.R.S32.HI R73, RZ, 0x8, R16 ;  /* 0x00000008ff497819 */ /* 0x000fe40000011410 */
[----:B------:R-:W5:Y:S01]  /*3a890*/  LDL.LU.64 R16, [R1+0x200] ;  /* 0x0002000001107983 */ /* 0x000f620000300a00 */
[----:B----4-:R-:W-:Y:S01]  /*3a8a0*/  ISETP.LT.AND P4, PT, R74, UR6, !P4 ;  /* 0x000000064a007c0c */ /* 0x010fe2000e781270 */
[----:B------:R-:W4:Y:S02]  /*3a8b0*/  LDCU UR6, c[0x0][0x39c] ;  /* 0x00007380ff0677ac */ /* 0x000f240008000800 */
[----:B------:R0:W-:Y:S01]  /*3a8c0*/  @P5 STG.E.U8 desc[UR14][R20.64], R73 ;  /* 0x0000004914005986 */ /* 0x0001e2000c10110e */
[----:B---3--:R-:W-:Y:S01]  /*3a8d0*/  PRMT R14, R14, 0x9910, RZ ;  /* 0x000099100e0e7816 */ /* 0x008fe200000000ff */
[----:B------:R-:W3:Y:S01]  /*3a8e0*/  LDCU UR8, c[0x0][0x39c] ;  /* 0x00007380ff0877ac */ /* 0x000ee20008000800 */
[----:B-1----:R-:W-:-:S03]  /*3a8f0*/  ISETP.LT.AND P5, PT, R72, UR10, !P3 ;  /* 0x0000000a48007c0c */ /* 0x002fc6000dfa1270 */
[----:B0-----:R-:W-:Y:S01]  /*3a900*/  IMAD.MOV.U32 R73, RZ, RZ, R14 ;  /* 0x000000ffff497224 */ /* 0x001fe200078e000e */
[----:B------:R-:W-:Y:S01]  /*3a910*/  F2FP.SATFINITE.E4M3.F32.PACK_AB_MERGE_C R4, R4, R12, RZ ;  /* 0x0000000c0404723e */ /* 0x000fe200048070ff */
[----:B------:R-:W0:Y:S01]  /*3a920*/  LDCU UR10, c[0x0][0x398] ;  /* 0x00007300ff0a77ac */ /* 0x000e220008000800 */
[----:B------:R-:W-:Y:S01]  /*3a930*/  F2FP.SATFINITE.E4M3.F32.PACK_AB_MERGE_C R14, R5, R13, RZ ;  /* 0x0000000d050e723e */ /* 0x000fe200048070ff */
[----:B------:R-:W3:Y:S01]  /*3a940*/  LDL.LU R12, [R1+0x640] ;  /* 0x00064000010c7983 */ /* 0x000ee20000300800 */
[----:B------:R-:W-:-:S03]  /*3a950*/  SHF.R.S32.HI R73, RZ, 0x8, R73 ;  /* 0x00000008ff497819 */ /* 0x000fc60000011449 */
[----:B------:R-:W3:Y:S04]  /*3a960*/  LDL.LU R13, [R1+0x644] ;  /* 0x00064400010d7983 */ /* 0x000ee80000300800 */
[----:B------:R1:W-:Y:S02]  /*3a970*/  @P4 STG.E.U8 desc[UR14][R6.64], R73 ;  /* 0x0000004906004986 */ /* 0x0003e4000c10110e */
[----:B-1----:R-:W-:Y:S01]  /*3a980*/  VIADD R73, R69, 0x13 ;  /* 0x0000001345497836 */ /* 0x002fe20000000000 */
[----:B------:R-:W-:Y:S01]  /*3a990*/  PRMT R6, R4, 0x9910, RZ ;  /* 0x0000991004067816 */ /* 0x000fe200000000ff */
[----:B--2---:R1:W-:Y:S03]  /*3a9a0*/  @P5 STG.E.U8 desc[UR14][R10.64], R4 ;  /* 0x000000040a005986 */ /* 0x0043e6000c10110e */
[----:B-----5:R-:W-:Y:S01]  /*3a9b0*/  ISETP.GE.AND P5, PT, R73, UR4, PT ;  /* 0x0000000449007c0c */ /* 0x020fe2000bfa6270 */
[----:B------:R-:W-:Y:S01]  /*3a9c0*/  IMAD.MOV.U32 R73, RZ, RZ, R6 ;  /* 0x000000ffff497224 */ /* 0x000fe200078e0006 */
[----:B------:R-:W-:Y:S01]  /*3a9d0*/  ISETP.LT.AND P3, PT, R74, UR12, !P3 ;  /* 0x0000000c4a007c0c */ /* 0x000fe2000df61270 */
[----:B------:R-:W2:Y:S01]  /*3a9e0*/  LDCU UR12, c[0x0][0x398] ;  /* 0x00007300ff0c77ac */ /* 0x000ea20008000800 */
[----:B------:R-:W-:Y:S01]  /*3a9f0*/  ISETP.LT.AND P4, PT, R72, UR18, !P6 ;  /* 0x0000001248007c0c */ /* 0x000fe2000f781270 */
[----:B------:R-:W5:Y:S01]  /*3aa00*/  LDCU UR4, c[0x0][0x39c] ;  /* 0x00007380ff0477ac */ /* 0x000f620008000800 */
[----:B-1----:R-:W5:Y:S01]  /*3aa10*/  LDL.LU R10, [R1+0x240] ;  /* 0x00024000010a7983 */ /* 0x002f620000300800 */
[----:B------:R-:W1:Y:S03]  /*3aa20*/  LDCU UR18, c[0x0][0x398] ;  /* 0x00007300ff1277ac */ /* 0x000e660008000800 */
[----:B------:R-:W5:Y:S04]  /*3aa30*/  LDL.LU R11, [R1+0x244] ;  /* 0x00024400010b7983 */ /* 0x000f680000300800 */
[----:B------:R-:W5:Y:S04]  /*3aa40*/  LDL.LU.64 R4, [R1+0x768] ;  /* 0x0007680001047983 */ /* 0x000f680000300a00 */
[----:B------:R-:W5:Y:S04]  /*3aa50*/  LDL.LU.64 R6, [R1+0x760] ;  /* 0x0007600001067983 */ /* 0x000f680000300a00 */
[----:B------:R-:W5:Y:S04]  /*3aa60*/  LDL.LU.64 R24, [R1+0x758] ;  /* 0x0007580001187983 */ /* 0x000f680000300a00 */
[----:B------:R1:W-:Y:S01]  /*3aa70*/  @P3 STG.E.U8 desc[UR14][R76.64], R14 ;  /* 0x0000000e4c003986 */ /* 0x0003e2000c10110e */
[----:B------:R-:W-:-:S02]  /*3aa80*/  IADD3 R20, P3, PT, R75, R2, RZ ;  /* 0x000000024b147210 */ /* 0x000fc40007f7e0ff */
[----:B0-----:R-:W-:Y:S01]  /*3aa90*/  ISETP.LT.AND P6, PT, R74, UR10, !P6 ;  /* 0x0000000a4a007c0c */ /* 0x001fe2000f7c1270 */
[----:B------:R-:W5:Y:S01]  /*3aaa0*/  LDL.LU R31, [R1+0x648] ;  /* 0x00064800011f7983 */ /* 0x000f620000300800 */
[----:B------:R-:W0:Y:S01]  /*3aab0*/  LDCU UR10, c[0x0][0x39c] ;  /* 0x00007380ff0a77ac */ /* 0x000e220008000800 */
[----:B------:R-:W-:Y:S01]  /*3aac0*/  IMAD.X R21, R15, 0x1, R3, P3 ;  /* 0x000000010f157824 */ /* 0x000fe200018e0603 */
[----:B-1----:R-:W-:Y:S01]  /*3aad0*/  SHF.R.S32.HI R76, RZ, 0x8, R73 ;  /* 0x00000008ff4c7819 */ /* 0x002fe20000011449 */
[----:B------:R-:W-:-:S04]  /*3aae0*/  VIADD R73, R75, UR17 ;  /* 0x000000114b497c36 */ /* 0x000fc80008000000 */
[----:B------:R1:W-:Y:S01]  /*3aaf0*/  @P4 STG.E.U8 desc[UR14][R16.64], R76 ;  /* 0x0000004c10004986 */ /* 0x0003e2000c10110e */
[----:B------:R-:W-:Y:S02]  /*3ab00*/  SHF.R.S32.HI R75, RZ, 0x1f, R73 ;  /* 0x0000001fff4b7819 */ /* 0x000fe40000011449 */
[----:B------:R-:W-:Y:S02]  /*3ab10*/  PRMT R77, R14, 0x9910, RZ ;  /* 0x000099100e4d7816 */ /* 0x000fe400000000ff */
[----:B-1----:R-:W-:-:S05]  /*3ab20*/  IADD3 R16, P3, PT, R73, R0, RZ ;  /* 0x0000000049107210 */ /* 0x002fca0007f7e0ff */
[----:B------:R-:W-:Y:S01]  /*3ab30*/  IMAD.X R17, R75, 0x1, R68, P3 ;  /* 0x000000014b117824 */ /* 0x000fe200018e0644 */
[----:B------:R-:W-:Y:S01]  /*3ab40*/  IADD3 R14, P3, PT, R73, R2, RZ ;  /* 0x00000002490e7210 */ /* 0x000fe20007f7e0ff */
[----:B------:R-:W-:-:S04]  /*3ab50*/  VIADD R76, R69, 0x14 ;  /* 0x00000014454c7836 */ /* 0x000fc80000000000 */
[----:B------:R-:W-:Y:S01]  /*3ab60*/  IMAD.X R15, R75, 0x1, R3, P3 ;  /* 0x000000014b0f7824 */ /* 0x000fe200018e0603 */
[----:B--2---:R-:W-:Y:S01]  /*3ab70*/  ISETP.LT.AND P3, PT, R72, UR12, !P1 ;  /* 0x0000000c48007c0c */ /* 0x004fe2000cf61270 */
[----:B------:R-:W1:Y:S01]  /*3ab80*/  LDCU UR12, c[0x0][0x398] ;  /* 0x00007300ff0c77ac */ /* 0x000e620008000800 */
[----:B------:R-:W-:Y:S02]  /*3ab90*/  SHF.R.S32.HI R75, RZ, 0x8, R77 ;  /* 0x00000008ff4b7819 */ /* 0x000fe4000001144d */
[----:B----4-:R-:W-:Y:S01]  /*3aba0*/  ISETP.GE.AND P4, PT, R76, UR6, PT ;  /* 0x000000064c007c0c */ /* 0x010fe2000bf86270 */
[----:B------:R-:W2:Y:S01]  /*3abb0*/  LDCU UR6, c[0x0][0x39c] ;  /* 0x00007380ff0677ac */ /* 0x000ea20008000800 */
[----:B---3--:R-:W-:Y:S02]  /*3abc0*/  F2FP.SATFINITE.E4M3.F32.PACK_AB_MERGE_C R76, R13, R12, RZ ;  /* 0x0000000c0d4c723e */ /* 0x008fe400048070ff */
[----:B------:R-:W-:Y:S01]  /*3abd0*/  ISETP.LT.AND P1, PT, R74, UR18, !P1 ;  /* 0x000000124a007c0c */ /* 0x000fe2000cf21270 */
[----:B------:R-:W3:Y:S01]  /*3abe0*/  LDCU UR18, c[0x0][0x398] ;  /* 0x00007300ff1277ac */ /* 0x000ee20008000800 */
[----:B-----5:R4:W-:Y:S01]  /*3abf0*/  @P6 STG.E.U8 desc[UR14][R4.64], R75 ;  /* 0x0000004b04006986 */ /* 0x0209e2000c10110e */
[----:B------:R-:W-:Y:S01]  /*3ac00*/  ISETP.LT.AND P6, PT, R72, UR20, !P0 ;  /* 0x0000001448007c0c */ /* 0x000fe2000c7c1270 */
[----:B------:R-:W5:Y:S02]  /*3ac10*/  LDCU UR20, c[0x0][0x398] ;  /* 0x00007300ff1477ac */ /* 0x000f640008000800 */
[----:B------:R0:W-:Y:S04]  /*3ac20*/  @P3 STG.E.U8 desc[UR14][R6.64], R76 ;  /* 0x0000004c06003986 */ /* 0x0001e8000c10110e */
[----:B----4-:R-:W4:Y:S01]  /*3ac30*/  LDL.LU R4, [R1+0x64c] ;  /* 0x00064c0001047983 */ /* 0x010f220000300800 */
[----:B------:R-:W-:Y:S01]  /*3ac40*/  VIADD R75, R69, 0x15 ;  /* 0x00000015454b7836 */ /* 0x000fe20000000000 */
[----:B------:R-:W-:-:S02]  /*3ac50*/  PRMT R5, R76, 0x9910, RZ ;  /* 0x000099104c057816 */ /* 0x000fc400000000ff */
[----:B------:R-:W2:Y:S04]  /*3ac60*/  LDL.LU R12, [R1+0x248] ;  /* 0x00024800010c7983 */ /* 0x000ea80000300800 */
[----:B------:R-:W2:Y:S04]  /*3ac70*/  LDL.LU R13, [R1+0x24c] ;  /* 0x00024c00010d7983 */ /* 0x000ea80000300800 */
[----:B0-----:R-:W2:Y:S01]  /*3ac80*/  LDL.LU.64 R6, [R1+0x818] ;  /* 0x0008180001067983 */ /* 0x001ea20000300a00 */
[----:B------:R-:W-:Y:S01]  /*3ac90*/  ISETP.GE.AND P3, PT, R75, UR8, PT ;  /* 0x000000084b007c0c */ /* 0x000fe2000bf66270 */
[----:B------:R-:W-:Y:S01]  /*3aca0*/  IMAD.MOV.U32 R75, RZ, RZ, R5 ;  /* 0x000000ffff4b7224 */ /* 0x000fe200078e0005 */
[----:B------:R-:W-:Y:S01]  /*3acb0*/  F2FP.SATFINITE.E4M3.F32.PACK_AB_MERGE_C R77, R11, R10, RZ ;  /* 0x0000000a0b4d723e */ /* 0x000fe200048070ff */
[----:B------:R-:W5:Y:S01]  /*3acc0*/  LDL.LU.64 R44, [R1+0x810] ;  /* 0x00081000012c7983 */ /* 0x000f620000300a00 */
[----:B------:R-:W0:Y:S02]  /*3acd0*/  LDCU UR8, c[0x0][0x398] ;  /* 0x00007300ff0877ac */ /* 0x000e240008000800 */
[----:B------:R-:W-:Y:S01]  /*3ace0*/  SHF.R.S32.HI R75, RZ, 0x8, R75 ;  /* 0x00000008ff4b7819 */ /* 0x000fe2000001144b */
[----:B------:R-:W-:Y:S04]  /*3acf0*/  @P1 STG.E.U8 desc[UR14][R92.64], R77 ;  /* 0x0000004d5c001986 */ /* 0x000fe8000c10110e */
[----:B------:R0:W-:Y:S04]  /*3ad00*/  @P6 STG.E.U8 desc[UR14][R24.64], R75 ;  /* 0x0000004b18006986 */ /* 0x0001e8000c10110e */
[----:B------:R-:W5:Y:S04]  /*3ad10*/  LDL.LU.64 R42, [R1+0x750] ;  /* 0x00075000012a7983 */ /* 0x000f680000300a00 */
[----:B0-----:R-:W5:Y:S01]  /*3ad20*/  LDL.LU.64 R24, [R1+0x748] ;  /* 0x0007480001187983 */ /* 0x001f620000300a00 */
[----:B------:R-:W-:Y:S01]  /*3ad30*/  VIADD R92, R73, UR17 ;  /* 0x00000011495c7c36 */ /* 0x000fe20008000000 */
[----:B------:R-:W-:-:S02]  /*3ad40*/  PRMT R77, R77, 0x9910, RZ ;  /* 0x000099104d4d7816 */ /* 0x000fc400000000ff */
[----:B-1----:R-:W-:Y:S01]  /*3ad50*/  ISETP.LT.AND P0, PT, R74, UR12, !P0 ;  /* 0x0000000c4a007c0c */ /* 0x002fe2000c701270 */
[C---:B------:R-:W-:Y:S01]  /*3ad60*/  VIADD R75, R92.reuse, UR17 ;  /* 0x000000115c4b7c36 */ /* 0x040fe20008000000 */
[----:B------:R-:W-:Y:S01]  /*3ad70*/  SHF.R.S32.HI R73, RZ, 0x1f, R92 ;  /* 0x0000001fff497819 */ /* 0x000fe2000001145c */
[----:B------:R-:W5:Y:S01]  /*3ad80*/  LDL.LU R39, [R1+0x650] ;  /* 0x0006500001277983 */ /* 0x000f620000300800 */
[----:B------:R-:W-:Y:S01]  /*3ad90*/  IADD3 R10, P1, PT, R92, R0, RZ ;  /* 0x000000005c0a7210 */ /* 0x000fe20007f3e0ff */
[----:B------:R-:W-:Y:S01]  /*3ada0*/  IMAD.MOV.U32 R5, RZ, RZ, R77 ;  /* 0x000000ffff057224 */ /* 0x000fe200078e004d */
[----:B------:R-:W-:Y:S01]  /*3adb0*/  ISETP.LT.AND P6, PT, R72, UR8, !P2 ;  /* 0x0000000848007c0c */ /* 0x000fe2000d7c1270 */
[----:B------:R-:W0:Y:S02]  /*3adc0*/  LDCU UR12, c[0x0][0x398] ;  /* 0x00007300ff0c77ac */ /* 0x000e240008000800 */
[----:B------:R-:W-:Y:S01]  /*3add0*/  IMAD.X R11, R73, 0x1, R68, P1 ;  /* 0x00000001490b7824 */ /* 0x000fe200008e0644 */
[----:B------:R-:W-:Y:S01]  /*3ade0*/  IADD3 R92, P1, PT, R92, R2, RZ ;  /* 0x000000025c5c7210 */ /* 0x000fe20007f3e0ff */
[----:B------:R-:W1:Y:S01]  /*3adf0*/  LDCU UR8, c[0x0][0x398] ;  /* 0x00007300ff0877ac */ /* 0x000e620008000800 */
[----:B------:R-:W-:-:S03]  /*3ae00*/  SHF.R.S32.HI R30, RZ, 0x1f, R75 ;  /* 0x0000001fff1e7819 */ /* 0x000fc6000001144b */
[----:B------:R-:W-:Y:S01]  /*3ae10*/  IMAD.X R93, R73, 0x1, R3, P1 ;  /* 0x00000001495d7824 */ /* 0x000fe200008e0603 */
[----:B------:R-:W-:Y:S01]  /*3ae20*/  IADD3 R76, P1, PT, R75, R0, RZ ;  /* 0x000000004b4c7210 */ /* 0x000fe20007f3e0ff */
[----:B------:R-:W-:-:S04]  /*3ae30*/  VIADD R73, R69, 0x16 ;  /* 0x0000001645497836 */ /* 0x000fc80000000000 */
[----:B------:R-:W-:Y:S01]  /*3ae40*/  IMAD.X R77, R30, 0x1, R68, P1 ;  /* 0x000000011e4d7824 */ /* 0x000fe200008e0644 */
[----:B------:R-:W-:Y:S01]  /*3ae50*/  ISETP.GE.AND P1, PT, R73, UR4, PT ;  /* 0x0000000449007c0c */ /* 0x000fe2000bf26270 */
[----:B------:R-:W0:Y:S01]  /*3ae60*/  LDCU UR4, c[0x0][0x39c] ;  /* 0x00007380ff0477ac */ /* 0x000e220008000800 */
[----:B------:R-:W-:Y:S02]  /*3ae70*/  SHF.R.S32.HI R73, RZ, 0x8, R5 ;  /* 0x00000008ff497819 */ /* 0x000fe40000011405 */
[----:B------:R-:W5:Y:S01]  /*3ae80*/  LDL.LU R5, [R1+0x654] ;  /* 0x0006540001057983 */ /* 0x000f620000300800 */
[----:B---3--:R-:W-:Y:S01]  /*3ae90*/  ISETP.LT.AND P2, PT, R74, UR18, !P2 ;  /* 0x000000124a007c0c */ /* 0x008fe2000d741270 */
[----:B------:R-:W3:Y:S02]  /*3aea0*/  LDCU UR18, c[0x0][0x398] ;  /* 0x00007300ff1277ac */ /* 0x000ee40008000800 */
[----:B------:R-:W3:Y:S04]  /*3aeb0*/  LDL.LU.64 R40, [R1+0x730] ;  /* 0x0007300001287983 */ /* 0x000ee80000300a00 */
[----:B------:R-:W3:Y:S01]  /*3aec0*/  LDL.LU.64 R36, [R1+0x728] ;  /* 0x0007280001247983 */ /* 0x000ee20000300a00 */
[----:B----4-:R-:W-:-:S03]  /*3aed0*/  F2FP.SATFINITE.E4M3.F32.PACK_AB_MERGE_C R4, R4, R31, RZ ;  /* 0x0000001f0404723e */ /* 0x010fc600048070ff */
[----:B------:R-:W4:Y:S04]  /*3aee0*/  LDL.LU R31, [R1+0x250] ;  /* 0x00025000011f7983 */ /* 0x000f280000300800 */
[----:B--2---:R2:W-:Y:S01]  /*3aef0*/  @P0 STG.E.U8 desc[UR14][R6.64], R73 ;  /* 0x0000004906000986 */ /* 0x0045e2000c10110e */
[----:B-----5:R-:W-:Y:S01]  /*3af00*/  ISETP.LT.AND P0, PT, R72, UR20, !P5 ;  /* 0x0000001448007c0c */ /* 0x020fe2000ef01270 */
[----:B------:R-:W5:Y:S02]  /*3af10*/  LDCU UR20, c[0x0][0x398] ;  /* 0x00007300ff1477ac */ /* 0x000f640008000800 */
[----:B------:R0:W-:Y:S01]  /*3af20*/  @P6 STG.E.U8 desc[UR14][R44.64], R4 ;  /* 0x000000042c006986 */ /* 0x0001e2000c10110e */
[----:B------:R-:W-:Y:S02]  /*3af30*/  F2FP.SATFINITE.E4M3.F32.PACK_AB_MERGE_C R12, R13, R12, RZ ;  /* 0x0000000c0d0c723e */ /* 0x000fe400048070ff */
[----:B--2---:R-:W-:-:S02]  /*3af40*/  PRMT R6, R4, 0x9910, RZ ;  /* 0x0000991004067816 */ /* 0x004fc400000000ff */
[----:B0-----:R-:W4:Y:S03]  /*3af50*/  LDL.LU R4, [R1+0x254] ;  /* 0x0002540001047983 */ /* 0x001f260000300800 */
[----:B------:R-:W-:Y:S02]  /*3af60*/  IMAD.MOV.U32 R13, RZ, RZ, R6 ;  /* 0x000000ffff0d7224 */ /* 0x000fe400078e0006 */
[----:B------:R-:W2:Y:S03]  /*3af70*/  LDL.LU.64 R6, [R1+0x720] ;  /* 0x0007200001067983 */ /* 0x000ea60000300a00 */
[----:B------:R-:W-:Y:S01]  /*3af80*/  SHF.R.S32.HI R13, RZ, 0x8, R13 ;  /* 0x00000008ff0d7819 */ /* 0x000fe2000001140d */
[----:B------:R0:W-:Y:S04]  /*3af90*/  @P2 STG.E.U8 desc[UR14][R42.64], R12 ;  /* 0x0000000c2a002986 */ /* 0x0001e8000c10110e */
[----:B------:R1:W-:Y:S01]  /*3afa0*/  @P0 STG.E.U8 desc[UR14][R24.64], R13 ;  /* 0x0000000d18000986 */ /* 0x0003e2000c10110e */
[----:B0-----:R-:W-:-:S03]  /*3afb0*/  PRMT R12, R12, 0x9910, RZ ;  /* 0x000099100c0c7816 */ /* 0x001fc600000000ff */
[----:B-1----:R-:W5:Y:S04]  /*3afc0*/  LDL.LU R24, [R1+0x658] ;  /* 0x0006580001187983 */ /* 0x002f680000300800 */
[----:B------:R-:W5:Y:S01]  /*3afd0*/  LDL.LU R25, [R1+0x65c] ;  /* 0x00065c0001197983 */ /* 0x000f620000300800 */
[----:B------:R-:W-:-:S03]  /*3afe0*/  IMAD.MOV.U32 R38, RZ, RZ, R12 ;  /* 0x000000ffff267224 */ /* 0x000fc600078e000c */
[----:B------:R-:W5:Y:S04]  /*3aff0*/  LDL.LU R12, [R1+0x258] ;  /* 0x00025800010c7983 */ /* 0x000f680000300800 */
[----:B------:R-:W5:Y:S01]  /*3b000*/  LDL.LU R13, [R1+0x25c] ;  /* 0x00025c00010d7983 */ /* 0x000f620000300800 */
[----:B------:R-:W-:-:S05]  /*3b010*/  VIADD R73, R69, 0x17 ;  /* 0x0000001745497836 */ /* 0x000fca0000000000 */
[----:B------:R-:W-:Y:S01]  /*3b020*/  ISETP.GE.AND P6, PT, R73, UR10, PT ;  /* 0x0000000a49007c0c */ /* 0x000fe2000bfc6270 */
[----:B------:R-:W0:Y:S01]  /*3b030*/  LDCU UR10, c[0x0][0x398] ;  /* 0x00007300ff0a77ac */ /* 0x000e220008000800 */
[----:B------:R-:W-:Y:S02]  /*3b040*/  ISETP.LT.AND P5, PT, R74, UR12, !P5 ;  /* 0x0000000c4a007c0c */ /* 0x000fe4000efa1270 */
[----:B------:R-:W-:Y:S01]  /*3b050*/  ISETP.LT.AND P2, PT, R72, UR8, !P4 ;  /* 0x0000000848007c0c */ /* 0x000fe2000e741270 */
[----:B------:R-:W1:Y:S01]  /*3b060*/  LDCU UR8, c[0x0][0x39c] ;  /* 0x00007380ff0877ac */ /* 0x000e620008000800 */
[----:B------:R-:W-:Y:S01]  /*3b070*/  VIADD R73, R69, 0x18 ;  /* 0x0000001845497836 */ /* 0x000fe20000000000 */
[----:B------:R-:W-:Y:S02]  /*3b080*/  SHF.R.S32.HI R38, RZ, 0x8, R38 ;  /* 0x00000008ff267819 */ /* 0x000fe40000011426 */
[----:B------:R-:W-:Y:S01]  /*3b090*/  F2FP.SATFINITE.E4M3.F32.PACK_AB_MERGE_C R5, R5, R39, RZ ;  /* 0x000000270505723e */ /* 0x000fe200048070ff */
[----:B------:R-:W1:Y:S01]  /*3b0a0*/  LDCU UR12, c[0x0][0x398] ;  /* 0x00007300ff0c77ac */ /* 0x000e620008000800 */
[----:B------:R-:W-:Y:S01]  /*3b0b0*/  ISETP.GE.AND P0, PT, R73, UR6, PT ;  /* 0x0000000649007c0c */ /* 0x000fe2000bf06270 */
[----:B------:R-:W-:Y:S01]  /*3b0c0*/  VIADD R73, R69, 0x19 ;  /* 0x0000001945497836 */ /* 0x000fe20000000000 */
[----:B------:R-:W1:Y:S01]  /*3b0d0*/  LDCU UR6, c[0x0][0x398] ;  /* 0x00007300ff0677ac */ /* 0x000e620008000800 */
[----:B0-----:R-:W-:Y:S01]  /*3b0e0*/  ISETP.LT.AND P4, PT, R74, UR10, !P4 ;  /* 0x0000000a4a007c0c */ /* 0x001fe2000e781270 */
[----:B---3--:R-:W-:Y:S02]  /*3b0f0*/  @P5 STG.E.U8 desc[UR14][R40.64], R38 ;  /* 0x0000002628005986 */ /* 0x008fe4000c10110e */
[----:B------:R-:W-:Y:S01]  /*3b100*/  ISETP.GE.AND P5, PT, R73, UR4, PT ;  /* 0x0000000449007c0c */ /* 0x000fe2000bfa6270 */
[----:B------:R-:W0:Y:S01]  /*3b110*/  LDCU UR10, c[0x0][0x398] ;  /* 0x00007300ff0a77ac */ /* 0x000e220008000800 */
[----:B------:R3:W-:Y:S01]  /*3b120*/  @P2 STG.E.U8 desc[UR14][R36.64], R5 ;  /* 0x0000000524002986 */ /* 0x0007e2000c10110e */
[----:B------:R-:W-:Y:S01]  /*3b130*/  ISETP.LT.AND P2, PT, R72, UR18, !P3 ;  /* 0x0000001248007c0c */ /* 0x000fe2000df41270 */
[----:B------:R-:W-:Y:S01]  /*3b140*/  VIADD R73, R69, 0x1a ;  /* 0x0000001a45497836 */ /* 0x000fe20000000000 */
[----:B------:R-:W0:Y:S01]  /*3b150*/  LDCU UR18, c[0x0][0x398] ;  /* 0x00007300ff1277ac */ /* 0x000e220008000800 */
[----:B------:R-:W0:Y:S01]  /*3b160*/  LDCU UR4, c[0x0][0x39c] ;  /* 0x00007380ff0477ac */ /* 0x000e220008000800 */
[----:B---3--:R-:W-:-:S02]  /*3b170*/  PRMT R5, R5, 0x9910, RZ ;  /* 0x0000991005057816 */ /* 0x008fc400000000ff */
[----:B----4-:R-:W-:-:S05]  /*3b180*/  F2FP.SATFINITE.E4M3.F32.PACK_AB_MERGE_C R4, R4, R31, RZ ;  /* 0x0000001f0404723e */ /* 0x010fca00048070ff */
[----:B--2---:R2:W-:Y:S01]  /*3b190*/  @P4 STG.E.U8 desc[UR14][R6.64], R4 ;  /* 0x0000000406004986 */ /* 0x0045e2000c10110e */
[----:B-1----:R-:W-:Y:S01]  /*3b1a0*/  ISETP.GE.AND P4, PT, R73, UR8, PT ;  /* 0x0000000849007c0c */ /* 0x002fe2000bf86270 */
[----:B------:R-:W1:Y:S01]  /*3b1b0*/  LDCU UR8, c[0x0][0x39c] ;  /* 0x00007380ff0877ac */ /* 0x000e620008000800 */
[----:B------:R-:W-:-:S05]  /*3b1c0*/  SHF.R.S32.HI R73, RZ, 0x8, R5 ;  /* 0x00000008ff497819 */ /* 0x000fca0000011405 */
[----:B------:R3:W-:Y:S01]  /*3b1d0*/  @P2 STG.E.U8 desc[UR14][R90.64], R73 ;  /* 0x000000495a002986 */ /* 0x0007e2000c10110e */
[----:B--2---:R-:W-:-:S03]  /*3b1e0*/  PRMT R4, R4, 0x9910, RZ ;  /* 0x0000991004047816 */ /* 0x004fc600000000ff */
[----:B------:R-:W2:Y:S02]  /*3b1f0*/  LDL.LU.64 R6, [R1+0x718] ;  /* 0x0007180001067983 */ /* 0x000ea40000300a00 */
[----:B---3--:R-:W-:Y:S02]  /*3b200*/  IMAD.MOV.U32 R73, RZ, RZ, R4 ;  /* 0x000000ffff497224 */ /* 0x008fe400078e0004 */
[----:B------:R-:W3:Y:S01]  /*3b210*/  LDL.LU.64 R4, [R1+0x710] ;  /* 0x0007100001047983 */ /* 0x000ee20000300a00 */
[----:B-----5:R-:W-:-:S03]  /*3b220*/  F2FP.SATFINITE.E4M3.F32.PACK_AB_MERGE_C R90, R25, R24, RZ ;  /* 0x00000018195a723e */ /* 0x020fc600048070ff */
[----:B------:R-:W4:Y:S04]  /*3b230*/  LDL.LU R24, [R1+0x660] ;  /* 0x0006600001187983 */ /* 0x000f280000300800 */
[----:B------:R-:W4:Y:S01]  /*3b240*/  LDL.LU R25, [R1+0x664] ;  /* 0x0006640001197983 */ /* 0x000f220000300800 */
[----:B------:R-:W-:-:S03]  /*3b250*/  F2FP.SATFINITE.E4M3.F32.PACK_AB_MERGE_C R91, R13, R12, RZ ;  /* 0x0000000c0d5b723e */ /* 0x000fc600048070ff */
[----:B------:R-:W5:Y:S04]  /*3b260*/  LDL.LU R12, [R1+0x260] ;  /* 0x00026000010c7983 */ /* 0x000f680000300800 */
[----:B------:R-:W5:Y:S01]  /*3b270*/  LDL.LU R13, [R1+0x264] ;  /* 0x00026400010d7983 */ /* 0x000f620000300800 */
[----:B------:R-:W-:Y:S01]  /*3b280*/  ISETP.LT.AND P3, PT, R74, UR6, !P3 ;  /* 0x000000064a007c0c */ /* 0x000fe2000df61270 */
[----:B------:R-:W1:Y:S01]  /*3b290*/  LDCU UR6, c[0x0][0x39c] ;  /* 0x00007380ff0677ac */ /* 0x000e620008000800 */
[----:B0-----:R-:W-:Y:S02]  /*3b2a0*/  ISETP.LT.AND P2, PT, R72, UR10, !P1 ;  /* 0x0000000a48007c0c */ /* 0x001fe4000cf41270 */
[----:B------:R-:W-:Y:S01]  /*3b2b0*/  SHF.R.S32.HI R73, RZ, 0x8, R73 ;  /* 0x00000008ff497819 */ /* 0x000fe20000011449 */
[----:B------:R-:W0:Y:S01]  /*3b2c0*/  LDCU UR10, c[0x0][0x398] ;  /* 0x00007300ff0a77ac */ /* 0x000e220008000800 */
[----:B------:R-:W-:Y:S01]  /*3b2d0*/  ISETP.LT.AND P1, PT, R74, UR12, !P1 ;  /* 0x0000000c4a007c0c */ /* 0x000fe2000cf21270 */
[----:B------:R-:W0:Y:S06]  /*3b2e0*/  LDCU UR12, c[0x0][0x398] ;  /* 0x00007300ff0c77ac */ /* 0x000e2c0008000800 */
[----:B------:R0:W-:Y:S01]  /*3b2f0*/  @P3 STG.E.U8 desc[UR14][R88.64], R73 ;  /* 0x0000004958003986 */ /* 0x0001e2000c10110e */
[----:B------:R-:W-:Y:S01]  /*3b300*/  ISETP.LT.AND P3, PT, R72, UR18, !P6 ;  /* 0x0000001248007c0c */ /* 0x000fe2000f761270 */
[----:B------:R-:W1:Y:S02]  /*3b310*/  LDCU UR18, c[0x0][0x398] ;  /* 0x00007300ff1277ac */ /* 0x000e640008000800 */
[----:B------:R-:W-:Y:S01]  /*3b320*/  @P2 STG.E.U8 desc[UR14][R86.64], R90 ;  /* 0x0000005a56002986 */ /* 0x000fe2000c10110e */
[----:B0-----:R-:W-:Y:S01]  /*3b330*/  VIADD R73, R69, 0x1b ;  /* 0x0000001b45497836 */ /* 0x001fe20000000000 */
[----:B------:R-:W-:-:S04]  /*3b340*/  PRMT R88, R90, 0x9910, RZ ;  /* 0x000099105a587816 */ /* 0x000fc800000000ff */
[----:B------:R-:W-:Y:S01]  /*3b350*/  ISETP.GE.AND P2, PT, R73, UR4, PT ;  /* 0x0000000449007c0c */ /* 0x000fe2000bf46270 */
[----:B------:R-:W-:Y:S01]  /*3b360*/  IMAD.MOV.U32 R73, RZ, RZ, R88 ;  /* 0x000000ffff497224 */ /* 0x000fe200078e0058 */
[----:B------:R0:W-:Y:S01]  /*3b370*/  @P1 STG.E.U8 desc[UR14][R70.64], R91 ;  /* 0x0000005b46001986 */ /* 0x0001e2000c10110e */
[----:B------:R-:W-:Y:S01]  /*3b380*/  ISETP.LT.AND P6, PT, R74, UR10, !P6 ;  /* 0x0000000a4a007c0c */ /* 0x000fe2000f7c1270 */
[----:B------:R-:W1:Y:S01]  /*3b390*/  LDCU UR4, c[0x0][0x39c] ;  /* 0x00007380ff0477ac */ /* 0x000e620008000800 */
[----:B------:R-:W1:Y:S01]  /*3b3a0*/  LDCU UR10, c[0x0][0x39c] ;  /* 0x00007380ff0a77ac */ /* 0x000e620008000800 */
[----:B0-----:R-:W-:Y:S01]  /*3b3b0*/  SHF.R.S32.HI R71, RZ, 0x8, R73 ;  /* 0x00000008ff477819 */ /* 0x001fe20000011449 */
[C---:B------:R-:W-:Y:S01]  /*3b3c0*/  VIADD R73, R75.reuse, UR17 ;  /* 0x000000114b497c36 */ /* 0x040fe20008000000 */
[----:B------:R-:W-:-:S03]  /*3b3d0*/  IADD3 R70, P1, PT, R75, R2, RZ ;  /* 0x000000024b467210 */ /* 0x000fc60007f3e0ff */
[----:B------:R0:W-:Y:S01]  /*3b3e0*/  @P3 STG.E.U8 desc[UR14][R84.64], R71 ;  /* 0x0000004754003986 */ /* 0x0001e2000c10110e */
[----:B------:R-:W-:Y:S01]  /*3b3f0*/  SHF.R.S32.HI R75, RZ, 0x1f, R73 ;  /* 0x0000001fff4b7819 */ /* 0x000fe20000011449 */
[----:B0-----:R-:W-:Y:S01]  /*3b400*/  IMAD.X R71, R30, 0x1, R3, P1 ;  /* 0x000000011e477824 */ /* 0x001fe200008e0603 */
[----:B------:R-:W-:Y:S01]  /*3b410*/  IADD3 R88, P1, PT, R73, R0, RZ ;  /* 0x0000000049587210 */ /* 0x000fe20007f3e0ff */
[----:B------:R-:W3:Y:S01]  /*3b420*/  LDL.LU.64 R30, [R1+0x708] ;  /* 0x00070800011e7983 */ /* 0x000ee20000300a00 */
[----:B------:R-:W-:-:S03]  /*3b430*/  PRMT R85, R91, 0x9910, RZ ;  /* 0x000099105b557816 */ /* 0x000fc600000000ff */
[----:B------:R-:W-:Y:S01]  /*3b440*/  IMAD.X R89, R75, 0x1, R68, P1 ;  /* 0x000000014b597824 */ /* 0x000fe200008e0644 */
[----:B------:R-:W-:Y:S01]  /*3b450*/  IADD3 R90, P1, PT, R73, R2, RZ ;  /* 0x00000002495a7210 */ /* 0x000fe20007f3e0ff */
[----:B------:R-:W-:Y:S01]  /*3b460*/  VIADD R84, R69, 0x1c ;  /* 0x0000001c45547836 */ /* 0x000fe20000000000 */
[----:B------:R-:W-:Y:S01]  /*3b470*/  ISETP.LT.AND P3, PT, R72, UR12, !P0 ;  /* 0x0000000c48007c0c */ /* 0x000fe2000c761270 */
[----:B------:R-:W0:Y:S02]  /*3b480*/  LDCU UR12, c[0x0][0x398] ;  /* 0x00007300ff0c77ac */ /* 0x000e240008000800 */
[----:B------:R-:W-:Y:S01]  /*3b490*/  IMAD.X R91, R75, 0x1, R3, P1 ;  /* 0x000000014b5b7824 */ /* 0x000fe200008e0603 */
[----:B------:R-:W-:Y:S02]  /*3b4a0*/  SHF.R.S32.HI R75, RZ, 0x8, R85 ;  /* 0x00000008ff4b7819 */ /* 0x000fe40000011455 */
[----:B-1----:R-:W-:Y:S01]  /*3b4b0*/  ISETP.GE.AND P1, PT, R84, UR6, PT ;  /* 0x0000000654007c0c */ /* 0x002fe2000bf26270 */
[----:B------:R-:W1:Y:S02]  /*3b4c0*/  LDCU UR6, c[0x0][0x39c] ;  /* 0x00007380ff0677ac */ /* 0x000e640008000800 */
[----:B--2---:R2:W-:Y:S01]  /*3b4d0*/  @P6 STG.E.U8 desc[UR14][R6.64], R75 ;  /* 0x0000004b06006986 */ /* 0x0045e2000c10110e */
[----:B----4-:R-:W-:-:S03]  /*3b4e0*/  F2FP.SATFINITE.E4M3.F32.PACK_AB_MERGE_C R84, R25, R24, RZ ;  /* 0x000000181954723e */ /* 0x010fc600048070ff */
[----:B------:R-:W4:Y:S04]  /*3b4f0*/  LDL.LU R24, [R1+0x668] ;  /* 0x0006680001187983 */ /* 0x000f280000300800 */
[----:B--2---:R-:W4:Y:S01]  /*3b500*/  LDL.LU R7, [R1+0x66c] ;  /* 0x00066c0001077983 */ /* 0x004f220000300800 */
[----:B-----5:R-:W-:-:S03]  /*3b510*/  F2FP.SATFINITE.E4M3.F32.PACK_AB_MERGE_C R85, R13, R12, RZ ;  /* 0x0000000c0d55723e */ /* 0x020fc600048070ff */
[----:B---3--:R2:W-:Y:S04]  /*3b520*/  @P3 STG.E.U8 desc[UR14][R4.64], R84 ;  /* 0x0000005404003986 */ /* 0x0085e8000c10110e */
[----:B--2---:R-:W2:Y:S04]  /*3b530*/  LDL.LU R4, [R1+0x268] ;  /* 0x0002680001047983 */ /* 0x004ea80000300800 */
[----:B------:R-:W2:Y:S04]  /*3b540*/  LDL.LU R5, [R1+0x26c] ;  /* 0x00026c0001057983 */ /* 0x000ea80000300800 */
[----:B------:R-:W3:Y:S04]  /*3b550*/  LDL.LU.64 R12, [R1+0x848] ;  /* 0x00084800010c7983 */ /* 0x000ee80000300a00 */
[----:B------:R-:W5:Y:S04]  /*3b560*/  LDL.LU.64 R38, [R1+0x840] ;  /* 0x0008400001267983 */ /* 0x000f680000300a00 */
[----:B------:R-:W2:Y:S01]  /*3b570*/  LDL.LU.64 R36, [R1+0x838] ;  /* 0x0008380001247983 */ /* 0x000ea20000300a00 */
[----:B------:R-:W-:Y:S01]  /*3b580*/  ISETP.LT.AND P0, PT, R74, UR18, !P0 ;  /* 0x000000124a007c0c */ /* 0x000fe2000c701270 */
[----:B------:R-:W-:Y:S01]  /*3b590*/  VIADD R75, R69, 0x1d ;  /* 0x0000001d454b7836 */ /* 0x000fe20000000000 */
[----:B------:R-:W-:-:S02]  /*3b5a0*/  PRMT R86, R84, 0x9910, RZ ;  /* 0x0000991054567816 */ /* 0x000fc400000000ff */
[----:B------:R-:W-:Y:S01]  /*3b5b0*/  ISETP.LT.AND P6, PT, R72, UR20, !P5 ;  /* 0x0000001448007c0c */ /* 0x000fe2000efc1270 */
[----:B------:R-:W0:Y:S01]  /*3b5c0*/  LDCU UR18, c[0x0][0x398] ;  /* 0x00007300ff1277ac */ /* 0x000e220008000800 */
[----:B------:R-:W-:Y:S01]  /*3b5d0*/  ISETP.GE.AND P3, PT, R75, UR8, PT ;  /* 0x000000084b007c0c */ /* 0x000fe2000bf66270 */
[----:B------:R-:W-:Y:S02]  /*3b5e0*/  IMAD.MOV.U32 R75, RZ, RZ, R86 ;  /* 0x000000ffff4b7224 */ /* 0x000fe400078e0056 */
[----:B------:R-:W-:-:S04]  /*3b5f0*/  VIADD R84, R73, UR17 ;  /* 0x0000001149547c36 */ /* 0x000fc80008000000 */
[----:B------:R0:W-:Y:S01]  /*3b600*/  @P0 STG.E.U8 desc[UR14][R82.64], R85 ;  /* 0x0000005552000986 */ /* 0x0001e2000c10110e */
[----:B------:R-:W-:Y:S01]  /*3b610*/  SHF.R.S32.HI R75, RZ, 0x8, R75 ;  /* 0x00000008ff4b7819 */ /* 0x000fe2000001144b */
[----:B------:R-:W1:Y:S01]  /*3b620*/  LDCU UR8, c[0x0][0x398] ;  /* 0x00007300ff0877ac */ /* 0x000e620008000800 */
[----:B------:R-:W-:Y:S02]  /*3b630*/  SHF.R.S32.HI R73, RZ, 0x1f, R84 ;  /* 0x0000001fff497819 */ /* 0x000fe40000011454 */
[----:B------:R-:W-:Y:S01]  /*3b640*/  IADD3 R86, P0, PT, R84, R0, RZ ;  /* 0x0000000054567210 */ /* 0x000fe20007f1e0ff */
[----:B------:R-:W1:Y:S04]  /*3b650*/  LDCU UR20, c[0x0][0x398] ;  /* 0x00007300ff1477ac */ /* 0x000e680008000800 */
[----:B------:R-:W-:Y:S01]  /*3b660*/  IMAD.X R87, R73, 0x1, R68, P0 ;  /* 0x0000000149577824 */ /* 0x000fe200000e0644 */
[----:B0-----:R-:W-:Y:S01]  /*3b670*/  PRMT R83, R85, 0x9910, RZ ;  /* 0x0000991055537816 */ /* 0x001fe200000000ff */
[----:B------:R0:W-:Y:S01]  /*3b680*/  @P6 STG.E.U8 desc[UR14][R30.64], R75 ;  /* 0x0000004b1e006986 */ /* 0x0001e2000c10110e */
[----:B------:R-:W-:-:S03]  /*3b690*/  ISETP.LT.AND P5, PT, R74, UR12, !P5 ;  /* 0x0000000c4a007c0c */ /* 0x000fc6000efa1270 */
[----:B------:R-:W-:Y:S02]  /*3b6a0*/  IMAD.MOV.U32 R25, RZ, RZ, R83 ;  /* 0x000000ffff197224 */ /* 0x000fe400078e0053 */
[C---:B0-----:R-:W-:Y:S01]  /*3b6b0*/  VIADD R75, R84.reuse, UR17 ;  /* 0x00000011544b7c36 */ /* 0x041fe20008000000 */
[----:B------:R-:W-:Y:S01]  /*3b6c0*/  IADD3 R84, P0, PT, R84, R2, RZ ;  /* 0x0000000254547210 */ /* 0x000fe20007f1e0ff */
[----:B------:R-:W5:Y:S01]  /*3b6d0*/  LDL.LU R31, [R1+0x670] ;  /* 0x00067000011f7983 */ /* 0x000f620000300800 */
[----:B-1----:R-:W-:Y:S01]  /*3b6e0*/  ISETP.LT.AND P6, PT, R72, UR8, !P4 ;  /* 0x0000000848007c0c */ /* 0x002fe2000e7c1270 */
[----:B------:R-:W0:Y:S01]  /*3b6f0*/  LDCU UR12, c[0x0][0x398] ;  /* 0x00007300ff0c77ac */ /* 0x000e220008000800 */
[----:B------:R-:W-:Y:S01]  /*3b700*/  SHF.R.S32.HI R6, RZ, 0x1f, R75 ;  /* 0x0000001fff067819 */ /* 0x000fe2000001144b */
[----:B------:R-:W-:Y:S01]  /*3b710*/  IMAD.X R85, R73, 0x1, R3, P0 ;  /* 0x0000000149557824 */ /* 0x000fe200000e0603 */
[----:B------:R-:W-:Y:S01]  /*3b720*/  IADD3 R82, P0, PT, R75, R0, RZ ;  /* 0x000000004b527210 */ /* 0x000fe20007f1e0ff */
[----:B------:R-:W-:Y:S01]  /*3b730*/  VIADD R73, R69, 0x1e ;  /* 0x0000001e45497836 */ /* 0x000fe20000000000 */
[----:B------:R-:W1:Y:S03]  /*3b740*/  LDCU UR8, c[0x0][0x398] ;  /* 0x00007300ff0877ac */ /* 0x000e660008000800 */
[----:B------:R-:W-:Y:S01]  /*3b750*/  IMAD.X R83, R6, 0x1, R68, P0 ;  /* 0x0000000106537824 */ /* 0x000fe200000e0644 */
[----:B------:R-:W-:Y:S01]  /*3b760*/  ISETP.GE.AND P0, PT, R73, UR4, PT ;  /* 0x0000000449007c0c */ /* 0x000fe2000bf06270 */
[----:B------:R-:W0:Y:S01]  /*3b770*/  LDCU UR4, c[0x0][0x39c] ;  /* 0x00007380ff0477ac */ /* 0x000e220008000800 */
[----:B------:R-:W-:-:S02]  /*3b780*/  SHF.R.S32.HI R73, RZ, 0x8, R25 ;  /* 0x00000008ff497819 */ /* 0x000fc40000011419 */
[----:B------:R-:W-:Y:S01]  /*3b790*/  ISETP.LT.AND P4, PT, R74, UR18, !P4 ;  /* 0x000000124a007c0c */ /* 0x000fe2000e781270 */
[----:B------:R-:W0:Y:S01]  /*3b7a0*/  LDCU UR18, c[0x0][0x398] ;  /* 0x00007300ff1277ac */ /* 0x000e220008000800 */
[----:B----4-:R-:W-:Y:S02]  /*3b7b0*/  F2FP.SATFINITE.E4M3.F32.PACK_AB_MERGE_C R7, R7, R24, RZ ;  /* 0x000000180707723e */ /* 0x010fe400048070ff */
[----:B------:R-:W4:Y:S04]  /*3b7c0*/  LDL.LU R24, [R1+0x674] ;  /* 0x0006740001187983 */ /* 0x000f280000300800 */
[----:B------:R-:W4:Y:S04]  /*3b7d0*/  LDL.LU R25, [R1+0x270] ;  /* 0x0002700001197983 */ /* 0x000f280000300800 */
[----:B---3--:R3:W-:Y:S04]  /*3b7e0*/  @P5 STG.E.U8 desc[UR14][R12.64], R73 ;  /* 0x000000490c005986 */ /* 0x0087e8000c10110e */
[----:B---3--:R-:W3:Y:S01]  /*3b7f0*/  LDL.LU R12, [R1+0x274] ;  /* 0x00027400010c7983 */ /* 0x008ee20000300800 */
[----:B------:R-:W-:-:S02]  /*3b800*/  ISETP.LT.AND P5, PT, R72, UR20, !P2 ;  /* 0x0000001448007c0c */ /* 0x000fc4000d7a1270 */
[----:B--2---:R-:W-:Y:S01]  /*3b810*/  F2FP.SATFINITE.E4M3.F32.PACK_AB_MERGE_C R4, R5, R4, RZ ;  /* 0x000000040504723e */ /* 0x004fe200048070ff */
[----:B-----5:R2:W-:Y:S01]  /*3b820*/  @P6 STG.E.U8 desc[UR14][R38.64], R7 ;  /* 0x0000000726006986 */ /* 0x0205e2000c10110e */
[----:B------:R-:W-:Y:S01]  /*3b830*/  PRMT R5, R7, 0x9910, RZ ;  /* 0x0000991007057816 */ /* 0x000fe200000000ff */
[----:B------:R-:W-:Y:S01]  /*3b840*/  VIADD R73, R69, 0x1f ;  /* 0x0000001f45497836 */ /* 0x000fe20000000000 */
[----:B------:R-:W5:Y:S01]  /*3b850*/  LDCU UR20, c[0x0][0x398] ;  /* 0x00007300ff1477ac */ /* 0x000f620008000800 */
[----:B------:R-:W5:Y:S01]  /*3b860*/  LDL.LU R13, [R1+0x678] ;  /* 0x00067800010d7983 */ /* 0x000f620000300800 */
[----:B------:R-:W-:-:S03]  /*3b870*/  SHF.R.S32.HI R5, RZ, 0x8, R5 ;  /* 0x00000008ff057819 */ /* 0x000fc60000011405 */
[----:B------:R0:W-:Y:S04]  /*3b880*/  @P4 STG.E.U8 desc[UR14][R36.64], R4 ;  /* 0x0000000424004986 */ /* 0x0001e8000c10110e */
[----:B--2---:R-:W5:Y:S01]  /*3b890*/  LDL.LU R7, [R1+0x67c] ;  /* 0x00067c0001077983 */ /* 0x004f620000300800 */
[----:B0-----:R-:W-:-:S03]  /*3b8a0*/  PRMT R4, R4, 0x9910, RZ ;  /* 0x0000991004047816 */ /* 0x001fc600000000ff */
[----:B------:R0:W-:Y:S02]  /*3b8b0*/  @P5 STG.E.U8 desc[UR14][R34.64], R5 ;  /* 0x0000000522005986 */ /* 0x0001e4000c10110e */
[----:B------:R-:W-:Y:S02]  /*3b8c0*/  IMAD.MOV.U32 R30, RZ, RZ, R4 ;  /* 0x000000ffff1e7224 */ /* 0x000fe400078e0004 */
[----:B------:R-:W2:Y:S04]  /*3b8d0*/  LDL.LU R4, [R1+0x278] ;  /* 0x0002780001047983 */ /* 0x000ea80000300800 */
[----:B0-----:R-:W2:Y:S01]  /*3b8e0*/  LDL.LU R5, [R1+0x27c] ;  /* 0x00027c0001057983 */ /* 0x001ea20000300800 */
[----:B------:R-:W-:Y:S01]  /*3b8f0*/  ISETP.GE.AND P6, PT, R73, UR10, PT ;  /* 0x0000000a49007c0c */ /* 0x000fe2000bfc6270 */
[----:B------:R-:W0:Y:S01]  /*3b900*/  LDCU UR10, c[0x0][0x398] ;  /* 0x00007300ff0a77ac */ /* 0x000e220008000800 */
[----:B------:R-:W-:Y:S01]  /*3b910*/  ISETP.LT.AND P2, PT, R74, UR12, !P2 ;  /* 0x0000000c4a007c0c */ /* 0x000fe2000d741270 */
[----:B------:R-:W-:Y:S01]  /*3b920*/  VIADD R73, R69, 0x20 ;  /* 0x0000002045497836 */ /* 0x000fe20000000000 */
[----:B-1----:R-:W-:Y:S01]  /*3b930*/  ISETP.LT.AND P4, PT, R72, UR8, !P1 ;  /* 0x0000000848007c0c */ /* 0x002fe2000cf81270 */
[----:B------:R-:W1:Y:S01]  /*3b940*/  LDCU UR8, c[0x0][0x39c] ;  /* 0x00007380ff0877ac */ /* 0x000e620008000800 */
[----:B------:R-:W-:-:S02]  /*3b950*/  SHF.R.S32.HI R30, RZ, 0x8, R30 ;  /* 0x00000008ff1e7819 */ /* 0x000fc4000001141e */
[----:B------:R-:W-:Y:S01]  /*3b960*/  ISETP.GE.AND P5, PT, R73, UR6, PT ;  /* 0x0000000649007c0c */ /* 0x000fe2000bfa6270 */
[----:B------:R-:W1:Y:S01]  /*3b970*/  LDCU UR6, c[0x0][0x398] ;  /* 0x00007300ff0677ac */ /* 0x000e620008000800 */
[----:B------:R-:W-:Y:S01]  /*3b980*/  VIADD R73, R69, 0x21 ;  /* 0x0000002145497836 */ /* 0x000fe20000000000 */
[----:B------:R-:W1:Y:S01]  /*3b990*/  LDCU UR12, c[0x0][0x398] ;  /* 0x00007300ff0c77ac */ /* 0x000e620008000800 */
[----:B0-----:R-:W-:-:S03]  /*3b9a0*/  ISETP.LT.AND P1, PT, R74, UR10, !P1 ;  /* 0x0000000a4a007c0c */ /* 0x001fc6000cf21270 */
[----:B------:R-:W-:Y:S01]  /*3b9b0*/  @P2 STG.E.U8 desc[UR14][R32.64], R30 ;  /* 0x0000001e20002986 */ /* 0x000fe2000c10110e */
[----:B------:R-:W-:Y:S01]  /*3b9c0*/  ISETP.GE.AND P2, PT, R73, UR4, PT ;  /* 0x0000000449007c0c */ /* 0x000fe2000bf46270 */
[----:B------:R-:W-:Y:S01]  /*3b9d0*/  VIADD R73, R69, 0x22 ;  /* 0x0000002245497836 */ /* 0x000fe20000000000 */
[----:B------:R-:W0:Y:S01]  /*3b9e0*/  LDCU UR10, c[0x0][0x398] ;  /* 0x00007300ff0a77ac */ /* 0x000e220008000800 */
[----:B------:R-:W0:Y:S01]  /*3b9f0*/  LDCU UR4, c[0x0][0x39c] ;  /* 0x00007380ff0477ac */ /* 0x000e220008000800 */
[----:B----4-:R-:W-:-:S05]  /*3ba00*/  F2FP.SATFINITE.E4M3.F32.PACK_AB_MERGE_C R24, R24, R31, RZ ;  /* 0x0000001f1818723e */ /* 0x010fca00048070ff */
[----:B------:R4:W-:Y:S01]  /*3ba10*/  @P4 STG.E.U8 desc[UR14][R28.64], R24 ;  /* 0x000000181c004986 */ /* 0x0009e2000c10110e */
[----:B------:R-:W-:Y:S01]  /*3ba20*/  ISETP.LT.AND P4, PT, R72, UR18, !P3 ;  /* 0x0000001248007c0c */ /* 0x000fe2000df81270 */
[----:B------:R-:W0:Y:S01]  /*3ba30*/  LDCU UR18, c[0x0][0x398] ;  /* 0x00007300ff1277ac */ /* 0x000e220008000800 */
[----:B-1----:R-:W-:Y:S01]  /*3ba40*/  ISETP.LT.AND P3, PT, R74, UR6, !P3 ;  /* 0x000000064a007c0c */ /* 0x002fe2000df61270 */
[----:B------:R-:W1:Y:S01]  /*3ba50*/  LDCU UR6, c[0x0][0x39c] ;  /* 0x00007380ff0677ac */ /* 0x000e620008000800 */
[----:B----4-:R-:W-:Y:S02]  /*3ba60*/  PRMT R24, R24, 0x9910, RZ ;  /* 0x0000991018187816 */ /* 0x010fe400000000ff */
[----:B---3--:R-:W-:-:S05]  /*3ba70*/  F2FP.SATFINITE.E4M3.F32.PACK_AB_MERGE_C R12, R12, R25, RZ ;  /* 0x000000190c0c723e */ /* 0x008fca00048070ff */
[----:B------:R3:W-:Y:S01]  /*3ba80*/  @P1 STG.E.U8 desc[UR14][R26.64], R12 ;  /* 0x0000000c1a001986 */ /* 0x0007e2000c10110e */
[----:B------:R-:W-:Y:S01]  /*3ba90*/  ISETP.GE.AND P1, PT, R73, UR8, PT ;  /* 0x0000000849007c0c */ /* 0x000fe2000bf26270 */
[----:B------:R-:W4:Y:S01]  /*3baa0*/  LDCU UR8, c[0x0][0x398] ;  /* 0x00007300ff0877ac */ /* 0x000f220008000800 */
[----:B------:R-:W-:-:S05]  /*3bab0*/  SHF.R.S32.HI R73, RZ, 0x8, R24 ;  /* 0x00000008ff497819 */ /* 0x000fca0000011418 */
[----:B------:R0:W-:Y:S01]  /*3bac0*/  @P4 STG.E.U8 desc[UR14][R18.64], R73 ;  /* 0x0000004912004986 */ /* 0x0001e2000c10110e */
[----:B---3--:R-:W-:-:S05]  /*3bad0*/  PRMT R12, R12, 0x9910, RZ ;  /* 0x000099100c0c7816 */ /* 0x008fca00000000ff */
[----:B0-----:R-:W-:Y:S01]  /*3bae0*/  IMAD.MOV.U32 R73, RZ, RZ, R12 ;  /* 0x000000ffff497224 */ /* 0x001fe200078e000c */
[----:B------:R-:W3:Y:S04]  /*3baf0*/  LDL.LU R19, [R1+0x680] ;  /* 0x0006800001137983 */ /* 0x000ee80000300800 */
[----:B------:R-:W3:Y:S01]  /*3bb00*/  LDL.LU R12, [R1+0x684] ;  /* 0x00068400010c7983 */ /* 0x000ee20000300800 */
[----:B------:R-:W-:Y:S02]  /*3bb10*/  SHF.R.S32.HI R73, RZ, 0x8, R73 ;  /* 0x00000008ff497819 */ /* 0x000fe40000011449 */
[----:B-----5:R-:W-:Y:S02]  /*3bb20*/  F2FP.SATFINITE.E4M3.F32.PACK_AB_MERGE_C R7, R7, R13, RZ ;  /* 0x0000000d0707723e */ /* 0x020fe400048070ff */
[----:B------:R-:W5:Y:S01]  /*3bb30*/  LDL.LU R13, [R1+0x280] ;  /* 0x00028000010d7983 */ /* 0x000f620000300800 */
[----:B------:R-:W-:Y:S01]  /*3bb40*/  ISETP.LT.AND P4, PT, R72, UR10, !P0 ;  /* 0x0000000a48007c0c */ /* 0x000fe2000c781270 */
[----:B------:R-:W0:Y:S02]  /*3bb50*/  LDCU UR10, c[0x0][0x398] ;  /* 0x00007300ff0a77ac */ /* 0x000e240008000800 */
[----:B------:R1:W-:Y:S01]  /*3bb60*/  @P3 STG.E.U8 desc[UR14][R8.64], R73 ;  /* 0x0000004908003986 */ /* 0x0003e2000c10110e */
[----:B------:R-:W-:Y:S01]  /*3bb70*/  ISETP.LT.AND P0, PT, R74, UR12, !P0 ;  /* 0x0000000c4a007c0c */ /* 0x000fe2000c701270 */
[----:B------:R-:W0:Y:S01]  /*3bb80*/  LDCU UR12, c[0x0][0x398] ;  /* 0x00007300ff0c77ac */ /* 0x000e220008000800 */
[----:B--2---:R-:W-:Y:S01]  /*3bb90*/  F2FP.SATFINITE.E4M3.F32.PACK_AB_MERGE_C R4, R5, R4, RZ ;  /* 0x000000040504723e */ /* 0x004fe200048070ff */
[----:B-1----:R-:W5:Y:S06]  /*3bba0*/  LDL.LU R8, [R1+0x284] ;  /* 0x0002840001087983 */ /* 0x002f6c0000300800 */
[----:B------:R1:W-:Y:S04]  /*3bbb0*/  @P4 STG.E.U8 desc[UR14][R80.64], R7 ;  /* 0x0000000750004986 */ /* 0x0003e8000c10110e */
[----:B------:R2:W-:Y:S04]  /*3bbc0*/  @P0 STG.E.U8 desc[UR14][R78.64], R4 ;  /* 0x000000044e000986 */ /* 0x0005e8000c10110e */
[----:B------:R-:W5:Y:S01]  /*3bbd0*/  LDL.LU R9, [R1+0x688] ;  /* 0x0006880001097983 */ /* 0x000f620000300800 */
[----:B-1----:R-:W-:-:S05]  /*3bbe0*/  IADD3 R80, P0, PT, R75, R2, RZ ;  /* 0x000000024b507210 */ /* 0x002fca0007f1e0ff */
[----:B------:R-:W-:Y:S02]  /*3bbf0*/  IMAD.X R81, R6, 0x1, R3, P0 ;  /* 0x0000000106517824 */ /* 0x000fe400000e0603 */
[----:B------:R-:W5:Y:S01]  /*3bc00*/  LDL.LU R6, [R1+0x68c] ;  /* 0x00068c0001067983 */ /* 0x000f620000300800 */
[----:B--2---:R-:W-:Y:S02]  /*3bc10*/  PRMT R4, R4, 0x9910, RZ ;  /* 0x0000991004047816 */ /* 0x004fe400000000ff */
[----:B------:R-:W-:Y:S02]  /*3bc20*/  PRMT R5, R7, 0x9910, RZ ;  /* 0x0000991007057816 */ /* 0x000fe400000000ff */
[----:B------:R-:W2:Y:S01]  /*3bc30*/  LDL.LU R7, [R1+0x288] ;  /* 0x0002880001077983 */ /* 0x000ea20000300800 */
[----:B------:R-:W-:-:S03]  /*3bc40*/  IMAD.MOV.U32 R18, RZ, RZ, R4 ;  /* 0x000000ffff127224 */ /* 0x000fc600078e0004 */
[----:B------:R-:W2:Y:S01]  /*3bc50*/  LDL.LU R4, [R1+0x28c] ;  /* 0x00028c0001047983 */ /* 0x000ea20000300800 */
[----:B------:R-:W-:Y:S01]  /*3bc60*/  VIADD R73, R69, 0x23 ;  /* 0x0000002345497836 */ /* 0x000fe20000000000 */
[----:B------:R-:W-:Y:S01]  /*3bc70*/  ISETP.LT.AND P3, PT, R72, UR18, !P6 ;  /* 0x0000001248007c0c */ /* 0x000fe2000f761270 */
[----:B------:R-:W1:Y:S01]  /*3bc80*/  LDCU UR18, c[0x0][0x398] ;  /* 0x00007300ff1277ac */ /* 0x000e620008000800 */
[----:B------:R-:W-:Y:S01]  /*3bc90*/  SHF.R.S32.HI R18, RZ, 0x8, R18 ;  /* 0x00000008ff127819 */ /* 0x000fe20000011412 */
[----:B------:R-:W2:Y:S01]  /*3bca0*/  LDL.LU R24, [R1+0x690] ;  /* 0x0006900001187983 */ /* 0x000ea20000300800 */
[----:B------:R-:W-:Y:S01]  /*3bcb0*/  ISETP.GE.AND P4, PT, R73, UR4, PT ;  /* 0x0000000449007c0c */ /* 0x000fe2000bf86270 */
[----:B------:R-:W-:Y:S01]  /*3bcc0*/  IMAD.MOV.U32 R73, RZ, RZ, R5 ;  /* 0x000000ffff497224 */ /* 0x000fe200078e0005 */
[----:B------:R-:W0:Y:S01]  /*3bcd0*/  LDCU UR4, c[0x0][0x39c] ;  /* 0x00007380ff0477ac */ /* 0x000e220008000800 */
[----:B----4-:R-:W-:Y:S01]  /*3bce0*/  ISETP.LT.AND P6, PT, R74, UR8, !P6 ;  /* 0x000000084a007c0c */ /* 0x010fe2000f7c1270 */
[----:B------:R-:W4:Y:S02]  /*3bcf0*/  LDL.LU R25, [R1+0x694] ;  /* 0x0006940001197983 */ /* 0x000f240000300800 */
[----:B------:R-:W-:Y:S01]  /*3bd00*/  SHF.R.S32.HI R78, RZ, 0x8, R73 ;  /* 0x00000008ff4e7819 */ /* 0x000fe20000011449 */
[----:B------:R-:W-:Y:S01]  /*3bd10*/  VIADD R73, R75, UR17 ;  /* 0x000000114b497c36 */ /* 0x000fe20008000000 */
[----:B------:R-:W0:Y:S03]  /*3bd20*/  LDCU UR8, c[0x0][0x39c] ;  /* 0x00007380ff0877ac */ /* 0x000e260008000800 */
[----:B------:R1:W-:Y:S01]  /*3bd30*/  @P3 STG.E.U8 desc[UR14][R22.64], R78 ;  /* 0x0000004e16003986 */ /* 0x0003e2000c10110e */
[----:B------:R-:W-:Y:S01]  /*3bd40*/  SHF.R.S32.HI R5, RZ, 0x1f, R73 ;  /* 0x0000001fff057819 */ /* 0x000fe20000011449 */
[----:B------:R-:W-:Y:S01]  /*3bd50*/  VIADD R75, R69, 0x24 ;  /* 0x00000024454b7836 */ /* 0x000fe20000000000 */
[----:B-1----:R-:W-:Y:S01]  /*3bd60*/  IADD3 R78, P0, PT, R73, R0, RZ ;  /* 0x00000000494e7210 */ /* 0x002fe20007f1e0ff */
[----:B------:R-:W4:Y:S04]  /*3bd70*/  LDL.LU R22, [R1+0x290] ;  /* 0x0002900001167983 */ /* 0x000f280000300800 */
[----:B------:R-:W-:Y:S01]  /*3bd80*/  IMAD.X R79, R5, 0x1, R68, P0 ;  /* 0x00000001054f7824 */ /* 0x000fe200000e0644 */
[----:B0-----:R-:W-:Y:S01]  /*3bd90*/  ISETP.LT.AND P0, PT, R72, UR10, !P5 ;  /* 0x0000000a48007c0c */ /* 0x001fe2000ef01270 */
[----:B------:R0:W-:Y:S01]  /*3bda0*/  @P6 STG.E.U8 desc[UR14][R20.64], R18 ;  /* 0x0000001214006986 */ /* 0x0001e2000c10110e */
[----:B------:R-:W-:Y:S01]  /*3bdb0*/  ISETP.GE.AND P3, PT, R75, UR6, PT ;  /* 0x000000064b007c0c */ /* 0x000fe2000bf66270 */
[----:B------:R-:W1:Y:S01]  /*3bdc0*/  LDCU UR6, c[0x0][0x398] ;  /* 0x00007300ff0677ac */ /* 0x000e620008000800 */
[----:B------:R-:W-:Y:S01]  /*3bdd0*/  ISETP.LT.AND P5, PT, R74, UR12, !P5 ;  /* 0x0000000c4a007c0c */ /* 0x000fe2000efa1270 */
[----:B------:R-:W-:Y:S01]  /*3bde0*/  VIADD R75, R69, 0x25 ;  /* 0x00000025454b7836 */ /* 0x000fe20000000000 */
[----:B------:R-:W4:Y:S01]  /*3bdf0*/  LDL.LU R23, [R1+0x294] ;  /* 0x0002940001177983 */ /* 0x000f220000300800 */
[----:B------:R-:W1:Y:S03]  /*3be00*/  LDCU UR10, c[0x0][0x398] ;  /* 0x00007300ff0a77ac */ /* 0x000e660008000800 */
[----:B------:R-:W-:Y:S01]  /*3be10*/  ISETP.GE.AND P6, PT, R75, UR4, PT ;  /* 0x000000044b007c0c */ /* 0x000fe2000bfc6270 */
[----:B------:R-:W-:Y:S01]  /*3be20*/  VIADD R75, R69, 0x26 ;  /* 0x00000026454b7836 */ /* 0x000fe20000000000 */
[----:B------:R-:W1:Y:S01]  /*3be30*/  LDCU UR12, c[0x0][0x398] ;  /* 0x00007300ff0c77ac */ /* 0x000e620008000800 */
[----:B0-----:R-:W4:Y:S01]  /*3be40*/  LDL.LU R20, [R1+0x698] ;  /* 0x0006980001147983 */ /* 0x001f220000300800 */
[----:B------:R-:W0:Y:S03]  /*3be50*/  LDCU UR4, c[0x0][0x39c] ;  /* 0x00007380ff0477ac */ /* 0x000e260008000800 */
[----:B------:R-:W4:Y:S04]  /*3be60*/  LDL.LU R21, [R1+0x69c] ;  /* 0x00069c0001157983 */ /* 0x000f280000300800 */
[----:B------:R-:W4:Y:S01]  /*3be70*/  LDL.LU R18, [R1+0x298] ;  /* 0x0002980001127983 */ /* 0x000f220000300800 */
[----:B---3--:R-:W-:-:S03]  /*3be80*/  F2FP.SATFINITE.E4M3.F32.PACK_AB_MERGE_C R12, R12, R19, RZ ;  /* 0x000000130c0c723e */ /* 0x008fc600048070ff */
[----:B------:R-:W3:Y:S04]  /*3be90*/  LDL.LU R19, [R1+0x29c] ;  /* 0x00029c0001137983 */ /* 0x000ee80000300800 */
[----:B------:R0:W-:Y:S01]  /*3bea0*/  @P0 STG.E.U8 desc[UR14][R16.64], R12 ;  /* 0x0000000c10000986 */ /* 0x0001e2000c10110e */
[----:B------:R-:W-:Y:S01]  /*3beb0*/  ISETP.LT.AND P0, PT, R72, UR18, !P2 ;  /* 0x0000001248007c0c */ /* 0x000fe2000d701270 */
[----:B------:R-:W2:Y:S01]  /*3bec0*/  LDCU UR18, c[0x0][0x398] ;  /* 0x00007300ff1277ac */ /* 0x000ea20008000800 */
[----:B-1----:R-:W-:Y:S01]  /*3bed0*/  ISETP.LT.AND P2, PT, R74, UR6, !P2 ;  /* 0x000000064a007c0c */ /* 0x002fe2000d741270 */
[----:B------:R-:W1:Y:S01]  /*3bee0*/  LDCU UR6, c[0x0][0x39c] ;  /* 0x00007380ff0677ac */ /* 0x000e620008000800 */
[----:B0-----:R-:W-:Y:S01]  /*3bef0*/  PRMT R12, R12, 0x9910, RZ ;  /* 0x000099100c0c7816 */ /* 0x001fe200000000ff */
[----:B------:R-:W3:Y:S01]  /*3bf00*/  LDL.LU R16, [R1+0x6a0] ;  /* 0x0006a00001107983 */ /* 0x000ee20000300800 */
[----:B-----5:R-:W-:-:S03]  /*3bf10*/  F2FP.SATFINITE.E4M3.F32.PACK_AB_MERGE_C R8, R8, R13, RZ ;  /* 0x0000000d0808723e */ /* 0x020fc600048070ff */
[----:B------:R-:W3:Y:S04]  /*3bf20*/  LDL.LU R17, [R1+0x6a4] ;  /* 0x0006a40001117983 */ /* 0x000ee80000300800 */
[----:B------:R0:W-:Y:S01]  /*3bf30*/  @P5 STG.E.U8 desc[UR14][R14.64], R8 ;  /* 0x000000080e005986 */ /* 0x0001e2000c10110e */
[----:B------:R-:W-:Y:S01]  /*3bf40*/  ISETP.GE.AND P5, PT, R75, UR8, PT ;  /* 0x000000084b007c0c */ /* 0x000fe2000bfa6270 */
[----:B------:R-:W5:Y:S01]  /*3bf50*/  LDCU UR8, c[0x0][0x398] ;  /* 0x00007300ff0877ac */ /* 0x000f620008000800 */
[----:B------:R-:W-:-:S05]  /*3bf60*/  SHF.R.S32.HI R75, RZ, 0x8, R12 ;  /* 0x00000008ff4b7819 */ /* 0x000fca000001140c */
[----:B------:R1:W-:Y:S01]  /*3bf70*/  @P0 STG.E.U8 desc[UR14][R10.64], R75 ;  /* 0x0000004b0a000986 */ /* 0x0003e2000c10110e */
[----:B0-----:R-:W-:Y:S02]  /*3bf80*/  PRMT R8, R8, 0x9910, RZ ;  /* 0x0000991008087816 */ /* 0x001fe400000000ff */
[----:B------:R-:W-:Y:S01]  /*3bf90*/  ISETP.LT.AND P0, PT, R72, UR10, !P1 ;  /* 0x0000000a48007c0c */ /* 0x000fe2000cf01270 */
[----:B------:R-:W0:Y:S02]  /*3bfa0*/  LDCU UR10, c[0x0][0x398] ;  /* 0x00007300ff0a77ac */ /* 0x000e240008000800 */
[----:B-1----:R-:W-:Y:S01]  /*3bfb0*/  IMAD.MOV.U32 R75, RZ, RZ, R8 ;  /* 0x000000ffff4b7224 */ /* 0x002fe200078e0008 */
[----:B------:R-:W-:-:S04]  /*3bfc0*/  F2FP.SATFINITE.E4M3.F32.PACK_AB_MERGE_C R6, R6, R9, RZ ;  /* 0x000000090606723e */ /* 0x000fc800048070ff */
[----:B------:R-:W-:Y:S02]  /*3bfd0*/  SHF.R.S32.HI R75, RZ, 0x8, R75 ;  /* 0x00000008ff4b7819 */ /* 0x000fe4000001144b */
[----:B------:R-:W-:Y:S01]  /*3bfe0*/  ISETP.LT.AND P1, PT, R74, UR12, !P1 ;  /* 0x0000000c4a007c0c */ /* 0x000fe2000cf21270 */
[----:B------:R-:W1:Y:S02]  /*3bff0*/  LDCU UR12, c[0x0][0x398] ;  /* 0x00007300ff0c77ac */ /* 0x000e640008000800 */
[----:B------:R0:W-:Y:S01]  /*3c000*/  @P2 STG.E.U8 desc[UR14][R92.64], R75 ;  /* 0x0000004b5c002986 */ /* 0x0001e2000c10110e */
[----:B--2---:R-:W-:Y:S01]  /*3c010*/  ISETP.LT.AND P2, PT, R72, UR18, !P4 ;  /* 0x0000001248007c0c */ /* 0x004fe2000e741270 */
[----:B------:R-:W2:Y:S01]  /*3c020*/  LDCU UR18, c[0x0][0x398] ;  /* 0x00007300ff1277ac */ /* 0x000ea20008000800 */
[----:B------:R-:W-:Y:S01]  /*3c030*/  F2FP.SATFINITE.E4M3.F32.PACK_AB_MERGE_C R4, R4, R7, RZ ;  /* 0x000000070404723e */ /* 0x000fe200048070ff */
[----:B------:R1:W-:Y:S01]  /*3c040*/  @P0 STG.E.U8 desc[UR14][R76.64], R6 ;  /* 0x000000064c000986 */ /* 0x0003e2000c10110e */
[----:B0-----:R-:W-:Y:S01]  /*3c050*/  VIADD R75, R69, 0x27 ;  /* 0x00000027454b7836 */ /* 0x001fe20000000000 */
[----:B------:R-:W-:-:S04]  /*3c060*/  PRMT R92, R6, 0x9910, RZ ;  /* 0x00009910065c7816 */ /* 0x000fc800000000ff */
[----:B------:R-:W-:Y:S01]  /*3c070*/  ISETP.GE.AND P0, PT, R75, UR4, PT ;  /* 0x000000044b007c0c */ /* 0x000fe2000bf06270 */
[----:B------:R-:W-:Y:S01]  /*3c080*/  IMAD.MOV.U32 R75, RZ, RZ, R92 ;  /* 0x000000ffff4b7224 */ /* 0x000fe200078e005c */
[----:B------:R0:W-:Y:S01]  /*3c090*/  @P1 STG.E.U8 desc[UR14][R70.64], R4 ;  /* 0x0000000446001986 */ /* 0x0001e2000c10110e */
[----:B-1----:R-:W-:Y:S01]  /*3c0a0*/  IADD3 R76, P1, PT, R73, R2, RZ ;  /* 0x00000002494c7210 */ /* 0x002fe20007f3e0ff */
[----:B------:R-:W1:Y:S02]  /*3c0b0*/  LDCU UR4, c[0x0][0x39c] ;  /* 0x00007380ff0477ac */ /* 0x000e640008000800 */
[----:B0-----:R-:W-:Y:S02]  /*3c0c0*/  SHF.R.S32.HI R70, RZ, 0x8, R75 ;  /* 0x00000008ff467819 */ /* 0x001fe4000001144b */
[----:B------:R-:W-:-:S03]  /*3c0d0*/  IMAD.X R77, R5, 0x1, R3, P1 ;  /* 0x00000001054d7824 */ /* 0x000fc600008e0603 */
[----:B------:R0:W-:Y:S02]  /*3c0e0*/  @P2 STG.E.U8 desc[UR14][R88.64], R70 ;  /* 0x0000004658002986 */ /* 0x0001e4000c10110e */
[----:B0-----:R-:W-:Y:S02]  /*3c0f0*/  PRMT R89, R4, 0x9910, RZ ;  /* 0x0000991004597816 */ /* 0x001fe400000000ff */
[----:B------:R-:W3:Y:S04]  /*3c100*/  LDL.LU R4, [R1+0x2a0] ;  /* 0x0002a00001047983 */ /* 0x000ee80000300800 */
[----:B------:R-:W3:Y:S01]  /*3c110*/  LDL.LU R5, [R1+0x2a4] ;  /* 0x0002a40001057983 */ /* 0x000ee20000300800 */
[----:B------:R-:W-:Y:S01]  /*3c120*/  VIADD R75, R73, UR17 ;  /* 0x00000011494b7c36 */ /* 0x000fe20008000000 */
[----:B-----5:R-:W-:Y:S01]  /*3c130*/  ISETP.LT.AND P4, PT, R74, UR8, !P4 ;  /* 0x000000084a007c0c */ /* 0x020fe2000e781270 */
[----:B------:R-:W-:Y:S01]  /*3c140*/  VIADD R88, R69, 0x28 ;  /* 0x0000002845587836 */ /* 0x000fe20000000000 */
[----:B------:R-:W0:Y:S01]  /*3c150*/  LDCU UR8, c[0x0][0x398] ;  /* 0x00007300ff0877ac */ /* 0x000e220008000800 */
[----:B------:R-:W-:Y:S01]  /*3c160*/  SHF.R.S32.HI R89, RZ, 0x8, R89 ;  /* 0x00000008ff597819 */ /* 0x000fe20000011459 */
[----:B------:R-:W5:Y:S01]  /*3c170*/  LDL.LU R14, [R1+0x6b0] ;  /* 0x0006b000010e7983 */ /* 0x000f620000300800 */
[----:B------:R-:W-:-:S02]  /*3c180*/  SHF.R.S32.HI R73, RZ, 0x1f, R75 ;  /* 0x0000001fff497819 */ /* 0x000fc4000001144b */
[----:B------:R-:W-:Y:S01]  /*3c190*/  IADD3 R70, P1, PT, R75, R0, RZ ;  /* 0x000000004b467210 */ /* 0x000fe20007f3e0ff */
[----:B------:R-:W5:Y:S04]  /*3c1a0*/  LDL.LU R15, [R1+0x6b4] ;  /* 0x0006b400010f7983 */ /* 0x000f680000300800 */
[----:B------:R-:W-:Y:S01]  /*3c1b0*/  IMAD.X R71, R73, 0x1, R68, P1 ;  /* 0x0000000149477824 */ /* 0x000fe200008e0644 */
[----:B------:R-:W-:Y:S02]  /*3c1c0*/  ISETP.LT.AND P1, PT, R72, UR10, !P3 ;  /* 0x0000000a48007c0c */ /* 0x000fe4000df21270 */
[----:B----4-:R-:W-:Y:S02]  /*3c1d0*/  F2FP.SATFINITE.E4M3.F32.PACK_AB_MERGE_C R92, R25, R24, RZ ;  /* 0x00000018195c723e */ /* 0x010fe400048070ff */
[----:B-1----:R-:W-:Y:S01]  /*3c1e0*/  ISETP.GE.AND P2, PT, R88, UR4, PT ;  /* 0x0000000458007c0c */ /* 0x002fe2000bf46270 */
[----:B------:R-:W-:Y:S01]  /*3c1f0*/  @P4 STG.E.U8 desc[UR14][R90.64], R89 ;  /* 0x000000595a004986 */ /* 0x000fe2000c10110e */
[----:B------:R-:W-:Y:S01]  /*3c200*/  ISETP.LT.AND P3, PT, R74, UR12, !P3 ;  /* 0x0000000c4a007c0c */ /* 0x000fe2000df61270 */
[----:B------:R-:W-:Y:S01]  /*3c210*/  VIADD R88, R69, 0x29 ;  /* 0x0000002945587836 */ /* 0x000fe20000000000 */
[----:B------:R-:W1:Y:S01]  /*3c220*/  LDCU UR10, c[0x0][0x398] ;  /* 0x00007300ff0a77ac */ /* 0x000e620008000800 */
[----:B------:R-:W4:Y:S01]  /*3c230*/  LDL.LU R12, [R1+0x6c0] ;  /* 0x0006c000010c7983 */ /* 0x000f220000300800 */
[----:B------:R-:W0:Y:S03]  /*3c240*/  LDCU UR4, c[0x0][0x39c] ;  /* 0x00007380ff0477ac */ /* 0x000e260008000800 */
[----:B------:R1:W-:Y:S01]  /*3c250*/  @P1 STG.E.U8 desc[UR14][R86.64], R92 ;  /* 0x0000005c56001986 */ /* 0x0003e2000c10110e */
[----:B--2---:R-:W-:-:S02]  /*3c260*/  ISETP.LT.AND P1, PT, R72, UR18, !P6 ;  /* 0x0000001248007c0c */ /* 0x004fc4000f721270 */
[----:B------:R-:W-:Y:S01]  /*3c270*/  ISETP.GE.AND P4, PT, R88, UR6, PT ;  /* 0x0000000658007c0c */ /* 0x000fe2000bf86270 */
[----:B------:R-:W2:Y:S01]  /*3c280*/  LDCU UR6, c[0x0][0x39c] ;  /* 0x00007380ff0677ac */ /* 0x000ea20008000800 */
[----:B------:R-:W-:Y:S01]  /*3c290*/  F2FP.SATFINITE.E4M3.F32.PACK_AB_MERGE_C R88, R23, R22, RZ ;  /* 0x000000161758723e */ /* 0x000fe200048070ff */
[----:B------:R-:W4:Y:S01]  /*3c2a0*/  LDL.LU R13, [R1+0x6c4] ;  /* 0x0006c400010d7983 */ /* 0x000f220000300800 */
[----:B------:R-:W-:Y:S01]  /*3c2b0*/  ISETP.LT.AND P6, PT, R74, UR20, !P6 ;  /* 0x000000144a007c0c */ /* 0x000fe2000f7c1270 */
[----:B------:R-:W2:Y:S01]  /*3c2c0*/  LDCU UR12, c[0x0][0x398] ;  /* 0x00007300ff0c77ac */ /* 0x000ea20008000800 */
[----:B-1----:R-:W-:Y:S01]  /*3c2d0*/  PRMT R87, R92, 0x9910, RZ ;  /* 0x000099105c577816 */ /* 0x002fe200000000ff */
[----:B------:R1:W-:Y:S01]  /*3c2e0*/  @P3 STG.E.U8 desc[UR14][R84.64], R88 ;  /* 0x0000005854003986 */ /* 0x0003e2000c10110e */
[----:B------:R-:W-:Y:S01]  /*3c2f0*/  PRMT R86, R88, 0x9910, RZ ;  /* 0x0000991058567816 */ /* 0x000fe200000000ff */
[----:B------:R-:W2:Y:S01]  /*3c300*/  LDCU UR18, c[0x0][0x398] ;  /* 0x00007300ff1277ac */ /* 0x000ea20008000800 */
[----:B0-----:R-:W-:Y:S01]  /*3c310*/  ISETP.LT.AND P3, PT, R72, UR8, !P5 ;  /* 0x0000000848007c0c */ /* 0x001fe2000ef61270 */
[----:B------:R-:W4:Y:S01]  /*3c320*/  LDL.LU R10, [R1+0x6d0] ;  /* 0x0006d000010a7983 */ /* 0x000f220000300800 */
[----:B------:R-:W-:Y:S01]  /*3c330*/  SHF.R.S32.HI R86, RZ, 0x8, R86 ;  /* 0x00000008ff567819 */ /* 0x000fe20000011456 */
[----:B------:R-:W0:Y:S02]  /*3c340*/  LDCU UR8, c[0x0][0x398] ;  /* 0x00007300ff0877ac */ /* 0x000e240008000800 */
[----:B------:R-:W4:Y:S01]  /*3c350*/  LDL.LU R11, [R1+0x6d4] ;  /* 0x0006d400010b7983 */ /* 0x000f220000300800 */
[----:B------:R-:W0:Y:S01]  /*3c360*/  LDCU UR20, c[0x0][0x398] ;  /* 0x00007300ff1477ac */ /* 0x000e220008000800 */
[----:B-1----:R-:W-:-:S02]  /*3c370*/  SHF.R.S32.HI R85, RZ, 0x8, R87 ;  /* 0x00000008ff557819 */ /* 0x002fc40000011457 */
[----:B------:R-:W4:Y:S04]  /*3c380*/  LDL.LU R8, [R1+0x6e0] ;  /* 0x0006e00001087983 */ /* 0x000f280000300800 */
[----:B------:R1:W-:Y:S04]  /*3c390*/  @P1 STG.E.U8 desc[UR14][R82.64], R85 ;  /* 0x0000005552001986 */ /* 0x0003e8000c10110e */
[----:B------:R0:W-:Y:S04]  /*3c3a0*/  @P6 STG.E.U8 desc[UR14][R80.64], R86 ;  /* 0x0000005650006986 */ /* 0x0001e8000c10110e */
[----:B------:R-:W4:Y:S01]  /*3c3b0*/  LDL.LU R9, [R1+0x6e4] ;  /* 0x0006e40001097983 */ /* 0x000f220000300800 */
[----:B-1----:R-:W-:-:S03]  /*3c3c0*/  F2FP.SATFINITE.E4M3.F32.PACK_AB_MERGE_C R82, R21, R20, RZ ;  /* 0x000000141552723e */ /* 0x002fc600048070ff */
[----:B------:R-:W4:Y:S01]  /*3c3d0*/  LDL.LU R6, [R1+0x6f0] ;  /* 0x0006f00001067983 */ /* 0x000f220000300800 */
[----:B0-----:R-:W-:Y:S01]  /*3c3e0*/  PRMT R81, R82, 0x9910, RZ ;  /* 0x0000991052517816 */ /* 0x001fe200000000ff */
[C---:B------:R-:W-:Y:S02]  /*3c3f0*/  VIADD R80, R69.reuse, 0x2b ;  /* 0x0000002b45507836 */ /* 0x040fe40000000000 */
[----:B------:R0:W-:Y:S04]  /*3c400*/  @P3 STG.E.U8 desc[UR14][R78.64], R82 ;  /* 0x000000524e003986 */ /* 0x0001e8000c10110e */
[----:B------:R-:W4:Y:S01]  /*3c410*/  LDL.LU R7, [R1+0x6f4] ;  /* 0x0006f40001077983 */ /* 0x000f220000300800 */
[----:B--2---:R-:W-:Y:S01]  /*3c420*/  ISETP.GE.AND P3, PT, R80, UR6, PT ;  /* 0x0000000650007c0c */ /* 0x004fe2000bf66270 */
[----:B------:R-:W-:Y:S01]  /*3c430*/  VIADD R84, R69, 0x2a ;  /* 0x0000002a45547836 */ /* 0x000fe20000000000 */
[----:B------:R-:W-:Y:S01]  /*3c440*/  ISETP.LT.AND P5, PT, R74, UR10, !P5 ;  /* 0x0000000a4a007c0c */ /* 0x000fe2000efa1270 */
[----:B------:R-:W1:Y:S01]  /*3c450*/  LDCU UR10, c[0x0][0x398] ;  /* 0x00007300ff0a77ac */ /* 0x000e620008000800 */
[----:B0-----:R-:W-:Y:S01]  /*3c460*/  IMAD.MOV.U32 R78, RZ, RZ, R81 ;  /* 0x000000ffff4e7224 */ /* 0x001fe200078e0051 */
[----:B------:R-:W-:Y:S01]  /*3c470*/  ISETP.LT.AND P6, PT, R72, UR12, !P0 ;  /* 0x0000000c48007c0c */ /* 0x000fe2000c7c1270 */
[----:B------:R-:W0:Y:S01]  /*3c480*/  LDCU UR6, c[0x0][0x398] ;  /* 0x00007300ff0677ac */ /* 0x000e220008000800 */
[----:B---3--:R-:W-:Y:S01]  /*3c490*/  F2FP.SATFINITE.E4M3.F32.PACK_AB_MERGE_C R81, R17, R16, RZ ;  /* 0x000000101151723e */ /* 0x008fe200048070ff */
[----:B------:R-:W2:Y:S01]  /*3c4a0*/  LDCU UR12, c[0x0][0x398] ;  /* 0x00007300ff0c77ac */ /* 0x000ea20008000800 */
[----:B------:R-:W3:Y:S04]  /*3c4b0*/  LDL.LU R16, [R1+0x6a8] ;  /* 0x0006a80001107983 */ /* 0x000ee80000300800 */
[----:B------:R-:W3:Y:S01]  /*3c4c0*/  LDL.LU R17, [R1+0x6ac] ;  /* 0x0006ac0001117983 */ /* 0x000ee20000300800 */
[----:B------:R-:W-:-:S03]  /*3c4d0*/  F2FP.SATFINITE.E4M3.F32.PACK_AB_MERGE_C R80, R5, R4, RZ ;  /* 0x000000040550723e */ /* 0x000fc600048070ff */
[----:B------:R-:W2:Y:S04]  /*3c4e0*/  LDL.LU R4, [R1+0x2a8] ;  /* 0x0002a80001047983 */ /* 0x000ea80000300800 */
[----:B------:R-:W2:Y:S01]  /*3c4f0*/  LDL.LU R5, [R1+0x2ac] ;  /* 0x0002ac0001057983 */ /* 0x000ea20000300800 */
[----:B------:R-:W-:Y:S01]  /*3c500*/  ISETP.GE.AND P1, PT, R84, UR4, PT ;  /* 0x0000000454007c0c */ /* 0x000fe2000bf26270 */
[----:B------:R-:W0:Y:S01]  /*3c510*/  LDCU UR4, c[0x0][0x39c] ;  /* 0x00007380ff0477ac */ /* 0x000e220008000800 */
[----:B------:R-:W-:Y:S02]  /*3c520*/  F2FP.SATFINITE.E4M3.F32.PACK_AB_MERGE_C R79, R19, R18, RZ ;  /* 0x00000012134f723e */ /* 0x000fe400048070ff */
[----:B------:R-:W-:Y:S01]  /*3c530*/  ISETP.LT.AND P0, PT, R74, UR8, !P0 ;  /* 0x000000084a007c0c */ /* 0x000fe2000c701270 */
[----:B------:R-:W0:Y:S02]  /*3c540*/  LDCU UR8, c[0x0][0x398] ;  /* 0x00007300ff0877ac */ /* 0x000e240008000800 */
[----:B------:R1:W-:Y:S01]  /*3c550*/  @P5 STG.E.U8 desc[UR14][R76.64], R79 ;  /* 0x0000004f4c005986 */ /* 0x0003e2000c10110e */
[----:B------:R-:W-:-:S02]  /*3c560*/  SHF.R.S32.HI R78, RZ, 0x8, R78 ;  /* 0x00000008ff4e7819 */ /* 0x000fc4000001144e */
[C---:B-1----:R-:W-:Y:S01]  /*3c570*/  IADD3 R76, P5, PT, R75.reuse, R2, RZ ;  /* 0x000000024b4c7210 */ /* 0x042fe20007fbe0ff */
[----:B------:R-:W-:Y:S01]  /*3c580*/  VIADD R75, R75, UR17 ;  /* 0x000000114b4b7c36 */ /* 0x000fe20008000000 */
[----:B------:R-:W-:-:S03]  /*3c590*/  PRMT R79, R79, 0x9910, RZ ;  /* 0x000099104f4f7816 */ /* 0x000fc600000000ff */
[----:B------:R-:W-:Y:S01]  /*3c5a0*/  IMAD.X R77, R73, 0x1, R3, P5 ;  /* 0x00000001494d7824 */ /* 0x000fe200028e0603 */
[----:B------:R-:W-:Y:S01]  /*3c5b0*/  ISETP.LT.AND P5, PT, R72, UR10, !P2 ;  /* 0x0000000a48007c0c */ /* 0x000fe2000d7a1270 */
[----:B------:R1:W-:Y:S01]  /*3c5c0*/  @P6 STG.E.U8 desc[UR14][R70.64], R78 ;  /* 0x0000004e46006986 */ /* 0x0003e2000c10110e */
[----:B------:R-:W-:Y:S01]  /*3c5d0*/  SHF.R.S32.HI R79, RZ, 0x8, R79 ;  /* 0x00000008ff4f7819 */ /* 0x000fe2000001144f */
[----:B------:R-:W-:Y:S01]  /*3c5e0*/  VIADD R73, R69, 0x2c ;  /* 0x0000002c45497836 */ /* 0x000fe20000000000 */
[----:B------:R-:W2:Y:S03]  /*3c5f0*/  LDCU UR10, c[0x0][0x398] ;  /* 0x00007300ff0a77ac */ /* 0x000ea60008000800 */
[----:B------:R5:W-:Y:S01]  /*3c600*/  @P0 STG.E.U8 desc[UR14][R76.64], R79 ;  /* 0x0000004f4c000986 */ /* 0x000be2000c10110e */
[----:B0-----:R-:W-:Y:S01]  /*3c610*/  ISETP.GE.AND P0, PT, R73, UR4, PT ;  /* 0x0000000449007c0c */ /* 0x001fe2000bf06270 */
[----:B------:R-:W0:Y:S01]  /*3c620*/  LDCU UR4, c[0x0][0x39c] ;  /* 0x00007380ff0477ac */ /* 0x000e220008000800 */
[----:B-1----:R-:W-:-:S02]  /*3c630*/  SHF.R.S32.HI R78, RZ, 0x1f, R75 ;  /* 0x0000001fff4e7819 */ /* 0x002fc4000001144b */
[----:B------:R-:W-:-:S05]  /*3c640*/  IADD3 R70, P6, PT, R75, R0, RZ ;  /* 0x000000004b467210 */ /* 0x000fca0007fde0ff */
[----:B------:R-:W-:Y:S01]  /*3c650*/  IMAD.X R71, R78, 0x1, R68, P6 ;  /* 0x000000014e477824 */ /* 0x000fe200030e0644 */
[----:B------:R-:W-:Y:S01]  /*3c660*/  ISETP.LT.AND P2, PT, R74, UR6, !P2 ;  /* 0x000000064a007c0c */ /* 0x000fe2000d741270 */
[C---:B------:R-:W-:Y:S01]  /*3c670*/  VIADD R73, R75.reuse, UR17 ;  /* 0x000000114b497c36 */ /* 0x040fe20008000000 */
[----:B------:R-:W-:Y:S01]  /*3c680*/  ISETP.LT.AND P6, PT, R72, UR8, !P4 ;  /* 0x0000000848007c0c */ /* 0x000fe2000e7c1270 */
[----:B------:R-:W1:Y:S01]  /*3c690*/  LDCU UR6, c[0x0][0x39c] ;  /* 0x00007380ff0677ac */ /* 0x000e620008000800 */
[----:B------:R0:W-:Y:S01]  /*3c6a0*/  @P5 STG.E.U8 desc[UR14][R70.64], R81 ;  /* 0x0000005146005986 */ /* 0x0001e2000c10110e */
[----:B-----5:R-:W-:Y:S02]  /*3c6b0*/  IADD3 R76, P5, PT, R75, R2, RZ ;  /* 0x000000024b4c7210 */ /* 0x020fe40007fbe0ff */
[----:B------:R-:W-:Y:S01]  /*3c6c0*/  SHF.R.S32.HI R75, RZ, 0x1f, R73 ;  /* 0x0000001fff4b7819 */ /* 0x000fe20000011449 */
[----:B------:R-:W5:Y:S02]  /*3c6d0*/  LDCU UR8, c[0x0][0x398] ;  /* 0x00007300ff0877ac */ /* 0x000f640008000800 */
[----:B------:R-:W-:-:S02]  /*3c6e0*/  IMAD.X R77, R78, 0x1, R3, P5 ;  /* 0x000000014e4d7824 */ /* 0x000fc400028e0603 */
[----:B------:R-:W-:Y:S01]  /*3c6f0*/  VIADD R78, R69, 0x2d ;  /* 0x0000002d454e7836 */ /* 0x000fe20000000000 */
[----:B0-----:R-:W-:Y:S02]  /*3c700*/  IADD3 R70, P5, PT, R73, R0, RZ ;  /* 0x0000000049467210 */ /* 0x001fe40007fbe0ff */
[----:B------:R2:W-:Y:S03]  /*3c710*/  @P2 STG.E.U8 desc[UR14][R76.64], R80 ;  /* 0x000000504c002986 */ /* 0x0005e6000c10110e */
[----:B------:R-:W-:Y:S01]  /*3c720*/  IMAD.X R71, R75, 0x1, R68, P5 ;  /* 0x000000014b477824 */ /* 0x000fe200028e0644 */
[----:B------:R-:W-:Y:S01]  /*3c730*/  ISETP.GE.AND P5, PT, R78, UR4, PT ;  /* 0x000000044e007c0c */ /* 0x000fe2000bfa6270 */
[----:B------:R-:W0:Y:S01]  /*3c740*/  LDCU UR4, c[0x0][0x39c] ;  /* 0x00007380ff0477ac */ /* 0x000e220008000800 */
[----:B------:R-:W-:Y:S02]  /*3c750*/  PRMT R78, R80, 0x9910, RZ ;  /* 0x00009910504e7816 */ /* 0x000fe400000000ff */
[----:B--2---:R-:W-:-:S02]  /*3c760*/  F2FP.SATFINITE.E4M3.F32.PACK_AB_MERGE_C R80, R5, R4, RZ ;  /* 0x000000040550723e */ /* 0x004fc400048070ff */
[----:B------:R-:W2:Y:S04]  /*3c770*/  LDL.LU R4, [R1+0x2b0] ;  /* 0x0002b00001047983 */ /* 0x000ea80000300800 */
[----:B------:R-:W2:Y:S01]  /*3c780*/  LDL.LU R5, [R1+0x2b4] ;  /* 0x0002b40001057983 */ /* 0x000ea20000300800 */
[----:B------:R-:W-:-:S04]  /*3c790*/  PRMT R79, R81, 0x9910, RZ ;  /* 0x00009910514f7816 */ /* 0x000fc800000000ff */
[----:B------:R-:W-:Y:S02]  /*3c7a0*/  SHF.R.S32.HI R79, RZ, 0x8, R79 ;  /* 0x00000008ff4f7819 */ /* 0x000fe4000001144f */
[----:B------:R-:W-:Y:S01]  /*3c7b0*/  ISETP.LT.AND P4, PT, R74, UR10, !P4 ;  /* 0x0000000a4a007c0c */ /* 0x000fe2000e781270 */
[----:B------:R-:W-:Y:S01]  /*3c7c0*/  VIADD R77, R69, 0x2e ;  /* 0x0000002e454d7836 */ /* 0x000fe20000000000 */
[----:B------:R-:W-:Y:S01]  /*3c7d0*/  SHF.R.S32.HI R78, RZ, 0x8, R78 ;  /* 0x00000008ff4e7819 */ /* 0x000fe2000001144e */
[----:B------:R0:W-:Y:S01]  /*3c7e0*/  @P6 STG.E.U8 desc[UR14][R70.64], R79 ;  /* 0x0000004f46006986 */ /* 0x0001e2000c10110e */
[----:B------:R-:W-:Y:S01]  /*3c7f0*/  ISETP.LT.AND P2, PT, R72, UR12, !P1 ;  /* 0x0000000c48007c0c */ /* 0x000fe2000cf41270 */
[----:B------:R-:W1:Y:S01]  /*3c800*/  LDCU UR10, c[0x0][0x398] ;  /* 0x00007300ff0a77ac */ /* 0x000e620008000800 */
[C---:B0-----:R-:W-:Y:S01]  /*3c810*/  IADD3 R70, P6, PT, R73.reuse, R2, RZ ;  /* 0x0000000249467210 */ /* 0x041fe20007fde0ff */
[----:B------:R-:W-:Y:S01]  /*3c820*/  VIADD R73, R73, UR17 ;  /* 0x0000001149497c36 */ /* 0x000fe20008000000 */
[----:B---3--:R-:W-:Y:S01]  /*3c830*/  F2FP.SATFINITE.E4M3.F32.PACK_AB_MERGE_C R79, R17, R16, RZ ;  /* 0x00000010114f723e */ /* 0x008fe200048070ff */
[----:B------:R-:W0:Y:S02]  /*3c840*/  LDCU UR12, c[0x0][0x398] ;  /* 0x00007300ff0c77ac */ /* 0x000e240008000800 */
[----:B------:R-:W-:Y:S01]  /*3c850*/  IMAD.X R71, R75, 0x1, R3, P6 ;  /* 0x000000014b477824 */ /* 0x000fe200030e0603 */
[----:B------:R-:W-:-:S02]  /*3c860*/  SHF.R.S32.HI R75, RZ, 0x1f, R73 ;  /* 0x0000001fff4b7819 */ /* 0x000fc40000011449 */
[----:B------:R-:W-:Y:S02]  /*3c870*/  IADD3 R76, P6, PT, R73, R0, RZ ;  /* 0x00000000494c7210 */ /* 0x000fe40007fde0ff */
[----:B------:R-:W-:Y:S01]  /*3c880*/  ISETP.LT.AND P1, PT, R74, UR18, !P1 ;  /* 0x000000124a007c0c */ /* 0x000fe2000cf21270 */
[----:B------:R3:W-:Y:S01]  /*3c890*/  @P4 STG.E.U8 desc[UR14][R70.64], R78 ;  /* 0x0000004e46004986 */ /* 0x0007e2000c10110e */
[----:B------:R-:W-:Y:S01]  /*3c8a0*/  ISETP.GE.AND P4, PT, R77, UR4, PT ;  /* 0x000000044d007c0c */ /* 0x000fe2000bf86270 */
[----:B------:R-:W-:Y:S01]  /*3c8b0*/  IMAD.X R77, R75, 0x1, R68, P6 ;  /* 0x000000014b4d7824 */ /* 0x000fe200030e0644 */
[----:B------:R-:W-:Y:S01]  /*3c8c0*/  F2FP.SATFINITE.E4M3.F32.PACK_AB_MERGE_C R81, R15, R14, RZ ;  /* 0x0000000e0f51723e */ /* 0x000fe200048070ff */
[----:B------:R-:W0:Y:S01]  /*3c8d0*/  LDCU UR4, c[0x0][0x39c] ;  /* 0x00007380ff0477ac */ /* 0x000e220008000800 */
[----:B------:R-:W4:Y:S01]  /*3c8e0*/  LDL.LU R14, [R1+0x6b8] ;  /* 0x0006b800010e7983 */ /* 0x000f220000300800 */
[----:B------:R-:W0:Y:S01]  /*3c8f0*/  LDCU UR18, c[0x0][0x398] ;  /* 0x00007300ff1277ac */ /* 0x000e220008000800 */
[----:B---3--:R-:W-:-:S02]  /*3c900*/  IADD3 R70, P6, PT, R73, R2, RZ ;  /* 0x0000000249467210 */ /* 0x008fc40007fde0ff */
[----:B------:R3:W-:Y:S03]  /*3c910*/  @P2 STG.E.U8 desc[UR14][R76.64], R79 ;  /* 0x0000004f4c002986 */ /* 0x0007e6000c10110e */
[----:B------:R-:W-:Y:S01]  /*3c920*/  IMAD.X R71, R75, 0x1, R3, P6 ;  /* 0x000000014b477824 */ /* 0x000fe200030e0603 */
[----:B------:R-:W4:Y:S04]  /*3c930*/  LDL.LU R15, [R1+0x6bc] ;  /* 0x0006bc00010f7983 */ /* 0x000f280000300800 */
[----:B------:R2:W-:Y:S01]  /*3c940*/  @P1 STG.E.U8 desc[UR14][R70.64], R80 ;  /* 0x0000005046001986 */ /* 0x0005e2000c10110e */
[----:B---3--:R-:W-:Y:S02]  /*3c950*/  PRMT R76, R79, 0x9910, RZ ;  /* 0x000099104f4c7816 */ /* 0x008fe400000000ff */
[----:B------:R-:W-:-:S02]  /*3c960*/  PRMT R79, R80, 0x9910, RZ ;  /* 0x00009910504f7816 */ /* 0x000fc400000000ff */
[----:B--2---:R-:W-:Y:S02]  /*3c970*/  F2FP.SATFINITE.E4M3.F32.PACK_AB_MERGE_C R80, R5, R4, RZ ;  /* 0x000000040550723e */ /* 0x004fe400048070ff */
[----:B------:R-:W2:Y:S04]  /*3c980*/  LDL.LU R4, [R1+0x2b8] ;  /* 0x0002b80001047983 */ /* 0x000ea80000300800 */
[----:B------:R-:W2:Y:S01]  /*3c990*/  LDL.LU R5, [R1+0x2bc] ;  /* 0x0002bc0001057983 */ /* 0x000ea20000300800 */
[----:B------:R-:W-:Y:S02]  /*3c9a0*/  VIADD R78, R69, 0x2f ;  /* 0x0000002f454e7836 */ /* 0x000fe40000000000 */
[----:B------:R-:W-:Y:S01]  /*3c9b0*/  VIADD R73, R73, UR17 ;  /* 0x0000001149497c36 */ /* 0x000fe20008000000 */
[----:B-----5:R-:W-:Y:S01]  /*3c9c0*/  ISETP.LT.AND P1, PT, R72, UR8, !P3 ;  /* 0x0000000848007c0c */ /* 0x020fe2000df21270 */
[----:B------:R-:W3:Y:S01]  /*3c9d0*/  LDCU UR8, c[0x0][0x398] ;  /* 0x00007300ff0877ac */ /* 0x000ee20008000800 */
[----:B-1----:R-:W-:Y:S01]  /*3c9e0*/  ISETP.GE.AND P2, PT, R78, UR6, PT ;  /* 0x000000064e007c0c */ /* 0x002fe2000bf46270 */
[----:B------:R-:W1:Y:S01]  /*3c9f0*/  LDCU UR6, c[0x0][0x398] ;  /* 0x00007300ff0677ac */ /* 0x000e620008000800 */
[----:B------:R-:W-:-:S02]  /*3ca00*/  SHF.R.S32.HI R75, RZ, 0x1f, R73 ;  /* 0x0000001fff4b7819 */ /* 0x000fc40000011449 */
[----:B------:R-:W-:Y:S02]  /*3ca10*/  IADD3 R70, P6, PT, R73, R0, RZ ;  /* 0x0000000049467210 */ /* 0x000fe40007fde0ff */
[----:B------:R-:W-:-:S03]  /*3ca20*/  SHF.R.S32.HI R76, RZ, 0x8, R76 ;  /* 0x00000008ff4c7819 */ /* 0x000fc6000001144c */
[----:B------:R-:W-:Y:S01]  /*3ca30*/  IMAD.X R71, R75, 0x1, R68, P6 ;  /* 0x000000014b477824 */ /* 0x000fe200030e0644 */
[----:B------:R-:W-:Y:S01]  /*3ca40*/  ISETP.LT.AND P3, PT, R74, UR10, !P3 ;  /* 0x0000000a4a007c0c */ /* 0x000fe2000df61270 */
[----:B------:R-:W5:Y:S03]  /*3ca50*/  LDCU UR10, c[0x0][0x398] ;  /* 0x00007300ff0a77ac */ /* 0x000f660008000800 */
[----:B------:R0:W-:Y:S01]  /*3ca60*/  @P1 STG.E.U8 desc[UR14][R70.64], R76 ;  /* 0x0000004c46001986 */ /* 0x0001e2000c10110e */
[----:B------:R-:W-:Y:S02]  /*3ca70*/  SHF.R.S32.HI R79, RZ, 0x8, R79 ;  /* 0x00000008ff4f7819 */ /* 0x000fe4000001144f */
[----:B-1----:R-:W-:Y:S01]  /*3ca80*/  ISETP.LT.AND P1, PT, R72, UR6, !P0 ;  /* 0x0000000648007c0c */ /* 0x002fe2000c721270 */
[----:B------:R-:W1:Y:S01]  /*3ca90*/  LDCU UR6, c[0x0][0x39c] ;  /* 0x00007380ff0677ac */ /* 0x000e620008000800 */
[C---:B0-----:R-:W-:Y:S01]  /*3caa0*/  IADD3 R76, P6, PT, R73.reuse, R2, RZ ;  /* 0x00000002494c7210 */ /* 0x041fe20007fde0ff */
[----:B------:R-:W-:-:S04]  /*3cab0*/  VIADD R73, R73, UR17 ;  /* 0x0000001149497c36 */ /* 0x000fc80008000000 */
[----:B------:R-:W-:Y:S01]  /*3cac0*/  IMAD.X R77, R75, 0x1, R3, P6 ;  /* 0x000000014b4d7824 */ /* 0x000fe200030e0603 */
[----:B------:R-:W-:Y:S01]  /*3cad0*/  SHF.R.S32.HI R78, RZ, 0x1f, R73 ;  /* 0x0000001fff4e7819 */ /* 0x000fe20000011449 */
[----:B------:R-:W-:Y:S01]  /*3cae0*/  VIADD R75, R69, 0x30 ;  /* 0x00000030454b7836 */ /* 0x000fe20000000000 */
[----:B------:R-:W-:Y:S02]  /*3caf0*/  IADD3 R70, P6, PT, R73, R0, RZ ;  /* 0x0000000049467210 */ /* 0x000fe40007fde0ff */
[----:B------:R0:W-:Y:S02]  /*3cb00*/  @P3 STG.E.U8 desc[UR14][R76.64], R79 ;  /* 0x0000004f4c003986 */ /* 0x0001e4000c10110e */
[----:B------:R-:W-:Y:S01]  /*3cb10*/  ISETP.GE.AND P3, PT, R75, UR4, PT ;  /* 0x000000044b007c0c */ /* 0x000fe2000bf66270 */
[----:B------:R-:W-:Y:S01]  /*3cb20*/  IMAD.X R71, R78, 0x1, R68, P6 ;  /* 0x000000014e477824 */ /* 0x000fe200030e0644 */
[----:B------:R-:W1:Y:S01]  /*3cb30*/  LDCU UR4, c[0x0][0x39c] ;  /* 0x00007380ff0477ac */ /* 0x000e620008000800 */
[----:B---3--:R-:W-:Y:S01]  /*3cb40*/  ISETP.LT.AND P0, PT, R74, UR8, !P0 ;  /* 0x000000084a007c0c */ /* 0x008fe2000c701270 */
[----:B------:R-:W-:-:S02]  /*3cb50*/  VIADD R75, R73, UR17 ;  /* 0x00000011494b7c36 */ /* 0x000fc40008000000 */
[----:B------:R3:W-:Y:S01]  /*3cb60*/  @P1 STG.E.U8 desc[UR14][R70.64], R81 ;  /* 0x0000005146001986 */ /* 0x0007e2000c10110e */
[----:B------:R-:W-:Y:S01]  /*3cb70*/  ISETP.LT.AND P6, PT, R72, UR12, !P5 ;  /* 0x0000000c48007c0c */ /* 0x000fe2000efc1270 */
[----:B------:R-:W2:Y:S01]  /*3cb80*/  LDCU UR8, c[0x0][0x398] ;  /* 0x00007300ff0877ac */ /* 0x000ea20008000800 */
[----:B0-----:R-:W-:Y:S02]  /*3cb90*/  IADD3 R76, P1, PT, R73, R2, RZ ;  /* 0x00000002494c7210 */ /* 0x001fe40007f3e0ff */
[----:B------:R-:W-:Y:S01]  /*3cba0*/  SHF.R.S32.HI R73, RZ, 0x1f, R75 ;  /* 0x0000001fff497819 */ /* 0x000fe2000001144b */
[----:B------:R-:W0:Y:S02]  /*3cbb0*/  LDCU UR12, c[0x0][0x398] ;  /* 0x00007300ff0c77ac */ /* 0x000e240008000800 */
[----:B------:R-:W-:Y:S02]  /*3cbc0*/  IMAD.X R77, R78, 0x1, R3, P1 ;  /* 0x000000014e4d7824 */ /* 0x000fe400008e0603 */
[----:B------:R-:W-:Y:S01]  /*3cbd0*/  VIADD R78, R69, 0x31 ;  /* 0x00000031454e7836 */ /* 0x000fe20000000000 */
[----:B---3--:R-:W-:-:S02]  /*3cbe0*/  IADD3 R70, P1, PT, R75, R0, RZ ;  /* 0x000000004b467210 */ /* 0x008fc40007f3e0ff */
[----:B------:R2:W-:Y:S03]  /*3cbf0*/  @P0 STG.E.U8 desc[UR14][R76.64], R80 ;  /* 0x000000504c000986 */ /* 0x0005e6000c10110e */
[----:B------:R-:W-:Y:S01]  /*3cc00*/  IMAD.X R71, R73, 0x1, R68, P1 ;  /* 0x0000000149477824 */ /* 0x000fe200008e0644 */
[----:B-1----:R-:W-:Y:S01]  /*3cc10*/  ISETP.GE.AND P1, PT, R78, UR4, PT ;  /* 0x000000044e007c0c */ /* 0x002fe2000bf26270 */
[----:B------:R-:W1:Y:S01]  /*3cc20*/  LDCU UR4, c[0x0][0x39c] ;  /* 0x00007380ff0477ac */ /* 0x000e620008000800 */
[----:B------:R-:W-:Y:S02]  /*3cc30*/  PRMT R78, R80, 0x9910, RZ ;  /* 0x00009910504e7816 */ /* 0x000fe400000000ff */
[----:B--2---:R-:W-:Y:S02]  /*3cc40*/  F2FP.SATFINITE.E4M3.F32.PACK_AB_MERGE_C R80, R5, R4, RZ ;  /* 0x000000040550723e */ /* 0x004fe400048070ff */
[----:B------:R-:W2:Y:S04]  /*3cc50*/  LDL.LU R4, [R1+0x2c0] ;  /* 0x0002c00001047983 */ /* 0x000ea80000300800 */
[----:B------:R-:W2:Y:S01]  /*3cc60*/  LDL.LU R5, [R1+0x2c4] ;  /* 0x0002c40001057983 */ /* 0x000ea20000300800 */
[----:B------:R-:W-:-:S04]  /*3cc70*/  PRMT R79, R81, 0x9910, RZ ;  /* 0x00009910514f7816 */ /* 0x000fc800000000ff */
[----:B------:R-:W-:Y:S02]  /*3cc80*/  SHF.R.S32.HI R79, RZ, 0x8, R79 ;  /* 0x00000008ff4f7819 */ /* 0x000fe4000001144f */
[----:B-----5:R-:W-:Y:S01]  /*3cc90*/  ISETP.LT.AND P5, PT, R74, UR10, !P5 ;  /* 0x0000000a4a007c0c */ /* 0x020fe2000efa1270 */
[----:B------:R-:W-:Y:S01]  /*3cca0*/  VIADD R77, R69, 0x32 ;  /* 0x00000032454d7836 */ /* 0x000fe20000000000 */
[----:B------:R-:W-:Y:S01]  /*3ccb0*/  SHF.R.S32.HI R78, RZ, 0x8, R78 ;  /* 0x00000008ff4e7819 */ /* 0x000fe2000001144e */
[----:B------:R3:W-:Y:S01]  /*3ccc0*/  @P6 STG.E.U8 desc[UR14][R70.64], R79 ;  /* 0x0000004f46006986 */ /* 0x0007e2000c10110e */
[----:B------:R-:W-:Y:S01]  /*3ccd0*/  ISETP.LT.AND P0, PT, R72, UR18, !P4 ;  /* 0x0000001248007c0c */ /* 0x000fe2000e701270 */
[----:B------:R-:W5:Y:S01]  /*3cce0*/  LDCU UR10, c[0x0][0x398] ;  /* 0x00007300ff0a77ac */ /* 0x000f620008000800 */
[C---:B---3--:R-:W-:Y:S01]  /*3ccf0*/  IADD3 R70, P6, PT, R75.reuse, R2, RZ ;  /* 0x000000024b467210 */ /* 0x048fe20007fde0ff */
[----:B------:R-:W-:Y:S01]  /*3cd00*/  VIADD R75, R75, UR17 ;  /* 0x000000114b4b7c36 */ /* 0x000fe20008000000 */
[----:B----4-:R-:W-:Y:S01]  /*3cd10*/  F2FP.SATFINITE.E4M3.F32.PACK_AB_MERGE_C R79, R15, R14, RZ ;  /* 0x0000000e0f4f723e */ /* 0x010fe200048070ff */
[----:B------:R-:W3:Y:S02]  /*3cd20*/  LDCU UR18, c[0x0][0x398] ;  /* 0x00007300ff1277ac */ /* 0x000ee40008000800 */
[----:B------:R-:W-:Y:S01]  /*3cd30*/  IMAD.X R71, R73, 0x1, R3, P6 ;  /* 0x0000000149477824 */ /* 0x000fe200030e0603 */
[----:B------:R-:W-:-:S02]  /*3cd40*/  SHF.R.S32.HI R73, RZ, 0x1f, R75 ;  /* 0x0000001fff497819 */ /* 0x000fc4000001144b */
[----:B------:R-:W-:Y:S02]  /*3cd50*/  IADD3 R76, P6, PT, R75, R0, RZ ;  /* 0x000000004b4c7210 */ /* 0x000fe40007fde0ff */
[----:B------:R-:W-:Y:S01]  /*3cd60*/  ISETP.LT.AND P4, PT, R74, UR20, !P4 ;  /* 0x000000144a007c0c */ /* 0x000fe2000e781270 */
[----:B------:R4:W-:Y:S01]  /*3cd70*/  @P5 STG.E.U8 desc[UR14][R70.64], R78 ;  /* 0x0000004e46005986 */ /* 0x0009e2000c10110e */
[----:B-1----:R-:W-:Y:S01]  /*3cd80*/  ISETP.GE.AND P5, PT, R77, UR4, PT ;  /* 0x000000044d007c0c */ /* 0x002fe2000bfa6270 */
[----:B------:R-:W-:Y:S01]  /*3cd90*/  IMAD.X R77, R73, 0x1, R68, P6 ;  /* 0x00000001494d7824 */ /* 0x000fe200030e0644 */
[----:B------:R-:W-:Y:S01]  /*3cda0*/  F2FP.SATFINITE.E4M3.F32.PACK_AB_MERGE_C R81, R13, R12, RZ ;  /* 0x0000000c0d51723e */ /* 0x000fe200048070ff */
[----:B------:R-:W1:Y:S01]  /*3cdb0*/  LDCU UR4, c[0x0][0x39c] ;  /* 0x00007380ff0477ac */ /* 0x000e620008000800 */
[----:B------:R-:W3:Y:S01]  /*3cdc0*/  LDL.LU R12, [R1+0x6c8] ;  /* 0x0006c800010c7983 */ /* 0x000ee20000300800 */
[----:B------:R-:W0:Y:S01]  /*3cdd0*/  LDCU UR20, c[0x0][0x398] ;  /* 0x00007300ff1477ac */ /* 0x000e220008000800 */
[----:B----4-:R-:W-:-:S02]  /*3cde0*/  IADD3 R70, P6, PT, R75, R2, RZ ;  /* 0x000000024b467210 */ /* 0x010fc40007fde0ff */
[----:B------:R4:W-:Y:S03]  /*3cdf0*/  @P0 STG.E.U8 desc[UR14][R76.64], R79 ;  /* 0x0000004f4c000986 */ /* 0x0009e6000c10110e */
[----:B------:R-:W-:Y:S01]  /*3ce00*/  IMAD.X R71, R73, 0x1, R3, P6 ;  /* 0x0000000149477824 */ /* 0x000fe200030e0603 */
[----:B------:R-:W3:Y:S04]  /*3ce10*/  LDL.LU R13, [R1+0x6cc] ;  /* 0x0006cc00010d7983 */ /* 0x000ee80000300800 */
[----:B------:R2:W-:Y:S01]  /*3ce20*/  @P4 STG.E.U8 desc[UR14][R70.64], R80 ;  /* 0x0000005046004986 */ /* 0x0005e2000c10110e */
[----:B----4-:R-:W-:Y:S02]  /*3ce30*/  PRMT R76, R79, 0x9910, RZ ;  /* 0x000099104f4c7816 */ /* 0x010fe400000000ff */
[----:B------:R-:W-:-:S02]  /*3ce40*/  PRMT R79, R80, 0x9910, RZ ;  /* 0x00009910504f7816 */ /* 0x000fc400000000ff */
[----:B--2---:R-:W-:Y:S02]  /*3ce50*/  F2FP.SATFINITE.E4M3.F32.PACK_AB_MERGE_C R80, R5, R4, RZ ;  /* 0x000000040550723e */ /* 0x004fe400048070ff */
[----:B------:R-:W2:Y:S04]  /*3ce60*/  LDL.LU R4, [R1+0x2c8] ;  /* 0x0002c80001047983 */ /* 0x000ea80000300800 */
[----:B------:R-:W2:Y:S01]  /*3ce70*/  LDL.LU R5, [R1+0x2cc] ;  /* 0x0002cc0001057983 */ /* 0x000ea20000300800 */
[----:B------:R-:W-:Y:S02]  /*3ce80*/  VIADD R78, R69, 0x33 ;  /* 0x00000033454e7836 */ /* 0x000fe40000000000 */
[----:B------:R-:W-:Y:S01]  /*3ce90*/  VIADD R75, R75, UR17 ;  /* 0x000000114b4b7c36 */ /* 0x000fe20008000000 */
[----:B------:R-:W-:Y:S01]  /*3cea0*/  ISETP.LT.AND P4, PT, R72, UR8, !P2 ;  /* 0x0000000848007c0c */ /* 0x000fe2000d781270 */
[----:B------:R-:W4:Y:S01]  /*3ceb0*/  LDCU UR8, c[0x0][0x398] ;  /* 0x00007300ff0877ac */ /* 0x000f220008000800 */
[----:B------:R-:W-:Y:S01]  /*3cec0*/  ISETP.GE.AND P0, PT, R78, UR6, PT ;  /* 0x000000064e007c0c */ /* 0x000fe2000bf06270 */
[----:B------:R-:W0:Y:S01]  /*3ced0*/  LDCU UR6, c[0x0][0x398] ;  /* 0x00007300ff0677ac */ /* 0x000e220008000800 */
[----:B------:R-:W-:-:S02]  /*3cee0*/  SHF.R.S32.HI R73, RZ, 0x1f, R75 ;  /* 0x0000001fff497819 */ /* 0x000fc4000001144b */
[----:B------:R-:W-:Y:S02]  /*3cef0*/  IADD3 R70, P6, PT, R75, R0, RZ ;  /* 0x000000004b467210 */ /* 0x000fe40007fde0ff */
[----:B------:R-:W-:-:S03]  /*3cf00*/  SHF.R.S32.HI R76, RZ, 0x8, R76 ;  /* 0x00000008ff4c7819 */ /* 0x000fc6000001144c */
[----:B------:R-:W-:Y:S01]  /*3cf10*/  IMAD.X R71, R73, 0x1, R68, P6 ;  /* 0x0000000149477824 */ /* 0x000fe200030e0644 */
[----:B-----5:R-:W-:Y:S01]  /*3cf20*/  ISETP.LT.AND P2, PT, R74, UR10, !P2 ;  /* 0x0000000a4a007c0c */ /* 0x020fe2000d741270 */
[----:B------:R-:W5:Y:S03]  /*3cf30*/  LDCU UR10, c[0x0][0x398] ;  /* 0x00007300ff0a77ac */ /* 0x000f660008000800 */
[----:B------:R1:W-:Y:S01]  /*3cf40*/  @P4 STG.E.U8 desc[UR14][R70.64], R76 ;  /* 0x0000004c46004986 */ /* 0x0003e2000c10110e */
[----:B------:R-:W-:Y:S02]  /*3cf50*/  SHF.R.S32.HI R79, RZ, 0x8, R79 ;  /* 0x00000008ff4f7819 */ /* 0x000fe4000001144f */
[----:B0-----:R-:W-:Y:S01]  /*3cf60*/  ISETP.LT.AND P4, PT, R72, UR6, !P3 ;  /* 0x0000000648007c0c */ /* 0x001fe2000df81270 */
[----:B------:R-:W0:Y:S01]  /*3cf70*/  LDCU UR6, c[0x0][0x39c] ;  /* 0x00007380ff0677ac */ /* 0x000e220008000800 */
[C---:B-1----:R-:W-:Y:S01]  /*3cf80*/  IADD3 R76, P6, PT, R75.reuse, R2, RZ ;  /* 0x000000024b4c7210 */ /* 0x042fe20007fde0ff */
        /* <DEDUP_REMOVED lines=8> */
[----:B------:R-:W0:Y:S01]  /*3d010*/  LDCU UR4, c[0x0][0x39c] ;  /* 0x00007380ff0477ac */ /* 0x000e220008000800 */
[----:B----4-:R-:W-:Y:S01]  /*3d020*/  ISETP.LT.AND P3, PT, R74, UR8, !P3 ;  /* 0x000000084a007c0c */ /* 0x010fe2000df61270 */
[----:B------:R-:W-:-:S02]  /*3d030*/  VIADD R73, R75, UR17 ;  /* 0x000000114b497c36 */ /* 0x000fc40008000000 */
[----:B------:R4:W-:Y:S01]  /*3d040*/  @P4 STG.E.U8 desc[UR14][R70.64], R81 ;  /* 0x0000005146004986 */ /* 0x0009e2000c10110e */
[----:B------:R-:W-:Y:S01]  /*3d050*/  ISETP.LT.AND P6, PT, R72, UR12, !P1 ;  /* 0x0000000c48007c0c */ /* 0x000fe2000cfc1270 */
[----:B------:R-:W2:Y:S01]  /*3d060*/  LDCU UR8, c[0x0][0x398] ;  /* 0x00007300ff0877ac */ /* 0x000ea20008000800 */
[----:B-1----:R-:W-:Y:S02]  /*3d070*/  IADD3 R76, P4, PT, R75, R2, RZ ;  /* 0x000000024b4c7210 */ /* 0x002fe40007f9e0ff */
[----:B------:R-:W-:Y:S01]  /*3d080*/  SHF.R.S32.HI R75, RZ, 0x1f, R73 ;  /* 0x0000001fff4b7819 */ /* 0x000fe20000011449 */
[----:B------:R-:W1:Y:S02]  /*3d090*/  LDCU UR12, c[0x0][0x398] ;  /* 0x00007300ff0c77ac */ /* 0x000e640008000800 */
[----:B------:R-:W-:Y:S02]  /*3d0a0*/  IMAD.X R77, R78, 0x1, R3, P4 ;  /* 0x000000014e4d7824 */ /* 0x000fe400020e0603 */
[----:B------:R-:W-:Y:S01]  /*3d0b0*/  VIADD R78, R69, 0x35 ;  /* 0x00000035454e7836 */ /* 0x000fe20000000000 */
[----:B----4-:R-:W-:-:S02]  /*3d0c0*/  IADD3 R70, P4, PT, R73, R0, RZ ;  /* 0x0000000049467210 */ /* 0x010fc40007f9e0ff */
[----:B------:R2:W-:Y:S03]  /*3d0d0*/  @P3 STG.E.U8 desc[UR14][R76.64], R80 ;  /* 0x000000504c003986 */ /* 0x0005e6000c10110e */
[----:B------:R-:W-:Y:S01]  /*3d0e0*/  IMAD.X R71, R75, 0x1, R68, P4 ;  /* 0x000000014b477824 */ /* 0x000fe200020e0644 */
[----:B0-----:R-:W-:Y:S01]  /*3d0f0*/  ISETP.GE.AND P4, PT, R78, UR4, PT ;  /* 0x000000044e007c0c */ /* 0x001fe2000bf86270 */
[----:B------:R-:W0:Y:S01]  /*3d100*/  LDCU UR4, c[0x0][0x39c] ;  /* 0x00007380ff0477ac */ /* 0x000e220008000800 */
        /* <DEDUP_REMOVED lines=10> */
[----:B---3--:R-:W-:Y:S01]  /*3d1b0*/  ISETP.LT.AND P3, PT, R72, UR18, !P5 ;  /* 0x0000001248007c0c */ /* 0x008fe2000ef61270 */
[----:B------:R-:W3:Y:S01]  /*3d1c0*/  LDCU UR10, c[0x0][0x398] ;  /* 0x00007300ff0a77ac */ /* 0x000ee20008000800 */
[C---:B----4-:R-:W-:Y:S01]  /*3d1d0*/  IADD3 R70, P6, PT, R73.reuse, R2, RZ ;  /* 0x0000000249467210 */ /* 0x050fe20007fde0ff */
[----:B------:R-:W-:Y:S01]  /*3d1e0*/  VIADD R73, R73, UR17 ;  /* 0x0000001149497c36 */ /* 0x000fe20008000000 */
[----:B------:R-:W-:Y:S01]  /*3d1f0*/  F2FP.SATFINITE.E4M3.F32.PACK_AB_MERGE_C R79, R13, R12, RZ ;  /* 0x0000000c0d4f723e */ /* 0x000fe200048070ff */
[----:B------:R-:W4:Y:S02]  /*3d200*/  LDCU UR18, c[0x0][0x398] ;  /* 0x00007300ff1277ac */ /* 0x000f240008000800 */
[----:B------:R-:W-:Y:S01]  /*3d210*/  IMAD.X R71, R75, 0x1, R3, P6 ;  /* 0x000000014b477824 */ /* 0x000fe200030e0603 */
[----:B------:R-:W-:-:S02]  /*3d220*/  SHF.R.S32.HI R75, RZ, 0x1f, R73 ;  /* 0x0000001fff4b7819 */ /* 0x000fc40000011449 */
[----:B------:R-:W-:Y:S02]  /*3d230*/  IADD3 R76, P6, PT, R73, R0, RZ ;  /* 0x00000000494c7210 */ /* 0x000fe40007fde0ff */
[----:B------:R-:W-:Y:S01]  /*3d240*/  ISETP.LT.AND P5, PT, R74, UR20, !P5 ;  /* 0x000000144a007c0c */ /* 0x000fe2000efa1270 */
[----:B------:R5:W-:Y:S01]  /*3d250*/  @P1 STG.E.U8 desc[UR14][R70.64], R78 ;  /* 0x0000004e46001986 */ /* 0x000be2000c10110e */
[----:B0-----:R-:W-:Y:S01]  /*3d260*/  ISETP.GE.AND P1, PT, R77, UR4, PT ;  /* 0x000000044d007c0c */ /* 0x001fe2000bf26270 */
[----:B------:R-:W-:Y:S01]  /*3d270*/  IMAD.X R77, R75, 0x1, R68, P6 ;  /* 0x000000014b4d7824 */ /* 0x000fe200030e0644 */
[----:B------:R-:W-:Y:S01]  /*3d280*/  F2FP.SATFINITE.E4M3.F32.PACK_AB_MERGE_C R81, R11, R10, RZ ;  /* 0x0000000a0b51723e */ /* 0x000fe200048070ff */
[----:B------:R-:W0:Y:S01]  /*3d290*/  LDCU UR4, c[0x0][0x39c] ;  /* 0x00007380ff0477ac */ /* 0x000e220008000800 */
[----:B------:R-:W4:Y:S01]  /*3d2a0*/  LDL.LU R10, [R1+0x6d8] ;  /* 0x0006d800010a7983 */ /* 0x000f220000300800 */
[----:B------:R-:W0:Y:S01]  /*3d2b0*/  LDCU UR20, c[0x0][0x398] ;  /* 0x00007300ff1477ac */ /* 0x000e220008000800 */
[----:B-----5:R-:W-:-:S02]  /*3d2c0*/  IADD3 R70, P6, PT, R73, R2, RZ ;  /* 0x0000000249467210 */ /* 0x020fc40007fde0ff */
[----:B------:R5:W-:Y:S03]  /*3d2d0*/  @P3 STG.E.U8 desc[UR14][R76.64], R79 ;  /* 0x0000004f4c003986 */ /* 0x000be6000c10110e */
[----:B------:R-:W-:Y:S01]  /*3d2e0*/  IMAD.X R71, R75, 0x1, R3, P6 ;  /* 0x000000014b477824 */ /* 0x000fe200030e0603 */
[----:B------:R-:W4:Y:S04]  /*3d2f0*/  LDL.LU R11, [R1+0x6dc] ;  /* 0x0006dc00010b7983 */ /* 0x000f280000300800 */
[----:B------:R2:W-:Y:S01]  /*3d300*/  @P5 STG.E.U8 desc[UR14][R70.64], R80 ;  /* 0x0000005046005986 */ /* 0x0005e2000c10110e */
[----:B-----5:R-:W-:Y:S02]  /*3d310*/  PRMT R76, R79, 0x9910, RZ ;  /* 0x000099104f4c7816 */ /* 0x020fe400000000ff */
[----:B------:R-:W-:-:S02]  /*3d320*/  PRMT R79, R80, 0x9910, RZ ;  /* 0x00009910504f7816 */ /* 0x000fc400000000ff */
[----:B--2---:R-:W-:Y:S02]  /*3d330*/  F2FP.SATFINITE.E4M3.F32.PACK_AB_MERGE_C R80, R5, R4, RZ ;  /* 0x000000040550723e */ /* 0x004fe400048070ff */
[----:B------:R-:W2:Y:S04]  /*3d340*/  LDL.LU R4, [R1+0x2d8] ;  /* 0x0002d80001047983 */ /* 0x000ea80000300800 */
[----:B------:R-:W2:Y:S01]  /*3d350*/  LDL.LU R5, [R1+0x2dc] ;  /* 0x0002dc0001057983 */ /* 0x000ea20000300800 */
[----:B------:R-:W-:Y:S02]  /*3d360*/  VIADD R78, R69, 0x37 ;  /* 0x00000037454e7836 */ /* 0x000fe40000000000 */
[----:B------:R-:W-:Y:S01]  /*3d370*/  VIADD R73, R73, UR17 ;  /* 0x0000001149497c36 */ /* 0x000fe20008000000 */
[----:B------:R-:W-:Y:S01]  /*3d380*/  ISETP.LT.AND P5, PT, R72, UR8, !P0 ;  /* 0x0000000848007c0c */ /* 0x000fe2000c7a1270 */
[----:B------:R-:W5:Y:S01]  /*3d390*/  LDCU UR8, c[0x0][0x398] ;  /* 0x00007300ff0877ac */ /* 0x000f620008000800 */
[----:B------:R-:W-:Y:S01]  /*3d3a0*/  ISETP.GE.AND P3, PT, R78, UR6, PT ;  /* 0x000000064e007c0c */ /* 0x000fe2000bf66270 */
[----:B------:R-:W0:Y:S01]  /*3d3b0*/  LDCU UR6, c[0x0][0x398] ;  /* 0x00007300ff0677ac */ /* 0x000e220008000800 */
[----:B------:R-:W-:-:S02]  /*3d3c0*/  SHF.R.S32.HI R75, RZ, 0x1f, R73 ;  /* 0x0000001fff4b7819 */ /* 0x000fc40000011449 */
[----:B------:R-:W-:Y:S02]  /*3d3d0*/  IADD3 R70, P6, PT, R73, R0, RZ ;  /* 0x0000000049467210 */ /* 0x000fe40007fde0ff */
[----:B------:R-:W-:-:S03]  /*3d3e0*/  SHF.R.S32.HI R76, RZ, 0x8, R76 ;  /* 0x00000008ff4c7819 */ /* 0x000fc6000001144c */
[----:B------:R-:W-:Y:S01]  /*3d3f0*/  IMAD.X R71, R75, 0x1, R68, P6 ;  /* 0x000000014b477824 */ /* 0x000fe200030e0644 */
[----:B---3--:R-:W-:Y:S01]  /*3d400*/  ISETP.LT.AND P0, PT, R74, UR10, !P0 ;  /* 0x0000000a4a007c0c */ /* 0x008fe2000c701270 */
[----:B------:R-:W3:Y:S03]  /*3d410*/  LDCU UR10, c[0x0][0x398] ;  /* 0x00007300ff0a77ac */ /* 0x000ee60008000800 */
        /* <DEDUP_REMOVED lines=14> */
[----:B-----5:R-:W-:Y:S01]  /*3d500*/  ISETP.LT.AND P2, PT, R74, UR8, !P2 ;  /* 0x000000084a007c0c */ /* 0x020fe2000d741270 */
        /* <DEDUP_REMOVED lines=9> */
[----:B-----5:R-:W-:-:S02]  /*3d5a0*/  IADD3 R70, P5, PT, R75, R0, RZ ;  /* 0x000000004b467210 */ /* 0x020fc40007fbe0ff */
        /* <DEDUP_REMOVED lines=10> */
[----:B---3--:R-:W-:Y:S01]  /*3d650*/  ISETP.LT.AND P4, PT, R74, UR10, !P4 ;  /* 0x0000000a4a007c0c */ /* 0x008fe2000e781270 */
[----:B------:R-:W-:Y:S01]  /*3d660*/  VIADD R77, R69, 0x3a ;  /* 0x0000003a454d7836 */ /* 0x000fe20000000000 */
[----:B------:R-:W-:Y:S01]  /*3d670*/  SHF.R.S32.HI R78, RZ, 0x8, R78 ;  /* 0x00000008ff4e7819 */ /* 0x000fe2000001144e */
[----:B------:R3:W-:Y:S01]  /*3d680*/  @P6 STG.E.U8 desc[UR14][R70.64], R79 ;  /* 0x0000004f46006986 */ /* 0x0007e2000c10110e */
[----:B----4-:R-:W-:Y:S01]  /*3d690*/  ISETP.LT.AND P2, PT, R72, UR18, !P1 ;  /* 0x0000001248007c0c */ /* 0x010fe2000cf41270 */
[----:B------:R-:W4:Y:S01]  /*3d6a0*/  LDCU UR10, c[0x0][0x398] ;  /* 0x00007300ff0a77ac */ /* 0x000f220008000800 */
[C---:B---3--:R-:W-:Y:S01]  /*3d6b0*/  IADD3 R70, P6, PT, R75.reuse, R2, RZ ;  /* 0x000000024b467210 */ /* 0x048fe20007fde0ff */
[----:B------:R-:W-:Y:S01]  /*3d6c0*/  VIADD R75, R75, UR17 ;  /* 0x000000114b4b7c36 */ /* 0x000fe20008000000 */
[----:B------:R-:W-:Y:S01]  /*3d6d0*/  F2FP.SATFINITE.E4M3.F32.PACK_AB_MERGE_C R79, R11, R10, RZ ;  /* 0x0000000a0b4f723e */ /* 0x000fe200048070ff */
[----:B------:R-:W3:Y:S02]  /*3d6e0*/  LDCU UR18, c[0x0][0x398] ;  /* 0x00007300ff1277ac */ /* 0x000ee40008000800 */
        /* <DEDUP_REMOVED lines=9> */
[----:B------:R-:W3:Y:S01]  /*3d780*/  LDL.LU R8, [R1+0x6e8] ;  /* 0x0006e80001087983 */ /* 0x000ee20000300800 */
[----:B------:R-:W0:Y:S01]  /*3d790*/  LDCU UR20, c[0x0][0x398] ;  /* 0x00007300ff1477ac */ /* 0x000e220008000800 */
[----:B-----5:R-:W-:-:S02]  /*3d7a0*/  IADD3 R70, P6, PT, R75, R2, RZ ;  /* 0x000000024b467210 */ /* 0x020fc40007fde0ff */
[----:B------:R5:W-:Y:S03]  /*3d7b0*/  @P2 STG.E.U8 desc[UR14][R76.64], R79 ;  /* 0x0000004f4c002986 */ /* 0x000be6000c10110e */
[----:B------:R-:W-:Y:S01]  /*3d7c0*/  IMAD.X R71, R73, 0x1, R3, P6 ;  /* 0x0000000149477824 */ /* 0x000fe200030e0603 */
[----:B------:R-:W3:Y:S04]  /*3d7d0*/  LDL.LU R9, [R1+0x6ec] ;  /* 0x0006ec0001097983 */ /* 0x000ee80000300800 */
        /* <DEDUP_REMOVED lines=16> */
[----:B----4-:R-:W-:Y:S01]  /*3d8e0*/  ISETP.LT.AND P3, PT, R74, UR10, !P3 ;  /* 0x0000000a4a007c0c */ /* 0x010fe2000df61270 */
[----:B------:R-:W4:Y:S03]  /*3d8f0*/  LDCU UR10, c[0x0][0x398] ;  /* 0x00007300ff0a77ac */ /* 0x000f260008000800 */
        /* <DEDUP_REMOVED lines=35> */
[----:B----4-:R-:W-:Y:S01]  /*3db30*/  ISETP.LT.AND P5, PT, R74, UR10, !P5 ;  /* 0x0000000a4a007c0c */ /* 0x010fe2000efa1270 */
        /* <DEDUP_REMOVED lines=35> */
[----:B------:R-:W4:Y:S01]  /*3dd70*/  LDL.LU R18, [R1+0x500] ;  /* 0x0005000001127983 */ /* 0x000f220000300800 */
[----:B------:R-:W0:Y:S01]  /*3dd80*/  LDCU UR6, c[0x0][0x398] ;  /* 0x00007300ff0677ac */ /* 0x000e220008000800 */
[----:B------:R-:W-:-:S02]  /*3dd90*/  SHF.R.S32.HI R75, RZ, 0x1f, R73 ;  /* 0x0000001fff4b7819 */ /* 0x000fc40000011449 */
[----:B------:R-:W4:Y:S01]  /*3dda0*/  LDL.LU R19, [R1+0x504] ;  /* 0x0005040001137983 */ /* 0x000f220000300800 */
        /* <DEDUP_REMOVED lines=38> */
[----:B------:R-:W-:-:S02]  /*3e010*/  PRMT R79, R81, 0x9910, RZ ;  /* 0x00009910514f7816 */ /* 0x000fc400000000ff */
[----:B---3--:R-:W-:Y:S01]  /*3e020*/  ISETP.LT.AND P1, PT, R74, UR10, !P1 ;  /* 0x0000000a4a007c0c */ /* 0x008fe2000cf21270 */
[----:B------:R-:W-:Y:S01]  /*3e030*/  VIADD R77, R69, 0x42 ;  /* 0x00000042454d7836 */ /* 0x000fe20000000000 */
[----:B------:R-:W-:Y:S01]  /*3e040*/  SHF.R.S32.HI R79, RZ, 0x8, R79 ;  /* 0x00000008ff4f7819 */ /* 0x000fe2000001144f */
[----:B------:R-:W3:Y:S01]  /*3e050*/  LDL.LU R16, [R1+0x510] ;  /* 0x0005100001107983 */ /* 0x000ee20000300800 */
[----:B------:R-:W-:Y:S01]  /*3e060*/  SHF.R.S32.HI R78, RZ, 0x8, R78 ;  /* 0x00000008ff4e7819 */ /* 0x000fe2000001144e */
[----:B------:R-:W5:Y:S02]  /*3e070*/  LDCU UR10, c[0x0][0x398] ;  /* 0x00007300ff0a77ac */ /* 0x000f640008000800 */
[----:B------:R0:W-:Y:S01]  /*3e080*/  @P6 STG.E.U8 desc[UR14][R70.64], R79 ;  /* 0x0000004f46006986 */ /* 0x0001e2000c10110e */
[----:B----4-:R-:W-:Y:S01]  /*3e090*/  ISETP.LT.AND P3, PT, R72, UR18, !P5 ;  /* 0x0000001248007c0c */ /* 0x010fe2000ef61270 */
[----:B------:R-:W4:Y:S02]  /*3e0a0*/  LDCU UR18, c[0x0][0x398] ;  /* 0x00007300ff1277ac */ /* 0x000f240008000800 */
[----:B------:R-:W3:Y:S01]  /*3e0b0*/  LDL.LU R17, [R1+0x514] ;  /* 0x0005140001117983 */ /* 0x000ee20000300800 */
[C---:B0-----:R-:W-:Y:S01]  /*3e0c0*/  IADD3 R70, P6, PT, R75.reuse, R2, RZ ;  /* 0x000000024b467210 */ /* 0x041fe20007fde0ff */
[----:B------:R-:W-:Y:S01]  /*3e0d0*/  VIADD R75, R75, UR17 ;  /* 0x000000114b4b7c36 */ /* 0x000fe20008000000 */
[----:B------:R-:W-:Y:S01]  /*3e0e0*/  ISETP.LT.AND P5, PT, R74, UR20, !P5 ;  /* 0x000000144a007c0c */ /* 0x000fe2000efa1270 */
[----:B------:R-:W3:Y:S01]  /*3e0f0*/  LDL.LU R14, [R1+0x520] ;  /* 0x00052000010e7983 */ /* 0x000ee20000300800 */
[----:B------:R-:W-:Y:S01]  /*3e100*/  F2FP.SATFINITE.E4M3.F32.PACK_AB_MERGE_C R79, R7, R6, RZ ;  /* 0x00000006074f723e */ /* 0x000fe200048070ff */
[----:B------:R-:W-:Y:S01]  /*3e110*/  IMAD.X R71, R73, 0x1, R3, P6 ;  /* 0x0000000149477824 */ /* 0x000fe200030e0603 */
[----:B------:R-:W-:Y:S01]  /*3e120*/  SHF.R.S32.HI R73, RZ, 0x1f, R75 ;  /* 0x0000001fff497819 */ /* 0x000fe2000001144b */
[----:B------:R-:W3:Y:S01]  /*3e130*/  LDL.LU R15, [R1+0x524] ;  /* 0x00052400010f7983 */ /* 0x000ee20000300800 */
[----:B------:R-:W-:Y:S01]  /*3e140*/  IADD3 R76, P6, PT, R75, R0, RZ ;  /* 0x000000004b4c7210 */ /* 0x000fe20007fde0ff */
[----:B------:R-:W0:Y:S02]  /*3e150*/  LDCU UR20, c[0x0][0x398] ;  /* 0x00007300ff1477ac */ /* 0x000e240008000800 */
[----:B------:R1:W-:Y:S01]  /*3e160*/  @P1 STG.E.U8 desc[UR14][R70.64], R78 ;  /* 0x0000004e46001986 */ /* 0x0003e2000c10110e */
[----:B------:R-:W-:Y:S01]  /*3e170*/  ISETP.GE.AND P1, PT, R77, UR4, PT ;  /* 0x000000044d007c0c */ /* 0x000fe2000bf26270 */
[----:B------:R-:W-:Y:S01]  /*3e180*/  IMAD.X R77, R73, 0x1, R68, P6 ;  /* 0x00000001494d7824 */ /* 0x000fe200030e0644 */
[----:B------:R-:W-:Y:S01]  /*3e190*/  F2FP.SATFINITE.E4M3.F32.PACK_AB_MERGE_C R81, R19, R18, RZ ;  /* 0x000000121351723e */ /* 0x000fe200048070ff */
[----:B------:R-:W3:Y:S01]  /*3e1a0*/  LDL.LU R12, [R1+0x530] ;  /* 0x00053000010c7983 */ /* 0x000ee20000300800 */
[----:B------:R-:W0:Y:S03]  /*3e1b0*/  LDCU UR4, c[0x0][0x39c] ;  /* 0x00007380ff0477ac */ /* 0x000e260008000800 */
[----:B------:R-:W3:Y:S01]  /*3e1c0*/  LDL.LU R13, [R1+0x534] ;  /* 0x00053400010d7983 */ /* 0x000ee20000300800 */
[----:B-1----:R-:W-:-:S03]  /*3e1d0*/  IADD3 R70, P6, PT, R75, R2, RZ ;  /* 0x000000024b467210 */ /* 0x002fc60007fde0ff */
[----:B------:R-:W3:Y:S04]  /*3e1e0*/  LDL.LU R10, [R1+0x540] ;  /* 0x00054000010a7983 */ /* 0x000ee80000300800 */
[----:B------:R-:W3:Y:S01]  /*3e1f0*/  LDL.LU R11, [R1+0x544] ;  /* 0x00054400010b7983 */ /* 0x000ee20000300800 */
[----:B------:R-:W-:-:S03]  /*3e200*/  IMAD.X R71, R73, 0x1, R3, P6 ;  /* 0x0000000149477824 */ /* 0x000fc600030e0603 */
[----:B------:R-:W3:Y:S04]  /*3e210*/  LDL.LU R8, [R1+0x550] ;  /* 0x0005500001087983 */ /* 0x000ee80000300800 */
[----:B------:R-:W3:Y:S04]  /*3e220*/  LDL.LU R9, [R1+0x554] ;  /* 0x0005540001097983 */ /* 0x000ee80000300800 */
[----:B------:R-:W3:Y:S04]  /*3e230*/  LDL.LU R6, [R1+0x560] ;  /* 0x0005600001067983 */ /* 0x000ee80000300800 */
[----:B------:R1:W-:Y:S04]  /*3e240*/  @P3 STG.E.U8 desc[UR14][R76.64], R79 ;  /* 0x0000004f4c003986 */ /* 0x0003e8000c10110e */
[----:B------:R-:W3:Y:S04]  /*3e250*/  LDL.LU R7, [R1+0x564] ;  /* 0x0005640001077983 */ /* 0x000ee80000300800 */
[----:B------:R2:W-:Y:S01]  /*3e260*/  @P5 STG.E.U8 desc[UR14][R70.64], R80 ;  /* 0x0000005046005986 */ /* 0x0005e2000c10110e */
[----:B-1----:R-:W-:-:S03]  /*3e270*/  PRMT R76, R79, 0x9910, RZ ;  /* 0x000099104f4c7816 */ /* 0x002fc600000000ff */
[----:B------:R-:W3:Y:S01]  /*3e280*/  LDL.LU R18, [R1+0x508] ;  /* 0x0005080001127983 */ /* 0x000ee20000300800 */
[----:B------:R-:W-:-:S03]  /*3e290*/  PRMT R79, R80, 0x9910, RZ ;  /* 0x00009910504f7816 */ /* 0x000fc600000000ff */
[----:B------:R-:W3:Y:S01]  /*3e2a0*/  LDL.LU R19, [R1+0x50c] ;  /* 0x00050c0001137983 */ /* 0x000ee20000300800 */
[----:B--2---:R-:W-:-:S03]  /*3e2b0*/  F2FP.SATFINITE.E4M3.F32.PACK_AB_MERGE_C R80, R5, R4, RZ ;  /* 0x000000040550723e */ /* 0x004fc600048070ff */
[----:B------:R-:W2:Y:S04]  /*3e2c0*/  LDL.LU R4, [R1+0x108] ;  /* 0x0001080001047983 */ /* 0x000ea80000300800 */
[----:B------:R-:W2:Y:S01]  /*3e2d0*/  LDL.LU R5, [R1+0x10c] ;  /* 0x00010c0001057983 */ /* 0x000ea20000300800 */
[----:B------:R-:W-:Y:S02]  /*3e2e0*/  VIADD R78, R69, 0x43 ;  /* 0x00000043454e7836 */ /* 0x000fe40000000000 */
[----:B------:R-:W-:Y:S01]  /*3e2f0*/  VIADD R75, R75, UR17 ;  /* 0x000000114b4b7c36 */ /* 0x000fe20008000000 */
[----:B------:R-:W-:Y:S01]  /*3e300*/  ISETP.LT.AND P5, PT, R72, UR8, !P0 ;  /* 0x0000000848007c0c */ /* 0x000fe2000c7a1270 */
[----:B------:R-:W1:Y:S01]  /*3e310*/  LDCU UR8, c[0x0][0x398] ;  /* 0x00007300ff0877ac */ /* 0x000e620008000800 */
        /* <DEDUP_REMOVED lines=22> */
[----:B------:R-:W-:Y:S01]  /*3e480*/  ISETP.LT.AND P2, PT, R74, UR8, !P2 ;  /* 0x000000084a007c0c */ /* 0x000fe2000d741270 */
        /* <DEDUP_REMOVED lines=26> */
[C---:B----4-:R-:W-:Y:S01]  /*3e630*/  IADD3 R70, P6, PT, R73.reuse, R2, RZ ;  /* 0x0000000249467210 */ /* 0x050fe20007fde0ff */
[----:B------:R-:W-:Y:S01]  /*3e640*/  VIADD R73, R73, UR17 ;  /* 0x0000001149497c36 */ /* 0x000fe20008000000 */
[----:B---3--:R-:W-:Y:S01]  /*3e650*/  F2FP.SATFINITE.E4M3.F32.PACK_AB_MERGE_C R79, R19, R18, RZ ;  /* 0x00000012134f723e */ /* 0x008fe200048070ff */
        /* <DEDUP_REMOVED lines=22> */
[----:B------:R-:W-:Y:S01]  /*3e7c0*/  VIADD R73, R73, UR17 ;  /* 0x0000001149497c36 */ /* 0x000fe20008000000 */
[----:B------:R-:W-:Y:S01]  /*3e7d0*/  ISETP.LT.AND P1, PT, R72, UR8, !P3 ;  /* 0x0000000848007c0c */ /* 0x000fe2000df21270 */
[----:B------:R-:W-:-:S03]  /*3e7e0*/  VIADD R78, R69, 0x47 ;  /* 0x00000047454e7836 */ /* 0x000fc60000000000 */
[----:B------:R-:W-:Y:S01]  /*3e7f0*/  SHF.R.S32.HI R75, RZ, 0x1f, R73 ;  /* 0x0000001fff4b7819 */ /* 0x000fe20000011449 */
[----:B------:R-:W4:Y:S01]  /*3e800*/  LDCU UR8, c[0x0][0x398] ;  /* 0x00007300ff0877ac */ /* 0x000f220008000800 */
[----:B------:R-:W-:Y:S02]  /*3e810*/  IADD3 R70, P6, PT, R73, R0, RZ ;  /* 0x0000000049467210 */ /* 0x000fe40007fde0ff */
[----:B------:R-:W-:-:S03]  /*3e820*/  SHF.R.S32.HI R76, RZ, 0x8, R76 ;  /* 0x00000008ff4c7819 */ /* 0x000fc6000001144c */
[----:B------:R-:W-:Y:S01]  /*3e830*/  IMAD.X R71, R75, 0x1, R68, P6 ;  /* 0x000000014b477824 */ /* 0x000fe200030e0644 */
[----:B------:R-:W-:Y:S01]  /*3e840*/  ISETP.GE.AND P2, PT, R78, UR6, PT ;  /* 0x000000064e007c0c */ /* 0x000fe2000bf46270 */
[----:B------:R-:W0:Y:S01]  /*3e850*/  LDCU UR6, c[0x0][0x398] ;  /* 0x00007300ff0677ac */ /* 0x000e220008000800 */
[----:B-----5:R-:W-:Y:S02]  /*3e860*/  ISETP.LT.AND P3, PT, R74, UR10, !P3 ;  /* 0x0000000a4a007c0c */ /* 0x020fe4000df61270 */
[----:B------:R5:W-:Y:S01]  /*3e870*/  @P1 STG.E.U8 desc[UR14][R70.64], R76 ;  /* 0x0000004c46001986 */ /* 0x000be2000c10110e */
[----:B------:R-:W-:Y:S01]  /*3e880*/  SHF.R.S32.HI R79, RZ, 0x8, R79 ;  /* 0x00000008ff4f7819 */ /* 0x000fe2000001144f */
[----:B------:R-:W0:Y:S01]  /*3e890*/  LDCU UR10, c[0x0][0x398] ;  /* 0x00007300ff0a77ac */ /* 0x000e220008000800 */
[C---:B-----5:R-:W-:Y:S01]  /*3e8a0*/  IADD3 R76, P6, PT, R73.reuse, R2, RZ ;  /* 0x00000002494c7210 */ /* 0x060fe20007fde0ff */
[----:B------:R-:W-:-:S04]  /*3e8b0*/  VIADD R73, R73, UR17 ;  /* 0x0000001149497c36 */ /* 0x000fc80008000000 */
[----:B------:R-:W-:Y:S02]  /*3e8c0*/  IMAD.X R77, R75, 0x1, R3, P6 ;  /* 0x000000014b4d7824 */ /* 0x000fe400030e0603 */
[----:B------:R-:W-:-:S03]  /*3e8d0*/  VIADD R75, R69, 0x48 ;  /* 0x00000048454b7836 */ /* 0x000fc60000000000 */
[----:B------:R5:W-:Y:S02]  /*3e8e0*/  @P3 STG.E.U8 desc[UR14][R76.64], R79 ;  /* 0x0000004f4c003986 */ /* 0x000be4000c10110e */
[----:B0-----:R-:W-:Y:S01]  /*3e8f0*/  ISETP.GE.AND P3, PT, R75, UR4, PT ;  /* 0x000000044b007c0c */ /* 0x001fe2000bf66270 */
[----:B------:R-:W0:Y:S01]  /*3e900*/  LDCU UR4, c[0x0][0x39c] ;  /* 0x00007380ff0477ac */ /* 0x000e220008000800 */
[----:B------:R-:W-:Y:S02]  /*3e910*/  SHF.R.S32.HI R78, RZ, 0x1f, R73 ;  /* 0x0000001fff4e7819 */ /* 0x000fe40000011449 */
[C---:B------:R-:W-:Y:S02]  /*3e920*/  IADD3 R70, P6, PT, R73.reuse, R0, RZ ;  /* 0x0000000049467210 */ /* 0x040fe40007fde0ff */
[----:B------:R-:W-:Y:S01]  /*3e930*/  ISETP.LT.AND P1, PT, R72, UR6, !P0 ;  /* 0x0000000648007c0c */ /* 0x000fe2000c721270 */
[C---:B------:R-:W-:Y:S01]  /*3e940*/  VIADD R75, R73.reuse, UR17 ;  /* 0x00000011494b7c36 */ /* 0x040fe20008000000 */
[----:B----4-:R-:W-:Y:S01]  /*3e950*/  ISETP.LT.AND P0, PT, R74, UR8, !P0 ;  /* 0x000000084a007c0c */ /* 0x010fe2000c701270 */
[C---:B------:R-:W-:Y:S01]  /*3e960*/  IMAD.X R71, R78.reuse, 0x1, R68, P6 ;  /* 0x000000014e477824 */ /* 0x040fe200030e0644 */
[----:B-----5:R-:W-:Y:S01]  /*3e970*/  IADD3 R76, P6, PT, R73, R2, RZ ;  /* 0x00000002494c7210 */ /* 0x020fe20007fde0ff */
[----:B------:R-:W4:Y:S04]  /*3e980*/  LDCU UR6, c[0x0][0x39c] ;  /* 0x00007380ff0677ac */ /* 0x000f280008000800 */
[----:B------:R-:W-:Y:S01]  /*3e990*/  IMAD.X R77, R78, 0x1, R3, P6 ;  /* 0x000000014e4d7824 */ /* 0x000fe200030e0603 */
[----:B------:R-:W-:Y:S01]  /*3e9a0*/  PRMT R79, R81, 0x9910, RZ ;  /* 0x00009910514f7816 */ /* 0x000fe200000000ff */
[----:B------:R-:W-:Y:S01]  /*3e9b0*/  VIADD R78, R69, 0x49 ;  /* 0x00000049454e7836 */ /* 0x000fe20000000000 */
[----:B------:R-:W5:Y:S01]  /*3e9c0*/  LDCU UR8, c[0x0][0x398] ;  /* 0x00007300ff0877ac */ /* 0x000f620008000800 */
[----:B------:R-:W-:Y:S04]  /*3e9d0*/  @P1 STG.E.U8 desc[UR14][R70.64], R81 ;  /* 0x0000005146001986 */ /* 0x000fe8000c10110e */
[----:B------:R2:W-:Y:S01]  /*3e9e0*/  @P0 STG.E.U8 desc[UR14][R76.64], R80 ;  /* 0x000000504c000986 */ /* 0x0005e2000c10110e */
[----:B0-----:R-:W-:Y:S01]  /*3e9f0*/  ISETP.GE.AND P0, PT, R78, UR4, PT ;  /* 0x000000044e007c0c */ /* 0x001fe2000bf06270 */
[----:B------:R-:W0:Y:S01]  /*3ea00*/  LDCU UR4, c[0x0][0x39c] ;  /* 0x00007380ff0477ac */ /* 0x000e220008000800 */
[----:B------:R-:W-:-:S02]  /*3ea10*/  PRMT R78, R80, 0x9910, RZ ;  /* 0x00009910504e7816 */ /* 0x000fc400000000ff */
[----:B--2---:R-:W-:Y:S02]  /*3ea20*/  F2FP.SATFINITE.E4M3.F32.PACK_AB_MERGE_C R80, R5, R4, RZ ;  /* 0x000000040550723e */ /* 0x004fe400048070ff */
[----:B------:R-:W2:Y:S04]  /*3ea30*/  LDL.LU R4, [R1+0x120] ;  /* 0x0001200001047983 */ /* 0x000ea80000300800 */
[----:B------:R-:W2:Y:S01]  /*3ea40*/  LDL.LU R5, [R1+0x124] ;  /* 0x0001240001057983 */ /* 0x000ea20000300800 */
[----:B-1----:R-:W-:Y:S02]  /*3ea50*/  ISETP.LT.AND P1, PT, R72, UR12, !P5 ;  /* 0x0000000c48007c0c */ /* 0x002fe4000ef21270 */
[----:B------:R-:W-:Y:S02]  /*3ea60*/  SHF.R.S32.HI R73, RZ, 0x1f, R75 ;  /* 0x0000001fff497819 */ /* 0x000fe4000001144b */
[----:B------:R-:W-:-:S02]  /*3ea70*/  IADD3 R70, P6, PT, R75, R0, RZ ;  /* 0x000000004b467210 */ /* 0x000fc40007fde0ff */
[----:B------:R-:W-:Y:S01]  /*3ea80*/  SHF.R.S32.HI R79, RZ, 0x8, R79 ;  /* 0x00000008ff4f7819 */ /* 0x000fe2000001144f */
[----:B------:R-:W-:Y:S01]  /*3ea90*/  VIADD R77, R69, 0x4a ;  /* 0x0000004a454d7836 */ /* 0x000fe20000000000 */
[----:B------:R-:W-:Y:S01]  /*3eaa0*/  SHF.R.S32.HI R78, RZ, 0x8, R78 ;  /* 0x00000008ff4e7819 */ /* 0x000fe2000001144e */
[----:B------:R-:W-:Y:S01]  /*3eab0*/  IMAD.X R71, R73, 0x1, R68, P6 ;  /* 0x0000000149477824 */ /* 0x000fe200030e0644 */
[----:B------:R-:W-:Y:S01]  /*3eac0*/  ISETP.LT.AND P5, PT, R74, UR10, !P5 ;  /* 0x0000000a4a007c0c */ /* 0x000fe2000efa1270 */
[----:B------:R-:W1:Y:S03]  /*3ead0*/  LDCU UR10, c[0x0][0x398] ;  /* 0x00007300ff0a77ac */ /* 0x000e660008000800 */
[----:B------:R0:W-:Y:S01]  /*3eae0*/  @P1 STG.E.U8 desc[UR14][R70.64], R79 ;  /* 0x0000004f46001986 */ /* 0x0001e2000c10110e */
[----:B---3--:R-:W-:Y:S01]  /*3eaf0*/  ISETP.LT.AND P1, PT, R72, UR18, !P4 ;  /* 0x0000001248007c0c */ /* 0x008fe2000e721270 */
[----:B------:R-:W3:Y:S01]  /*3eb00*/  LDCU UR12, c[0x0][0x398] ;  /* 0x00007300ff0c77ac */ /* 0x000ee20008000800 */
[C---:B0-----:R-:W-:Y:S01]  /*3eb10*/  IADD3 R70, P6, PT, R75.reuse, R2, RZ ;  /* 0x000000024b467210 */ /* 0x041fe20007fde0ff */
[----:B------:R-:W-:Y:S01]  /*3eb20*/  VIADD R75, R75, UR17 ;  /* 0x000000114b4b7c36 */ /* 0x000fe20008000000 */
[----:B------:R-:W-:Y:S01]  /*3eb30*/  F2FP.SATFINITE.E4M3.F32.PACK_AB_MERGE_C R79, R17, R16, RZ ;  /* 0x00000010114f723e */ /* 0x000fe200048070ff */
        /* <DEDUP_REMOVED lines=9> */
[----:B------:R-:W1:Y:S01]  /*3ebd0*/  LDCU UR4, c[0x0][0x39c] ;  /* 0x00007380ff0477ac */ /* 0x000e620008000800 */
[----:B------:R-:W3:Y:S01]  /*3ebe0*/  LDL.LU R14, [R1+0x528] ;  /* 0x00052800010e7983 */ /* 0x000ee20000300800 */
[----:B------:R-:W1:Y:S01]  /*3ebf0*/  LDCU UR20, c[0x0][0x398] ;  /* 0x00007300ff1477ac */ /* 0x000e620008000800 */
[----:B0-----:R-:W-:-:S02]  /*3ec00*/  IADD3 R70, P6, PT, R75, R2, RZ ;  /* 0x000000024b467210 */ /* 0x001fc40007fde0ff */
[----:B------:R0:W-:Y:S03]  /*3ec10*/  @P1 STG.E.U8 desc[UR14][R76.64], R79 ;  /* 0x0000004f4c001986 */ /* 0x0001e6000c10110e */
[----:B------:R-:W-:Y:S01]  /*3ec20*/  IMAD.X R71, R73, 0x1, R3, P6 ;  /* 0x0000000149477824 */ /* 0x000fe200030e0603 */
[----:B------:R-:W3:Y:S04]  /*3ec30*/  LDL.LU R15, [R1+0x52c] ;  /* 0x00052c00010f7983 */ /* 0x000ee80000300800 */
[----:B------:R2:W-:Y:S01]  /*3ec40*/  @P4 STG.E.U8 desc[UR14][R70.64], R80 ;  /* 0x0000005046004986 */ /* 0x0005e2000c10110e */
[----:B0-----:R-:W-:Y:S02]  /*3ec50*/  PRMT R76, R79, 0x9910, RZ ;  /* 0x000099104f4c7816 */ /* 0x001fe400000000ff */
[----:B------:R-:W-:-:S02]  /*3ec60*/  PRMT R79, R80, 0x9910, RZ ;  /* 0x00009910504f7816 */ /* 0x000fc400000000ff */
[----:B--2---:R-:W-:Y:S02]  /*3ec70*/  F2FP.SATFINITE.E4M3.F32.PACK_AB_MERGE_C R80, R5, R4, RZ ;  /* 0x000000040550723e */ /* 0x004fe400048070ff */
[----:B------:R-:W2:Y:S04]  /*3ec80*/  LDL.LU R4, [R1+0x128] ;  /* 0x0001280001047983 */ /* 0x000ea80000300800 */
[----:B------:R-:W2:Y:S01]  /*3ec90*/  LDL.LU R5, [R1+0x12c] ;  /* 0x00012c0001057983 */ /* 0x000ea20000300800 */
[----:B------:R-:W-:Y:S02]  /*3eca0*/  VIADD R78, R69, 0x4b ;  /* 0x0000004b454e7836 */ /* 0x000fe40000000000 */
[----:B------:R-:W-:Y:S01]  /*3ecb0*/  VIADD R75, R75, UR17 ;  /* 0x000000114b4b7c36 */ /* 0x000fe20008000000 */
[----:B-----5:R-:W-:Y:S01]  /*3ecc0*/  ISETP.LT.AND P4, PT, R72, UR8, !P2 ;  /* 0x0000000848007c0c */ /* 0x020fe2000d781270 */
[----:B------:R-:W0:Y:S01]  /*3ecd0*/  LDCU UR8, c[0x0][0x398] ;  /* 0x00007300ff0877ac */ /* 0x000e220008000800 */
[----:B----4-:R-:W-:Y:S01]  /*3ece0*/  ISETP.GE.AND P1, PT, R78, UR6, PT ;  /* 0x000000064e007c0c */ /* 0x010fe2000bf26270 */
[----:B------:R-:W4:Y:S01]  /*3ecf0*/  LDCU UR6, c[0x0][0x398] ;  /* 0x00007300ff0677ac */ /* 0x000f220008000800 */
[----:B------:R-:W-:-:S02]  /*3ed00*/  SHF.R.S32.HI R73, RZ, 0x1f, R75 ;  /* 0x0000001fff497819 */ /* 0x000fc4000001144b */
[----:B------:R-:W-:Y:S02]  /*3ed10*/  IADD3 R70, P6, PT, R75, R0, RZ ;  /* 0x000000004b467210 */ /* 0x000fe40007fde0ff */
[----:B------:R-:W-:-:S03]  /*3ed20*/  SHF.R.S32.HI R76, RZ, 0x8, R76 ;  /* 0x00000008ff4c7819 */ /* 0x000fc6000001144c */
[----:B------:R-:W-:Y:S01]  /*3ed30*/  IMAD.X R71, R73, 0x1, R68, P6 ;  /* 0x0000000149477824 */ /* 0x000fe200030e0644 */
[----:B-1----:R-:W-:Y:S01]  /*3ed40*/  ISETP.LT.AND P2, PT, R74, UR10, !P2 ;  /* 0x0000000a4a007c0c */ /* 0x002fe2000d741270 */
[----:B------:R-:W1:Y:S03]  /*3ed50*/  LDCU UR10, c[0x0][0x398] ;  /* 0x00007300ff0a77ac */ /* 0x000e660008000800 */
[----:B------:R5:W-:Y:S01]  /*3ed60*/  @P4 STG.E.U8 desc[UR14][R70.64], R76 ;  /* 0x0000004c46004986 */ /* 0x000be2000c10110e */
[----:B------:R-:W-:Y:S02]  /*3ed70*/  SHF.R.S32.HI R79, RZ, 0x8, R79 ;  /* 0x00000008ff4f7819 */ /* 0x000fe4000001144f */
[----:B----4-:R-:W-:Y:S01]  /*3ed80*/  ISETP.LT.AND P4, PT, R72, UR6, !P3 ;  /* 0x0000000648007c0c */ /* 0x010fe2000df81270 */
[----:B------:R-:W4:Y:S01]  /*3ed90*/  LDCU UR6, c[0x0][0x39c] ;  /* 0x00007380ff0677ac */ /* 0x000f220008000800 */
[C---:B-----5:R-:W-:Y:S01]  /*3eda0*/  IADD3 R76, P6, PT, R75.reuse, R2, RZ ;  /* 0x000000024b4c7210 */ /* 0x060fe20007fde0ff */
        /* <DEDUP_REMOVED lines=9> */
[----:B0-----:R-:W-:Y:S01]  /*3ee40*/  ISETP.LT.AND P3, PT, R74, UR8, !P3 ;  /* 0x000000084a007c0c */ /* 0x001fe2000df61270 */
[----:B------:R-:W-:-:S02]  /*3ee50*/  VIADD R73, R75, UR17 ;  /* 0x000000114b497c36 */ /* 0x000fc40008000000 */
[----:B------:R0:W-:Y:S01]  /*3ee60*/  @P4 STG.E.U8 desc[UR14][R70.64], R81 ;  /* 0x0000005146004986 */ /* 0x0001e2000c10110e */
[----:B---3--:R-:W-:Y:S01]  /*3ee70*/  ISETP.LT.AND P6, PT, R72, UR12, !P0 ;  /* 0x0000000c48007c0c */ /* 0x008fe2000c7c1270 */
[----:B------:R-:W3:Y:S01]  /*3ee80*/  LDCU UR8, c[0x0][0x398] ;  /* 0x00007300ff0877ac */ /* 0x000ee20008000800 */
[----:B-----5:R-:W-:Y:S02]  /*3ee90*/  IADD3 R76, P4, PT, R75, R2, RZ ;  /* 0x000000024b4c7210 */ /* 0x020fe40007f9e0ff */
[----:B------:R-:W-:Y:S01]  /*3eea0*/  SHF.R.S32.HI R75, RZ, 0x1f, R73 ;  /* 0x0000001fff4b7819 */ /* 0x000fe20000011449 */
[----:B------:R-:W5:Y:S02]  /*3eeb0*/  LDCU UR12, c[0x0][0x398] ;  /* 0x00007300ff0c77ac */ /* 0x000f640008000800 */
[----:B------:R-:W-:Y:S02]  /*3eec0*/  IMAD.X R77, R78, 0x1, R3, P4 ;  /* 0x000000014e4d7824 */ /* 0x000fe400020e0603 */
[----:B------:R-:W-:Y:S01]  /*3eed0*/  VIADD R78, R69, 0x4d ;  /* 0x0000004d454e7836 */ /* 0x000fe20000000000 */
[----:B0-----:R-:W-:-:S02]  /*3eee0*/  IADD3 R70, P4, PT, R73, R0, RZ ;  /* 0x0000000049467210 */ /* 0x001fc40007f9e0ff */
[----:B------:R2:W-:Y:S03]  /*3eef0*/  @P3 STG.E.U8 desc[UR14][R76.64], R80 ;  /* 0x000000504c003986 */ /* 0x0005e6000c10110e */
[----:B------:R-:W-:Y:S01]  /*3ef00*/  IMAD.X R71, R75, 0x1, R68, P4 ;  /* 0x000000014b477824 */ /* 0x000fe200020e0644 */
[----:B-1----:R-:W-:Y:S01]  /*3ef10*/  ISETP.GE.AND P4, PT, R78, UR4, PT ;  /* 0x000000044e007c0c */ /* 0x002fe2000bf86270 */
[----:B------:R-:W0:Y:S01]  /*3ef20*/  LDCU UR4, c[0x0][0x39c] ;  /* 0x00007380ff0477ac */ /* 0x000e220008000800 */
[----:B------:R-:W-:Y:S02]  /*3ef30*/  PRMT R78, R80, 0x9910, RZ ;  /* 0x00009910504e7816 */ /* 0x000fe400000000ff */
[----:B--2---:R-:W-:Y:S02]  /*3ef40*/  F2FP.SATFINITE.E4M3.F32.PACK_AB_MERGE_C R80, R5, R4, RZ ;  /* 0x000000040550723e */ /* 0x004fe400048070ff */
        /* <DEDUP_REMOVED lines=9> */
[----:B------:R-:W0:Y:S01]  /*3efe0*/  LDCU UR10, c[0x0][0x398] ;  /* 0x00007300ff0a77ac */ /* 0x000e220008000800 */
[C---:B-1----:R-:W-:Y:S01]  /*3eff0*/  IADD3 R70, P6, PT, R73.reuse, R2, RZ ;  /* 0x0000000249467210 */ /* 0x042fe20007fde0ff */
[----:B------:R-:W-:Y:S01]  /*3f000*/  VIADD R73, R73, UR17 ;  /* 0x0000001149497c36 */ /* 0x000fe20008000000 */
[----:B------:R-:W-:Y:S01]  /*3f010*/  F2FP.SATFINITE.E4M3.F32.PACK_AB_MERGE_C R79, R15, R14, RZ ;  /* 0x0000000e0f4f723e */ /* 0x000fe200048070ff */
[----:B------:R-:W1:Y:S02]  /*3f020*/  LDCU UR18, c[0x0][0x398] ;  /* 0x00007300ff1277ac */ /* 0x000e640008000800 */
        /* <DEDUP_REMOVED lines=9> */
[----:B------:R-:W5:Y:S01]  /*3f0c0*/  LDL.LU R12, [R1+0x538] ;  /* 0x00053800010c7983 */ /* 0x000f620000300800 */
[----:B------:R-:W0:Y:S01]  /*3f0d0*/  LDCU UR20, c[0x0][0x398] ;  /* 0x00007300ff1477ac */ /* 0x000e220008000800 */
[----:B-1----:R-:W-:-:S02]  /*3f0e0*/  IADD3 R70, P6, PT, R73, R2, RZ ;  /* 0x0000000249467210 */ /* 0x002fc40007fde0ff */
[----:B------:R1:W-:Y:S03]  /*3f0f0*/  @P3 STG.E.U8 desc[UR14][R76.64], R79 ;  /* 0x0000004f4c003986 */ /* 0x0003e6000c10110e */
[----:B------:R-:W-:Y:S01]  /*3f100*/  IMAD.X R71, R75, 0x1, R3, P6 ;  /* 0x000000014b477824 */ /* 0x000fe200030e0603 */
[----:B------:R-:W5:Y:S04]  /*3f110*/  LDL.LU R13, [R1+0x53c] ;  /* 0x00053c00010d7983 */ /* 0x000f680000300800 */
[----:B------:R2:W-:Y:S01]  /*3f120*/  @P5 STG.E.U8 desc[UR14][R70.64], R80 ;  /* 0x0000005046005986 */ /* 0x0005e2000c10110e */
[----:B-1----:R-:W-:Y:S02]  /*3f130*/  PRMT R76, R79, 0x9910, RZ ;  /* 0x000099104f4c7816 */ /* 0x002fe400000000ff */
[----:B------:R-:W-:-:S02]  /*3f140*/  PRMT R79, R80, 0x9910, RZ ;  /* 0x00009910504f7816 */ /* 0x000fc400000000ff */
[----:B--2---:R-:W-:Y:S02]  /*3f150*/  F2FP.SATFINITE.E4M3.F32.PACK_AB_MERGE_C R80, R5, R4, RZ ;  /* 0x000000040550723e */ /* 0x004fe400048070ff */
[----:B------:R-:W2:Y:S04]  /*3f160*/  LDL.LU R4, [R1+0x138] ;  /* 0x0001380001047983 */ /* 0x000ea80000300800 */
[----:B------:R-:W2:Y:S01]  /*3f170*/  LDL.LU R5, [R1+0x13c] ;  /* 0x00013c0001057983 */ /* 0x000ea20000300800 */
[----:B------:R-:W-:Y:S02]  /*3f180*/  VIADD R78, R69, 0x4f ;  /* 0x0000004f454e7836 */ /* 0x000fe40000000000 */
[----:B------:R-:W-:Y:S01]  /*3f190*/  VIADD R73, R73, UR17 ;  /* 0x0000001149497c36 */ /* 0x000fe20008000000 */
[----:B---3--:R-:W-:Y:S01]  /*3f1a0*/  ISETP.LT.AND P5, PT, R72, UR8, !P1 ;  /* 0x0000000848007c0c */ /* 0x008fe2000cfa1270 */
[----:B------:R-:W1:Y:S01]  /*3f1b0*/  LDCU UR8, c[0x0][0x398] ;  /* 0x00007300ff0877ac */ /* 0x000e620008000800 */
[----:B----4-:R-:W-:Y:S01]  /*3f1c0*/  ISETP.GE.AND P3, PT, R78, UR6, PT ;  /* 0x000000064e007c0c */ /* 0x010fe2000bf66270 */
[----:B------:R-:W3:Y:S01]  /*3f1d0*/  LDCU UR6, c[0x0][0x398] ;  /* 0x00007300ff0677ac */ /* 0x000ee20008000800 */
[----:B------:R-:W-:-:S02]  /*3f1e0*/  SHF.R.S32.HI R75, RZ, 0x1f, R73 ;  /* 0x0000001fff4b7819 */ /* 0x000fc40000011449 */
[----:B------:R-:W-:Y:S02]  /*3f1f0*/  IADD3 R70, P6, PT, R73, R0, RZ ;  /* 0x0000000049467210 */ /* 0x000fe40007fde0ff */
[----:B------:R-:W-:-:S03]  /*3f200*/  SHF.R.S32.HI R76, RZ, 0x8, R76 ;  /* 0x00000008ff4c7819 */ /* 0x000fc6000001144c */
[----:B------:R-:W-:Y:S01]  /*3f210*/  IMAD.X R71, R75, 0x1, R68, P6 ;  /* 0x000000014b477824 */ /* 0x000fe200030e0644 */
[----:B------:R-:W-:Y:S01]  /*3f220*/  ISETP.LT.AND P1, PT, R74, UR10, !P1 ;  /* 0x0000000a4a007c0c */ /* 0x000fe2000cf21270 */
[----:B------:R-:W4:Y:S03]  /*3f230*/  LDCU UR10, c[0x0][0x398] ;  /* 0x00007300ff0a77ac */ /* 0x000f260008000800 */
[----:B------:R0:W-:Y:S01]  /*3f240*/  @P5 STG.E.U8 desc[UR14][R70.64], R76 ;  /* 0x0000004c46005986 */ /* 0x0001e2000c10110e */
[----:B------:R-:W-:Y:S02]  /*3f250*/  SHF.R.S32.HI R79, RZ, 0x8, R79 ;  /* 0x00000008ff4f7819 */ /* 0x000fe4000001144f */
[----:B---3--:R-:W-:Y:S01]  /*3f260*/  ISETP.LT.AND P5, PT, R72, UR6, !P2 ;  /* 0x0000000648007c0c */ /* 0x008fe2000d7a1270 */
[----:B------:R-:W3:Y:S01]  /*3f270*/  LDCU UR6, c[0x0][0x39c] ;  /* 0x00007380ff0677ac */ /* 0x000ee20008000800 */
        /* <DEDUP_REMOVED lines=9> */
[----:B------:R-:W3:Y:S01]  /*3f310*/  LDCU UR4, c[0x0][0x39c] ;  /* 0x00007380ff0477ac */ /* 0x000ee20008000800 */
[----:B-1----:R-:W-:Y:S01]  /*3f320*/  ISETP.LT.AND P2, PT, R74, UR8, !P2 ;  /* 0x000000084a007c0c */ /* 0x002fe2000d741270 */
[----:B------:R-:W-:-:S02]  /*3f330*/  VIADD R75, R73, UR17 ;  /* 0x00000011494b7c36 */ /* 0x000fc40008000000 */
[----:B------:R1:W-:Y:S01]  /*3f340*/  @P5 STG.E.U8 desc[UR14][R70.64], R81 ;  /* 0x0000005146005986 */ /* 0x0003e2000c10110e */
[----:B-----5:R-:W-:Y:S01]  /*3f350*/  ISETP.LT.AND P6, PT, R72, UR12, !P4 ;  /* 0x0000000c48007c0c */ /* 0x020fe2000e7c1270 */
[----:B------:R-:W5:Y:S01]  /*3f360*/  LDCU UR8, c[0x0][0x398] ;  /* 0x00007300ff0877ac */ /* 0x000f620008000800 */
[----:B0-----:R-:W-:Y:S02]  /*3f370*/  IADD3 R76, P5, PT, R73, R2, RZ ;  /* 0x00000002494c7210 */ /* 0x001fe40007fbe0ff */
[----:B------:R-:W-:Y:S01]  /*3f380*/  SHF.R.S32.HI R73, RZ, 0x1f, R75 ;  /* 0x0000001fff497819 */ /* 0x000fe2000001144b */
[----:B------:R-:W0:Y:S02]  /*3f390*/  LDCU UR12, c[0x0][0x398] ;  /* 0x00007300ff0c77ac */ /* 0x000e240008000800 */
[----:B------:R-:W-:Y:S02]  /*3f3a0*/  IMAD.X R77, R78, 0x1, R3, P5 ;  /* 0x000000014e4d7824 */ /* 0x000fe400028e0603 */
[----:B------:R-:W-:Y:S01]  /*3f3b0*/  VIADD R78, R69, 0x51 ;  /* 0x00000051454e7836 */ /* 0x000fe20000000000 */
[----:B-1----:R-:W-:-:S02]  /*3f3c0*/  IADD3 R70, P5, PT, R75, R0, RZ ;  /* 0x000000004b467210 */ /* 0x002fc40007fbe0ff */
[----:B------:R2:W-:Y:S03]  /*3f3d0*/  @P2 STG.E.U8 desc[UR14][R76.64], R80 ;  /* 0x000000504c002986 */ /* 0x0005e6000c10110e */
[----:B------:R-:W-:Y:S01]  /*3f3e0*/  IMAD.X R71, R73, 0x1, R68, P5 ;  /* 0x0000000149477824 */ /* 0x000fe200028e0644 */
[----:B---3--:R-:W-:Y:S01]  /*3f3f0*/  ISETP.GE.AND P5, PT, R78, UR4, PT ;  /* 0x000000044e007c0c */ /* 0x008fe2000bfa6270 */
[----:B------:R-:W1:Y:S01]  /*3f400*/  LDCU UR4, c[0x0][0x39c] ;  /* 0x00007380ff0477ac */ /* 0x000e620008000800 */
        /* <DEDUP_REMOVED lines=10> */
[----:B------:R-:W-:Y:S01]  /*3f4b0*/  ISETP.LT.AND P2, PT, R72, UR18, !P0 ;  /* 0x0000001248007c0c */ /* 0x000fe2000c741270 */
        /* <DEDUP_REMOVED lines=30> */
[----:B------:R-:W-:-:S02]  /*3f6a0*/  ISETP.GE.AND P2, PT, R78, UR6, PT ;  /* 0x000000064e007c0c */ /* 0x000fc4000bf46270 */
[----:B------:R-:W-:Y:S01]  /*3f6b0*/  SHF.R.S32.HI R73, RZ, 0x1f, R75 ;  /* 0x0000001fff497819 */ /* 0x000fe2000001144b */
[----:B------:R-:W5:Y:S01]  /*3f6c0*/  LDCU UR6, c[0x0][0x398] ;  /* 0x00007300ff0677ac */ /* 0x000f620008000800 */
[----:B------:R-:W-:Y:S02]  /*3f6d0*/  IADD3 R70, P6, PT, R75, R0, RZ ;  /* 0x000000004b467210 */ /* 0x000fe40007fde0ff */
[----:B------:R-:W-:-:S03]  /*3f6e0*/  SHF.R.S32.HI R76, RZ, 0x8, R76 ;  /* 0x00000008ff4c7819 */ /* 0x000fc6000001144c */
[----:B------:R-:W-:-:S05]  /*3f6f0*/  IMAD.X R71, R73, 0x1, R68, P6 ;  /* 0x0000000149477824 */ /* 0x000fca00030e0644 */
[----:B------:R0:W-:Y:S01]  /*3f700*/  @P0 STG.E.U8 desc[UR14][R70.64], R76 ;  /* 0x0000004c46000986 */ /* 0x0001e2000c10110e */
[----:B----4-:R-:W-:Y:S01]  /*3f710*/  ISETP.LT.AND P3, PT, R74, UR10, !P3 ;  /* 0x0000000a4a007c0c */ /* 0x010fe2000df61270 */
[----:B------:R-:W4:Y:S01]  /*3f720*/  LDCU UR10, c[0x0][0x398] ;  /* 0x00007300ff0a77ac */ /* 0x000f220008000800 */
[C---:B0-----:R-:W-:Y:S01]  /*3f730*/  IADD3 R76, P0, PT, R75.reuse, R2, RZ ;  /* 0x000000024b4c7210 */ /* 0x041fe20007f1e0ff */
[----:B------:R-:W-:Y:S01]  /*3f740*/  VIADD R75, R75, UR17 ;  /* 0x000000114b4b7c36 */ /* 0x000fe20008000000 */
[----:B-----5:R-:W-:Y:S01]  /*3f750*/  ISETP.LT.AND P6, PT, R72, UR6, !P1 ;  /* 0x0000000648007c0c */ /* 0x020fe2000cfc1270 */
[----:B------:R-:W0:Y:S02]  /*3f760*/  LDCU UR6, c[0x0][0x39c] ;  /* 0x00007380ff0677ac */ /* 0x000e240008000800 */
[----:B------:R-:W-:Y:S01]  /*3f770*/  IMAD.X R77, R73, 0x1, R3, P0 ;  /* 0x00000001494d7824 */ /* 0x000fe200000e0603 */
[----:B------:R-:W-:Y:S01]  /*3f780*/  SHF.R.S32.HI R78, RZ, 0x1f, R75 ;  /* 0x0000001fff4e7819 */ /* 0x000fe2000001144b */
[----:B------:R-:W-:Y:S01]  /*3f790*/  VIADD R73, R69, 0x54 ;  /* 0x0000005445497836 */ /* 0x000fe20000000000 */
[----:B------:R-:W-:-:S02]  /*3f7a0*/  IADD3 R70, P0, PT, R75, R0, RZ ;  /* 0x000000004b467210 */ /* 0x000fc40007f1e0ff */
[----:B------:R-:W-:-:S03]  /*3f7b0*/  SHF.R.S32.HI R79, RZ, 0x8, R79 ;  /* 0x00000008ff4f7819 */ /* 0x000fc6000001144f */
[----:B------:R-:W-:Y:S01]  /*3f7c0*/  IMAD.X R71, R78, 0x1, R68, P0 ;  /* 0x000000014e477824 */ /* 0x000fe200000e0644 */
[----:B-1----:R-:W-:Y:S01]  /*3f7d0*/  ISETP.GE.AND P0, PT, R73, UR4, PT ;  /* 0x0000000449007c0c */ /* 0x002fe2000bf06270 */
[----:B------:R-:W1:Y:S01]  /*3f7e0*/  LDCU UR4, c[0x0][0x39c] ;  /* 0x00007380ff0477ac */ /* 0x000e620008000800 */
[----:B------:R-:W-:Y:S01]  /*3f7f0*/  ISETP.LT.AND P1, PT, R74, UR8, !P1 ;  /* 0x000000084a007c0c */ /* 0x000fe2000cf21270 */
[----:B------:R5:W-:Y:S01]  /*3f800*/  @P3 STG.E.U8 desc[UR14][R76.64], R79 ;  /* 0x0000004f4c003986 */ /* 0x000be2000c10110e */
[C---:B------:R-:W-:Y:S01]  /*3f810*/  VIADD R73, R75.reuse, UR17 ;  /* 0x000000114b497c36 */ /* 0x040fe20008000000 */
[----:B------:R-:W0:Y:S02]  /*3f820*/  LDCU UR8, c[0x0][0x398] ;  /* 0x00007300ff0877ac */ /* 0x000e240008000800 */
[----:B------:R-:W-:Y:S01]  /*3f830*/  @P6 STG.E.U8 desc[UR14][R70.64], R81 ;  /* 0x0000005146006986 */ /* 0x000fe2000c10110e */
[----:B-----5:R-:W-:-:S05]  /*3f840*/  IADD3 R76, P6, PT, R75, R2, RZ ;  /* 0x000000024b4c7210 */ /* 0x020fca0007fde0ff */
[----:B------:R-:W-:Y:S02]  /*3f850*/  IMAD.X R77, R78, 0x1, R3, P6 ;  /* 0x000000014e4d7824 */ /* 0x000fe400030e0603 */
[----:B------:R-:W-:-:S03]  /*3f860*/  VIADD R78, R69, 0x55 ;  /* 0x00000055454e7836 */ /* 0x000fc60000000000 */
[----:B------:R2:W-:Y:S02]  /*3f870*/  @P1 STG.E.U8 desc[UR14][R76.64], R80 ;  /* 0x000000504c001986 */ /* 0x0005e4000c10110e */
[----:B-1----:R-:W-:Y:S01]  /*3f880*/  ISETP.GE.AND P1, PT, R78, UR4, PT ;  /* 0x000000044e007c0c */ /* 0x002fe2000bf26270 */
[----:B------:R-:W1:Y:S01]  /*3f890*/  LDCU UR4, c[0x0][0x39c] ;  /* 0x00007380ff0477ac */ /* 0x000e620008000800 */
[----:B------:R-:W-:Y:S02]  /*3f8a0*/  PRMT R78, R80, 0x9910, RZ ;  /* 0x00009910504e7816 */ /* 0x000fe400000000ff */
[----:B--2---:R-:W-:Y:S02]  /*3f8b0*/  F2FP.SATFINITE.E4M3.F32.PACK_AB_MERGE_C R80, R5, R4, RZ ;  /* 0x000000040550723e */ /* 0x004fe400048070ff */
[----:B------:R-:W2:Y:S04]  /*3f8c0*/  LDL.LU R4, [R1+0x150] ;  /* 0x0001500001047983 */ /* 0x000ea80000300800 */
[----:B------:R-:W2:Y:S01]  /*3f8d0*/  LDL.LU R5, [R1+0x154] ;  /* 0x0001540001057983 */ /* 0x000ea20000300800 */
[----:B------:R-:W-:-:S02]  /*3f8e0*/  ISETP.LT.AND P3, PT, R72, UR12, !P5 ;  /* 0x0000000c48007c0c */ /* 0x000fc4000ef61270 */
[----:B------:R-:W-:Y:S02]  /*3f8f0*/  SHF.R.S32.HI R75, RZ, 0x1f, R73 ;  /* 0x0000001fff4b7819 */ /* 0x000fe40000011449 */
[----:B------:R-:W-:Y:S02]  /*3f900*/  IADD3 R70, P6, PT, R73, R0, RZ ;  /* 0x0000000049467210 */ /* 0x000fe40007fde0ff */
[----:B------:R-:W-:Y:S01]  /*3f910*/  PRMT R79, R81, 0x9910, RZ ;  /* 0x00009910514f7816 */ /* 0x000fe200000000ff */
[----:B------:R-:W-:Y:S01]  /*3f920*/  VIADD R77, R69, 0x56 ;  /* 0x00000056454d7836 */ /* 0x000fe20000000000 */
[----:B------:R-:W-:Y:S01]  /*3f930*/  SHF.R.S32.HI R78, RZ, 0x8, R78 ;  /* 0x00000008ff4e7819 */ /* 0x000fe2000001144e */
[----:B------:R-:W-:Y:S01]  /*3f940*/  IMAD.X R71, R75, 0x1, R68, P6 ;  /* 0x000000014b477824 */ /* 0x000fe200030e0644 */
[----:B------:R-:W-:Y:S01]  /*3f950*/  SHF.R.S32.HI R79, RZ, 0x8, R79 ;  /* 0x00000008ff4f7819 */ /* 0x000fe2000001144f */
[----:B------:R-:W5:Y:S01]  /*3f960*/  LDCU UR12, c[0x0][0x398] ;  /* 0x00007300ff0c77ac */ /* 0x000f620008000800 */
[----:B----4-:R-:W-:-:S03]  /*3f970*/  ISETP.LT.AND P5, PT, R74, UR10, !P5 ;  /* 0x0000000a4a007c0c */ /* 0x010fc6000efa1270 */
        /* <DEDUP_REMOVED lines=8> */
[----:B------:R-:W-:Y:S02]  /*3fa00*/  SHF.R.S32.HI R75, RZ, 0x1f, R73 ;  /* 0x0000001fff4b7819 */ /* 0x000fe40000011449 */
[----:B------:R-:W-:-:S02]  /*3fa10*/  IADD3 R76, P6, PT, R73, R0, RZ ;  /* 0x00000000494c7210 */ /* 0x000fc40007fde0ff */
[----:B------:R-:W-:Y:S01]  /*3fa20*/  ISETP.LT.AND P4, PT, R74, UR20, !P4 ;  /* 0x000000144a007c0c */ /* 0x000fe2000e781270 */
[----:B------:R0:W-:Y:S01]  /*3fa30*/  @P5 STG.E.U8 desc[UR14][R70.64], R78 ;  /* 0x0000004e46005986 */ /* 0x0001e2000c10110e */
[----:B-1----:R-:W-:Y:S01]  /*3fa40*/  ISETP.GE.AND P5, PT, R77, UR4, PT ;  /* 0x000000044d007c0c */ /* 0x002fe2000bfa6270 */
[----:B------:R-:W-:Y:S01]  /*3fa50*/  IMAD.X R77, R75, 0x1, R68, P6 ;  /* 0x000000014b4d7824 */ /* 0x000fe200030e0644 */
[----:B------:R-:W-:Y:S01]  /*3fa60*/  F2FP.SATFINITE.E4M3.F32.PACK_AB_MERGE_C R81, R9, R8, RZ ;  /* 0x000000080951723e */ /* 0x000fe200048070ff */
[----:B------:R-:W1:Y:S01]  /*3fa70*/  LDCU UR4, c[0x0][0x39c] ;  /* 0x00007380ff0477ac */ /* 0x000e620008000800 */
[----:B------:R-:W4:Y:S01]  /*3fa80*/  LDL.LU R8, [R1+0x558] ;  /* 0x0005580001087983 */ /* 0x000f220000300800 */
[----:B------:R-:W1:Y:S01]  /*3fa90*/  LDCU UR20, c[0x0][0x398] ;  /* 0x00007300ff1477ac */ /* 0x000e620008000800 */
[----:B0-----:R-:W-:Y:S02]  /*3faa0*/  IADD3 R70, P6, PT, R73, R2, RZ ;  /* 0x0000000249467210 */ /* 0x001fe40007fde0ff */
[----:B------:R0:W-:Y:S03]  /*3fab0*/  @P3 STG.E.U8 desc[UR14][R76.64], R79 ;  /* 0x0000004f4c003986 */ /* 0x0001e6000c10110e */
[----:B------:R-:W-:Y:S01]  /*3fac0*/  IMAD.X R71, R75, 0x1, R3, P6 ;  /* 0x000000014b477824 */ /* 0x000fe200030e0603 */
[----:B------:R-:W4:Y:S04]  /*3fad0*/  LDL.LU R9, [R1+0x55c] ;  /* 0x00055c0001097983 */ /* 0x000f280000300800 */
[----:B------:R2:W-:Y:S01]  /*3fae0*/  @P4 STG.E.U8 desc[UR14][R70.64], R80 ;  /* 0x0000005046004986 */ /* 0x0005e2000c10110e */
[----:B0-----:R-:W-:-:S02]  /*3faf0*/  PRMT R76, R79, 0x9910, RZ ;  /* 0x000099104f4c7816 */ /* 0x001fc400000000ff */
[----:B------:R-:W-:Y:S02]  /*3fb00*/  PRMT R79, R80, 0x9910, RZ ;  /* 0x00009910504f7816 */ /* 0x000fe400000000ff */
[----:B--2---:R-:W-:Y:S02]  /*3fb10*/  F2FP.SATFINITE.E4M3.F32.PACK_AB_MERGE_C R80, R5, R4, RZ ;  /* 0x000000040550723e */ /* 0x004fe400048070ff */
[----:B------:R-:W2:Y:S04]  /*3fb20*/  LDL.LU R4, [R1+0x158] ;  /* 0x0001580001047983 */ /* 0x000ea80000300800 */
[----:B------:R-:W2:Y:S01]  /*3fb30*/  LDL.LU R5, [R1+0x15c] ;  /* 0x00015c0001057983 */ /* 0x000ea20000300800 */
[----:B------:R-:W-:Y:S02]  /*3fb40*/  VIADD R78, R69, 0x57 ;  /* 0x00000057454e7836 */ /* 0x000fe40000000000 */
[----:B------:R-:W-:Y:S01]  /*3fb50*/  VIADD R73, R73, UR17 ;  /* 0x0000001149497c36 */ /* 0x000fe20008000000 */
[----:B------:R-:W-:Y:S01]  /*3fb60*/  ISETP.LT.AND P4, PT, R72, UR8, !P2 ;  /* 0x0000000848007c0c */ /* 0x000fe2000d781270 */
[----:B------:R-:W0:Y:S01]  /*3fb70*/  LDCU UR8, c[0x0][0x398] ;  /* 0x00007300ff0877ac */ /* 0x000e220008000800 */
        /* <DEDUP_REMOVED lines=25> */
[----:B-----5:R-:W-:Y:S01]  /*3fd10*/  ISETP.LT.AND P6, PT, R72, UR12, !P1 ;  /* 0x0000000c48007c0c */ /* 0x020fe2000cfc1270 */
[----:B------:R-:W5:Y:S01]  /*3fd20*/  LDCU UR8, c[0x0][0x398] ;  /* 0x00007300ff0877ac */ /* 0x000f620008000800 */
[----:B-1----:R-:W-:Y:S02]  /*3fd30*/  IADD3 R76, P4, PT, R73, R2, RZ ;  /* 0x00000002494c7210 */ /* 0x002fe40007f9e0ff */
[----:B------:R-:W-:Y:S01]  /*3fd40*/  SHF.R.S32.HI R73, RZ, 0x1f, R75 ;  /* 0x0000001fff497819 */ /* 0x000fe2000001144b */
[----:B------:R-:W1:Y:S02]  /*3fd50*/  LDCU UR12, c[0x0][0x398] ;  /* 0x00007300ff0c77ac */ /* 0x000e640008000800 */
[----:B------:R-:W-:Y:S02]  /*3fd60*/  IMAD.X R77, R78, 0x1, R3, P4 ;  /* 0x000000014e4d7824 */ /* 0x000fe400020e0603 */
[----:B------:R-:W-:Y:S01]  /*3fd70*/  VIADD R78, R69, 0x59 ;  /* 0x00000059454e7836 */ /* 0x000fe20000000000 */
[----:B---3--:R-:W-:-:S02]  /*3fd80*/  IADD3 R70, P4, PT, R75, R0, RZ ;  /* 0x000000004b467210 */ /* 0x008fc40007f9e0ff */
        /* <DEDUP_REMOVED lines=31> */
[----:B-1----:R-:W-:-:S02]  /*3ff80*/  IADD3 R70, P6, PT, R75, R2, RZ ;  /* 0x000000024b467210 */ /* 0x002fc40007fde0ff */
[----:B------:R1:W-:Y:S03]  /*3ff90*/  @P0 STG.E.U8 desc[UR14][R76.64], R79 ;  /* 0x0000004f4c000986 */ /* 0x0003e6000c10110e */
[----:B------:R-:W-:Y:S01]  /*3ffa0*/  IMAD.X R71, R73, 0x1, R3, P6 ;  /* 0x0000000149477824 */ /* 0x000fe200030e0603 */
[----:B------:R-:W3:Y:S04]  /*3ffb0*/  LDL.LU R7, [R1+0x56c] ;  /* 0x00056c0001077983 */ /* 0x000ee80000300800 */
[----:B------:R2:W-:Y:S01]  /*3ffc0*/  @P5 STG.E.U8 desc[UR14][R70.64], R80 ;  /* 0x0000005046005986 */ /* 0x0005e2000c10110e */
[----:B-1----:R-:W-:Y:S02]  /*3ffd0*/  PRMT R76, R79, 0x9910, RZ ;  /* 0x000099104f4c7816 */ /* 0x002fe400000000ff */
[----:B------:R-:W-:Y:S01]  /*3ffe0*/  PRMT R79, R80, 0x9910, RZ ;  /* 0x00009910504f7816 */ /* 0x000fe200000000ff */
[----:B------:R-:W-:Y:S01]  /*3fff0*/  VIADD R75, R75, UR17 ;  /* 0x000000114b4b7c36 */ /* 0x000fe20008000000 */
[----:B-----5:R-:W-:Y:S01]  /*40000*/  ISETP.LT.AND P5, PT, R72, UR8, !P3 ;  /* 0x0000000848007c0c */ /* 0x020fe2000dfa1270 */
[----:B------:R-:W-:Y:S01]  /*40010*/  VIADD R78, R69, 0x5b ;  /* 0x0000005b454e7836 */ /* 0x000fe20000000000 */
[----:B------:R-:W-:Y:S01]  /*40020*/  SHF.R.S32.HI R76, RZ, 0x8, R76 ;  /* 0x00000008ff4c7819 */ /* 0x000fe2000001144c */
[----:B------:R-:W1:Y:S01]  /*40030*/  LDCU UR8, c[0x0][0x398] ;  /* 0x00007300ff0877ac */ /* 0x000e620008000800 */
[----:B--2---:R-:W-:-:S02]  /*40040*/  F2FP.SATFINITE.E4M3.F32.PACK_AB_MERGE_C R80, R5, R4, RZ ;  /* 0x000000040550723e */ /* 0x004fc400048070ff */
[----:B------:R-:W2:Y:S04]  /*40050*/  LDL.LU R4, [R1+0x168] ;  /* 0x0001680001047983 */ /* 0x000ea80000300800 */
[----:B------:R-:W2:Y:S01]  /*40060*/  LDL.LU R5, [R1+0x16c] ;  /* 0x00016c0001057983 */ /* 0x000ea20000300800 */
[----:B------:R-:W-:Y:S02]  /*40070*/  SHF.R.S32.HI R73, RZ, 0x1f, R75 ;  /* 0x0000001fff497819 */ /* 0x000fe4000001144b */
[----:B------:R-:W-:Y:S02]  /*40080*/  IADD3 R70, P6, PT, R75, R0, RZ ;  /* 0x000000004b467210 */ /* 0x000fe40007fde0ff */
[----:B------:R-:W-:Y:S01]  /*40090*/  ISETP.GE.AND P0, PT, R78, UR6, PT ;  /* 0x000000064e007c0c */ /* 0x000fe2000bf06270 */
[----:B------:R-:W5:Y:S02]  /*400a0*/  LDCU UR6, c[0x0][0x398] ;  /* 0x00007300ff0677ac */ /* 0x000f640008000800 */
[----:B------:R-:W-:Y:S01]  /*400b0*/  IMAD.X R71, R73, 0x1, R68, P6 ;  /* 0x0000000149477824 */ /* 0x000fe200030e0644 */
[----:B----4-:R-:W-:Y:S01]  /*400c0*/  ISETP.LT.AND P3, PT, R74, UR10, !P3 ;  /* 0x0000000a4a007c0c */ /* 0x010fe2000df61270 */
[----:B------:R-:W4:Y:S03]  /*400d0*/  LDCU UR10, c[0x0][0x398] ;  /* 0x00007300ff0a77ac */ /* 0x000f260008000800 */
[----:B------:R0:W-:Y:S01]  /*400e0*/  @P5 STG.E.U8 desc[UR14][R70.64], R76 ;  /* 0x0000004c46005986 */ /* 0x0001e2000c10110e */
[----:B------:R-:W-:-:S02]  /*400f0*/  SHF.R.S32.HI R79, RZ, 0x8, R79 ;  /* 0x00000008ff4f7819 */ /* 0x000fc4000001144f */
[C---:B0-----:R-:W-:Y:S01]  /*40100*/  IADD3 R76, P6, PT, R75.reuse, R2, RZ ;  /* 0x000000024b4c7210 */ /* 0x041fe20007fde0ff */
[----:B------:R-:W-:-:S04]  /*40110*/  VIADD R75, R75, UR17 ;  /* 0x000000114b4b7c36 */ /* 0x000fc80008000000 */
[----:B------:R-:W-:Y:S02]  /*40120*/  IMAD.X R77, R73, 0x1, R3, P6 ;  /* 0x00000001494d7824 */ /* 0x000fe400030e0603 */
[----:B------:R-:W-:Y:S01]  /*40130*/  VIADD R73, R69, 0x5c ;  /* 0x0000005c45497836 */ /* 0x000fe20000000000 */
[----:B-----5:R-:W-:Y:S01]  /*40140*/  ISETP.LT.AND P5, PT, R72, UR6, !P2 ;  /* 0x0000000648007c0c */ /* 0x020fe2000d7a1270 */
[----:B------:R-:W0:Y:S01]  /*40150*/  LDCU UR6, c[0x0][0x398] ;  /* 0x00007300ff0677ac */ /* 0x000e220008000800 */
[----:B------:R5:W-:Y:S01]  /*40160*/  @P3 STG.E.U8 desc[UR14][R76.64], R79 ;  /* 0x0000004f4c003986 */ /* 0x000be2000c10110e */
[----:B------:R-:W-:Y:S02]  /*40170*/  SHF.R.S32.HI R78, RZ, 0x1f, R75 ;  /* 0x0000001fff4e7819 */ /* 0x000fe4000001144b */
[----:B------:R-:W-:Y:S01]  /*40180*/  ISETP.GE.AND P3, PT, R73, UR4, PT ;  /* 0x0000000449007c0c */ /* 0x000fe2000bf66270 */
[----:B------:R-:W0:Y:S01]  /*40190*/  LDCU UR4, c[0x0][0x39c] ;  /* 0x00007380ff0477ac */ /* 0x000e220008000800 */
[C---:B------:R-:W-:Y:S01]  /*401a0*/  IADD3 R70, P6, PT, R75.reuse, R0, RZ ;  /* 0x000000004b467210 */ /* 0x040fe20007fde0ff */
[----:B------:R-:W-:-:S04]  /*401b0*/  VIADD R73, R75, UR17 ;  /* 0x000000114b497c36 */ /* 0x000fc80008000000 */
[----:B------:R-:W-:Y:S01]  /*401c0*/  IMAD.X R71, R78, 0x1, R68, P6 ;  /* 0x000000014e477824 */ /* 0x000fe200030e0644 */
[----:B-----5:R-:W-:Y:S02]  /*401d0*/  IADD3 R76, P6, PT, R75, R2, RZ ;  /* 0x000000024b4c7210 */ /* 0x020fe40007fde0ff */
[----:B-1----:R-:W-:Y:S02]  /*401e0*/  ISETP.LT.AND P2, PT, R74, UR8, !P2 ;  /* 0x000000084a007c0c */ /* 0x002fe4000d741270 */
[----:B------:R1:W-:Y:S01]  /*401f0*/  @P5 STG.E.U8 desc[UR14][R70.64], R81 ;  /* 0x0000005146005986 */ /* 0x0003e2000c10110e */
[----:B------:R-:W-:Y:S01]  /*40200*/  ISETP.LT.AND P5, PT, R72, UR12, !P4 ;  /* 0x0000000c48007c0c */ /* 0x000fe2000e7a1270 */
[----:B------:R-:W-:Y:S01]  /*40210*/  IMAD.X R77, R78, 0x1, R3, P6 ;  /* 0x000000014e4d7824 */ /* 0x000fe200030e0603 */
[----:B------:R-:W-:Y:S01]  /*40220*/  SHF.R.S32.HI R75, RZ, 0x1f, R73 ;  /* 0x0000001fff4b7819 */ /* 0x000fe20000011449 */
[----:B------:R-:W-:Y:S01]  /*40230*/  VIADD R78, R69, 0x5d ;  /* 0x0000005d454e7836 */ /* 0x000fe20000000000 */
[----:B------:R-:W-:Y:S01]  /*40240*/  PRMT R79, R81, 0x9910, RZ ;  /* 0x00009910514f7816 */ /* 0x000fe200000000ff */
[----:B------:R-:W5:Y:S01]  /*40250*/  LDCU UR8, c[0x0][0x398] ;  /* 0x00007300ff0877ac */ /* 0x000f620008000800 */
[----:B------:R-:W2:Y:S01]  /*40260*/  LDCU UR12, c[0x0][0x398] ;  /* 0x00007300ff0c77ac */ /* 0x000ea20008000800 */
[----:B-1----:R-:W-:-:S02]  /*40270*/  IADD3 R70, P6, PT, R73, R0, RZ ;  /* 0x0000000049467210 */ /* 0x002fc40007fde0ff */
[----:B------:R-:W-:-:S03]  /*40280*/  SHF.R.S32.HI R79, RZ, 0x8, R79 ;  /* 0x00000008ff4f7819 */ /* 0x000fc6000001144f */
[----:B------:R-:W-:Y:S01]  /*40290*/  IMAD.X R71, R75, 0x1, R68, P6 ;  /* 0x000000014b477824 */ /* 0x000fe200030e0644 */
[----:B0-----:R-:W-:Y:S01]  /*402a0*/  ISETP.GE.AND P6, PT, R78, UR4, PT ;  /* 0x000000044e007c0c */ /* 0x001fe2000bfc6270 */
[----:B------:R-:W0:Y:S01]  /*402b0*/  LDCU UR4, c[0x0][0x39c] ;  /* 0x00007380ff0477ac */ /* 0x000e220008000800 */
[----:B----4-:R-:W-:Y:S01]  /*402c0*/  ISETP.LT.AND P4, PT, R74, UR10, !P4 ;  /* 0x0000000a4a007c0c */ /* 0x010fe2000e781270 */
[----:B------:R1:W-:Y:S01]  /*402d0*/  @P2 STG.E.U8 desc[UR14][R76.64], R80 ;  /* 0x000000504c002986 */ /* 0x0003e2000c10110e */
[----:B------:R-:W-:Y:S01]  /*402e0*/  VIADD R78, R69, 0x5e ;  /* 0x0000005e454e7836 */ /* 0x000fe20000000000 */
[----:B------:R-:W4:Y:S02]  /*402f0*/  LDCU UR10, c[0x0][0x398] ;  /* 0x00007300ff0a77ac */ /* 0x000f240008000800 */
[----:B------:R0:W-:Y:S01]  /*40300*/  @P5 STG.E.U8 desc[UR14][R70.64], R79 ;  /* 0x0000004f46005986 */ /* 0x0001e2000c10110e */
[----:B-1----:R-:W-:Y:S02]  /*40310*/  PRMT R77, R80, 0x9910, RZ ;  /* 0x00009910504d7816 */ /* 0x002fe400000000ff */
[C---:B0-----:R-:W-:Y:S01]  /*40320*/  IADD3 R70, P5, PT, R73.reuse, R2, RZ ;  /* 0x0000000249467210 */ /* 0x041fe20007fbe0ff */
[----:B------:R-:W-:Y:S01]  /*40330*/  VIADD R73, R73, UR17 ;  /* 0x0000001149497c36 */ /* 0x000fe20008000000 */
[----:B------:R-:W-:-:S03]  /*40340*/  SHF.R.S32.HI R77, RZ, 0x8, R77 ;  /* 0x00000008ff4d7819 */ /* 0x000fc6000001144d */
[----:B------:R-:W-:Y:S01]  /*40350*/  IMAD.X R71, R75, 0x1, R3, P5 ;  /* 0x000000014b477824 */ /* 0x000fe200028e0603 */
[----:B------:R-:W-:Y:S02]  /*40360*/  SHF.R.S32.HI R75, RZ, 0x1f, R73 ;  /* 0x0000001fff4b7819 */ /* 0x000fe40000011449 */
[----:B------:R-:W-:Y:S02]  /*40370*/  IADD3 R76, P5, PT, R73, R0, RZ ;  /* 0x00000000494c7210 */ /* 0x000fe40007fbe0ff */
[----:B------:R0:W-:Y:S01]  /*40380*/  @P4 STG.E.U8 desc[UR14][R70.64], R77 ;  /* 0x0000004d46004986 */ /* 0x0001e2000c10110e */
[----:B---3--:R-:W-:-:S03]  /*40390*/  F2FP.SATFINITE.E4M3.F32.PACK_AB_MERGE_C R79, R7, R6, RZ ;  /* 0x00000006074f723e */ /* 0x008fc600048070ff */
[----:B------:R-:W3:Y:S04]  /*403a0*/  LDL.LU R6, [R1+0x570] ;  /* 0x0005700001067983 */ /* 0x000ee80000300800 */
[----:B------:R-:W3:Y:S01]  /*403b0*/  LDL.LU R7, [R1+0x574] ;  /* 0x0005740001077983 */ /* 0x000ee20000300800 */
[----:B0-----:R-:W-:Y:S01]  /*403c0*/  IMAD.X R77, R75, 0x1, R68, P5 ;  /* 0x000000014b4d7824 */ /* 0x001fe200028e0644 */
[----:B------:R-:W-:Y:S01]  /*403d0*/  ISETP.GE.AND P5, PT, R78, UR4, PT ;  /* 0x000000044e007c0c */ /* 0x000fe2000bfa6270 */
[----:B------:R-:W0:Y:S01]  /*403e0*/  LDCU UR4, c[0x0][0x39c] ;  /* 0x00007380ff0477ac */ /* 0x000e220008000800 */
[----:B--2---:R-:W-:Y:S02]  /*403f0*/  F2FP.SATFINITE.E4M3.F32.PACK_AB_MERGE_C R78, R5, R4, RZ ;  /* 0x00000004054e723e */ /* 0x004fe400048070ff */
[----:B------:R-:W2:Y:S04]  /*40400*/  LDL.LU R4, [R1+0x170] ;  /* 0x0001700001047983 */ /* 0x000ea80000300800 */
[----:B------:R-:W2:Y:S01]  /*40410*/  LDL.LU R5, [R1+0x174] ;  /* 0x0001740001057983 */ /* 0x000ea20000300800 */
[----:B------:R-:W-:Y:S01]  /*40420*/  ISETP.LT.AND P2, PT, R72, UR6, !P1 ;  /* 0x0000000648007c0c */ /* 0x000fe2000cf41270 */
[----:B------:R-:W1:Y:S01]  /*40430*/  LDCU UR6, c[0x0][0x398] ;  /* 0x00007300ff0677ac */ /* 0x000e620008000800 */
[----:B------:R-:W-:-:S02]  /*40440*/  ISETP.LT.AND P1, PT, R74, UR18, !P1 ;  /* 0x000000124a007c0c */ /* 0x000fc4000cf21270 */
[----:B------:R-:W-:Y:S01]  /*40450*/  IADD3 R70, P4, PT, R73, R2, RZ ;  /* 0x0000000249467210 */ /* 0x000fe20007f9e0ff */
[----:B------:R-:W0:Y:S04]  /*40460*/  LDCU UR18, c[0x0][0x398] ;  /* 0x00007300ff1277ac */ /* 0x000e280008000800 */
[----:B------:R-:W-:Y:S02]  /*40470*/  IMAD.X R71, R75, 0x1, R3, P4 ;  /* 0x000000014b477824 */ /* 0x000fe400020e0603 */
[----:B------:R-:W-:Y:S02]  /*40480*/  VIADD R73, R73, UR17 ;  /* 0x0000001149497c36 */ /* 0x000fe40008000000 */
[----:B------:R-:W-:Y:S04]  /*40490*/  @P2 STG.E.U8 desc[UR14][R76.64], R79 ;  /* 0x0000004f4c002986 */ /* 0x000fe8000c10110e */
[----:B------:R0:W-:Y:S01]  /*404a0*/  @P1 STG.E.U8 desc[UR14][R70.64], R78 ;  /* 0x0000004e46001986 */ /* 0x0001e2000c10110e */
[----:B-----5:R-:W-:Y:S01]  /*404b0*/  ISETP.LT.AND P1, PT, R72, UR8, !P0 ;  /* 0x0000000848007c0c */ /* 0x020fe2000c721270 */
[----:B------:R-:W-:Y:S01]  /*404c0*/  VIADD R75, R69, 0xff ;  /* 0x000000ff454b7836 */ /* 0x000fe20000000000 */
[----:B0-----:R-:W-:Y:S01]  /*404d0*/  PRMT R70, R79, 0x9910, RZ ;  /* 0x000099104f467816 */ /* 0x001fe200000000ff */
[----:B------:R-:W0:Y:S01]  /*404e0*/  LDCU UR8, c[0x0][0x398] ;  /* 0x00007300ff0877ac */ /* 0x000e220008000800 */
[----:B------:R-:W-:-:S02]  /*404f0*/  PRMT R79, R78, 0x9910, RZ ;  /* 0x000099104e4f7816 */ /* 0x000fc400000000ff */
[----:B------:R-:W-:Y:S01]  /*40500*/  SHF.R.S32.HI R71, RZ, 0x1f, R73 ;  /* 0x0000001fff477819 */ /* 0x000fe20000011449 */
[----:B------:R-:W-:Y:S01]  /*40510*/  IMAD.MOV.U32 R78, RZ, RZ, R70 ;  /* 0x000000ffff4e7224 */ /* 0x000fe200078e0046 */
[----:B------:R-:W-:-:S04]  /*40520*/  IADD3 R76, P2, PT, R73, R0, RZ ;  /* 0x00000000494c7210 */ /* 0x000fc80007f5e0ff */
[----:B------:R-:W-:Y:S01]  /*40530*/  SHF.R.S32.HI R78, RZ, 0x8, R78 ;  /* 0x00000008ff4e7819 */ /* 0x000fe2000001144e */
[----:B------:R-:W-:Y:S01]  /*40540*/  IMAD.X R77, R71, 0x1, R68, P2 ;  /* 0x00000001474d7824 */ /* 0x000fe200010e0644 */
[----:B------:R-:W-:Y:S02]  /*40550*/  ISETP.GE.AND P2, PT, R75, UR27, PT ;  /* 0x0000001b4b007c0c */ /* 0x000fe4000bf46270 */
[----:B------:R-:W-:Y:S02]  /*40560*/  SHF.R.S32.HI R75, RZ, 0x8, R79 ;  /* 0x00000008ff4b7819 */ /* 0x000fe4000001144f */
[----:B------:R3:W-:Y:S02]  /*40570*/  @P1 STG.E.U8 desc[UR14][R76.64], R78 ;  /* 0x0000004e4c001986 */ /* 0x0007e4000c10110e */
[----:B---3--:R-:W-:Y:S02]  /*40580*/  F2FP.SATFINITE.E4M3.F32.PACK_AB_MERGE_C R78, R7, R6, RZ ;  /* 0x00000006074e723e */ /* 0x008fe400048070ff */
[----:B------:R-:W3:Y:S04]  /*40590*/  LDL.LU R6, [R1+0x578] ;  /* 0x0005780001067983 */ /* 0x000ee80000300800 */
[----:B------:R-:W3:Y:S01]  /*405a0*/  LDL.LU R7, [R1+0x57c] ;  /* 0x00057c0001077983 */ /* 0x000ee20000300800 */
[----:B--2---:R-:W-:-:S03]  /*405b0*/  F2FP.SATFINITE.E4M3.F32.PACK_AB_MERGE_C R79, R5, R4, RZ ;  /* 0x00000004054f723e */ /* 0x004fc600048070ff */
[----:B------:R-:W2:Y:S04]  /*405c0*/  LDL.LU R4, [R1+0x178] ;  /* 0x0001780001047983 */ /* 0x000ea80000300800 */
[----:B------:R-:W2:Y:S04]  /*405d0*/  LDL.LU R5, [R1+0x17c] ;  /* 0x00017c0001057983 */ /* 0x000ea80000300800 */
[----:B------:R-:W5:Y:S04]  /*405e0*/  LDL.LU R10, [R1+0x580] ;  /* 0x00058000010a7983 */ /* 0x000f680000300800 */
[----:B------:R-:W5:Y:S01]  /*405f0*/  LDL.LU R11, [R1+0x584] ;  /* 0x00058400010b7983 */ /* 0x000f620000300800 */
[----:B----4-:R-:W-:Y:S01]  /*40600*/  ISETP.LT.AND P0, PT, R74, UR10, !P0 ;  /* 0x0000000a4a007c0c */ /* 0x010fe2000c701270 */
[----:B------:R-:W4:Y:S01]  /*40610*/  LDCU UR10, c[0x0][0x398] ;  /* 0x00007300ff0a77ac */ /* 0x000f220008000800 */
[C---:B------:R-:W-:Y:S01]  /*40620*/  IADD3 R70, P4, PT, R73.reuse, R2, RZ ;  /* 0x0000000249467210 */ /* 0x040fe20007f9e0ff */
[----:B------:R-:W-:Y:S01]  /*40630*/  VIADD R73, R73, UR17 ;  /* 0x0000001149497c36 */ /* 0x000fe20008000000 */
[----:B------:R-:W5:Y:S03]  /*40640*/  LDL.LU R12, [R1+0x180] ;  /* 0x00018000010c7983 */ /* 0x000f660000300800 */
[----:B------:R-:W-:Y:S01]  /*40650*/  IMAD.X R71, R71, 0x1, R3, P4 ;  /* 0x0000000147477824 */ /* 0x000fe200020e0603 */
[----:B------:R-:W-:Y:S01]  /*40660*/  IADD3 R76, P4, PT, R73, R0, RZ ;  /* 0x00000000494c7210 */ /* 0x000fe20007f9e0ff */
[----:B------:R-:W5:Y:S04]  /*40670*/  LDL.LU R13, [R1+0x184] ;  /* 0x00018400010d7983 */ /* 0x000f680000300800 */
[----:B------:R0:W-:Y:S01]  /*40680*/  @P0 STG.E.U8 desc[UR14][R70.64], R75 ;  /* 0x0000004b46000986 */ /* 0x0001e2000c10110e */
[----:B-1----:R-:W-:Y:S01]  /*40690*/  ISETP.LT.AND P0, PT, R72, UR6, !P3 ;  /* 0x0000000648007c0c */ /* 0x002fe2000df01270 */
[----:B------:R-:W1:Y:S01]  /*406a0*/  LDCU UR6, c[0x0][0x39c] ;  /* 0x00007380ff0677ac */ /* 0x000e620008000800 */
[----:B------:R-:W-:Y:S01]  /*406b0*/  ISETP.LT.AND P3, PT, R74, UR12, !P3 ;  /* 0x0000000c4a007c0c */ /* 0x000fe2000df61270 */
[----:B------:R-:W5:Y:S01]  /*406c0*/  LDL.LU R8, [R1+0x188] ;  /* 0x0001880001087983 */ /* 0x000f620000300800 */
[----:B------:R-:W1:Y:S03]  /*406d0*/  LDCU UR12, c[0x0][0x398] ;  /* 0x00007300ff0c77ac */ /* 0x000e660008000800 */
[----:B------:R-:W5:Y:S01]  /*406e0*/  LDL.LU R9, [R1+0x18c] ;  /* 0x00018c0001097983 */ /* 0x000f620000300800 */
[----:B0-----:R-:W-:Y:S01]  /*406f0*/  VIADD R70, R69, 0xfe ;  /* 0x000000fe45467836 */ /* 0x001fe20000000000 */
[----:B------:R-:W-:-:S04]  /*40700*/  SHF.R.S32.HI R71, RZ, 0x1f, R73 ;  /* 0x0000001fff477819 */ /* 0x000fc80000011449 */
[----:B------:R-:W-:Y:S01]  /*40710*/  ISETP.GE.AND P1, PT, R70, UR25, PT ;  /* 0x0000001946007c0c */ /* 0x000fe2000bf26270 */
[----:B------:R-:W-:Y:S01]  /*40720*/  IMAD.X R77, R71, 0x1, R68, P4 ;  /* 0x00000001474d7824 */ /* 0x000fe200020e0644 */
[C---:B------:R-:W-:Y:S01]  /*40730*/  IADD3 R70, P4, PT, R73.reuse, R2, RZ ;  /* 0x0000000249467210 */ /* 0x040fe20007f9e0ff */
[----:B------:R-:W-:-:S04]  /*40740*/  VIADD R73, R73, UR17 ;  /* 0x0000001149497c36 */ /* 0x000fc80008000000 */
[----:B------:R-:W-:Y:S01]  /*40750*/  IMAD.X R71, R71, 0x1, R3, P4 ;  /* 0x0000000147477824 */ /* 0x000fe200020e0603 */
[----:B------:R-:W-:Y:S01]  /*40760*/  ISETP.LT.AND P4, PT, R72, UR8, !P6 ;  /* 0x0000000848007c0c */ /* 0x000fe2000f781270 */
[----:B------:R0:W-:Y:S01]  /*40770*/  @P0 STG.E.U8 desc[UR14][R76.64], R78 ;  /* 0x0000004e4c000986 */ /* 0x0001e2000c10110e */
[----:B------:R-:W-:Y:S01]  /*40780*/  VIADD R75, R69, 0x5f ;  /* 0x0000005f454b7836 */ /* 0x000fe20000000000 */
[----:B------:R-:W1:Y:S02]  /*40790*/  LDCU UR8, c[0x0][0x398] ;  /* 0x00007300ff0877ac */ /* 0x000e640008000800 */
[----:B------:R0:W-:Y:S01]  /*407a0*/  @P3 STG.E.U8 desc[UR14][R70.64], R79 ;  /* 0x0000004f46003986 */ /* 0x0001e2000c10110e */
[----:B----4-:R-:W-:Y:S01]  /*407b0*/  ISETP.LT.AND P6, PT, R74, UR10, !P6 ;  /* 0x0000000a4a007c0c */ /* 0x010fe2000f7c1270 */
[----:B------:R-:W4:Y:S01]  /*407c0*/  LDCU UR10, c[0x0][0x398] ;  /* 0x00007300ff0a77ac */ /* 0x000f220008000800 */
[----:B------:R-:W-:Y:S02]  /*407d0*/  ISETP.GE.AND P0, PT, R75, UR4, PT ;  /* 0x000000044b007c0c */ /* 0x000fe4000bf06270 */
[----:B0-----:R-:W-:-:S02]  /*407e0*/  IADD3 R76, P3, PT, R73, R0, RZ ;  /* 0x00000000494c7210 */ /* 0x001fc40007f7e0ff */
[----:B------:R-:W-:Y:S02]  /*407f0*/  PRMT R78, R78, 0x9910, RZ ;  /* 0x000099104e4e7816 */ /* 0x000fe400000000ff */
[----:B------:R-:W-:Y:S01]  /*40800*/  SHF.R.S32.HI R71, RZ, 0x1f, R73 ;  /* 0x0000001fff477819 */ /* 0x000fe20000011449 */
[----:B------:R-:W-:Y:S01]  /*40810*/  VIADD R75, R69, 0x60 ;  /* 0x00000060454b7836 */ /* 0x000fe20000000000 */
[----:B------:R-:W-:Y:S01]  /*40820*/  SHF.R.S32.HI R78, RZ, 0x8, R78 ;  /* 0x00000008ff4e7819 */ /* 0x000fe2000001144e */
[----:B------:R-:W0:Y:S02]  /*40830*/  LDCU UR4, c[0x0][0x39c] ;  /* 0x00007380ff0477ac */ /* 0x000e240008000800 */
[----:B------:R-:W-:Y:S01]  /*40840*/  IMAD.X R77, R71, 0x1, R68, P3 ;  /* 0x00000001474d7824 */ /* 0x000fe200018e0644 */
[----:B------:R-:W-:Y:S02]  /*40850*/  IADD3 R70, P3, PT, R73, R2, RZ ;  /* 0x0000000249467210 */ /* 0x000fe40007f7e0ff */
[----:B------:R-:W-:-:S02]  /*40860*/  PRMT R79, R79, 0x9910, RZ ;  /* 0x000099104f4f7816 */ /* 0x000fc400000000ff */
[----:B------:R0:W-:Y:S01]  /*40870*/  @P4 STG.E.U8 desc[UR14][R76.64], R78 ;  /* 0x0000004e4c004986 */ /* 0x0001e2000c10110e */
[----:B-1----:R-:W-:Y:S01]  /*40880*/  ISETP.GE.AND P4, PT, R75, UR6, PT ;  /* 0x000000064b007c0c */ /* 0x002fe2000bf86270 */
[----:B------:R-:W-:Y:S01]  /*40890*/  IMAD.X R71, R71, 0x1, R3, P3 ;  /* 0x0000000147477824 */ /* 0x000fe200018e0603 */
[----:B------:R-:W-:Y:S01]  /*408a0*/  SHF.R.S32.HI R75, RZ, 0x8, R79 ;  /* 0x00000008ff4b7819 */ /* 0x000fe2000001144f */
[----:B------:R-:W-:Y:S01]  /*408b0*/  VIADD R73, R73, UR17 ;  /* 0x0000001149497c36 */ /* 0x000fe20008000000 */
[----:B------:R-:W-:Y:S01]  /*408c0*/  ISETP.LT.AND P3, PT, R72, UR12, !P5 ;  /* 0x0000000c48007c0c */ /* 0x000fe2000ef61270 */
[----:B------:R-:W1:Y:S02]  /*408d0*/  LDCU UR6, c[0x0][0x39c] ;  /* 0x00007380ff0677ac */ /* 0x000e640008000800 */
[----:B------:R4:W-:Y:S01]  /*408e0*/  @P6 STG.E.U8 desc[UR14][R70.64], R75 ;  /* 0x0000004b46006986 */ /* 0x0009e2000c10110e */
[----:B------:R-:W-:Y:S01]  /*408f0*/  ISETP.LT.AND P5, PT, R74, UR8, !P5 ;  /* 0x000000084a007c0c */ /* 0x000fe2000efa1270 */
[C---:B------:R-:W-:Y:S01]  /*40900*/  VIADD R88, R73.reuse, UR17 ;  /* 0x0000001149587c36 */ /* 0x040fe20008000000 */
[----:B------:R-:W1:Y:S01]  /*40910*/  LDCU UR12, c[0x0][0x398] ;  /* 0x00007300ff0c77ac */ /* 0x000e620008000800 */
[----:B0-----:R-:W-:-:S02]  /*40920*/  IADD3 R76, P6, PT, R73, R0, RZ ;  /* 0x00000000494c7210 */ /* 0x001fc40007fde0ff */
[----:B----4-:R-:W-:Y:S01]  /*40930*/  SHF.R.S32.HI R71, RZ, 0x1f, R73 ;  /* 0x0000001fff477819 */ /* 0x010fe20000011449 */
[----:B------:R-:W-:Y:S01]  /*40940*/  VIADD R75, R69, 0x61 ;  /* 0x00000061454b7836 */ /* 0x000fe20000000000 */
[----:B------:R-:W0:Y:S03]  /*40950*/  LDCU UR8, c[0x0][0x39c] ;  /* 0x00007380ff0877ac */ /* 0x000e260008000800 */
[----:B------:R-:W-:Y:S01]  /*40960*/  IMAD.X R77, R71, 0x1, R68, P6 ;  /* 0x00000001474d7824 */ /* 0x000fe200030e0644 */
[----:B------:R-:W-:Y:S02]  /*40970*/  IADD3 R70, P6, PT, R73, R2, RZ ;  /* 0x0000000249467210 */ /* 0x000fe40007fde0ff */
[----:B---3--:R-:W-:Y:S01]  /*40980*/  F2FP.SATFINITE.E4M3.F32.PACK_AB_MERGE_C R78, R7, R6, RZ ;  /* 0x00000006074e723e */ /* 0x008fe200048070ff */
[----:B------:R-:W-:Y:S01]  /*40990*/  VIADD R84, R88, UR17 ;  /* 0x0000001158547c36 */ /* 0x000fe20008000000 */
[----:B------:R-:W-:Y:S01]  /*409a0*/  SHF.R.S32.HI R73, RZ, 0x1f, R88 ;  /* 0x0000001fff497819 */ /* 0x000fe20000011458 */
[----:B------:R-:W-:Y:S01]  /*409b0*/  IMAD.X R71, R71, 0x1, R3, P6 ;  /* 0x0000000147477824 */ /* 0x000fe200030e0603 */
[----:B------:R-:W3:Y:S04]  /*409c0*/  LDL.LU R6, [R1+0x590] ;  /* 0x0005900001067983 */ /* 0x000ee80000300800 */
[----:B------:R4:W-:Y:S01]  /*409d0*/  @P3 STG.E.U8 desc[UR14][R76.64], R78 ;  /* 0x0000004e4c003986 */ /* 0x0009e2000c10110e */
[----:B------:R-:W-:Y:S01]  /*409e0*/  ISETP.GE.AND P3, PT, R75, UR4, PT ;  /* 0x000000044b007c0c */ /* 0x000fe2000bf66270 */
[----:B------:R-:W0:Y:S01]  /*409f0*/  LDCU UR4, c[0x0][0x398] ;  /* 0x00007300ff0477ac */ /* 0x000e220008000800 */
[----:B------:R-:W-:Y:S01]  /*40a00*/  SHF.R.S32.HI R75, RZ, 0x1f, R84 ;  /* 0x0000001fff4b7819 */ /* 0x000fe20000011454 */
[----:B------:R-:W-:Y:S01]  /*40a10*/  VIADD R80, R84, UR17 ;  /* 0x0000001154507c36 */ /* 0x000fe20008000000 */
[----:B------:R-:W3:Y:S03]  /*40a20*/  LDL.LU R7, [R1+0x594] ;  /* 0x0005940001077983 */ /* 0x000ee60000300800 */
[----:B------:R-:W-:Y:S01]  /*40a30*/  VIADD R92, R80, UR17 ;  /* 0x00000011505c7c36 */ /* 0x000fe20008000000 */
[----:B----4-:R-:W-:-:S04]  /*40a40*/  PRMT R76, R78, 0x9910, RZ ;  /* 0x000099104e4c7816 */ /* 0x010fc800000000ff */
[----:B------:R-:W-:Y:S02]  /*40a50*/  SHF.R.S32.HI R76, RZ, 0x8, R76 ;  /* 0x00000008ff4c7819 */ /* 0x000fe4000001144c */
[----:B--2---:R-:W-:-:S05]  /*40a60*/  F2FP.SATFINITE.E4M3.F32.PACK_AB_MERGE_C R4, R5, R4, RZ ;  /* 0x000000040504723e */ /* 0x004fca00048070ff */
[----:B------:R2:W-:Y:S02]  /*40a70*/  @P5 STG.E.U8 desc[UR14][R70.64], R4 ;  /* 0x0000000446005986 */ /* 0x0005e4000c10110e */
[C---:B--2---:R-:W-:Y:S02]  /*40a80*/  IADD3 R70, P6, PT, R88.reuse, R0, RZ ;  /* 0x0000000058467210 */ /* 0x044fe40007fde0ff */
[----:B------:R-:W-:-:S03]  /*40a90*/  IADD3 R88, P5, PT, R88, R2, RZ ;  /* 0x0000000258587210 */ /* 0x000fc60007fbe0ff */
[C---:B------:R-:W-:Y:S01]  /*40aa0*/  IMAD.X R71, R73.reuse, 0x1, R68, P6 ;  /* 0x0000000149477824 */ /* 0x040fe200030e0644 */
[C---:B------:R-:W-:Y:S01]  /*40ab0*/  IADD3 R86, P6, PT, R84.reuse, R0, RZ ;  /* 0x0000000054567210 */ /* 0x040fe20007fde0ff */
[--C-:B------:R-:W-:Y:S01]  /*40ac0*/  IMAD.X R89, R73, 0x1, R3.reuse, P5 ;  /* 0x0000000149597824 */ /* 0x100fe200028e0603 */
[----:B------:R-:W-:Y:S02]  /*40ad0*/  IADD3 R84, P5, PT, R84, R2, RZ ;  /* 0x0000000254547210 */ /* 0x000fe40007fbe0ff */
[----:B------:R-:W-:Y:S01]  /*40ae0*/  SHF.R.S32.HI R73, RZ, 0x1f, R80 ;  /* 0x0000001fff497819 */ /* 0x000fe20000011450 */
[C---:B------:R-:W-:Y:S01]  /*40af0*/  IMAD.X R87, R75.reuse, 0x1, R68, P6 ;  /* 0x000000014b577824 */ /* 0x040fe200030e0644 */
[C---:B------:R-:W-:Y:S01]  /*40b00*/  IADD3 R82, P6, PT, R80.reuse, R0, RZ ;  /* 0x0000000050527210 */ /* 0x040fe20007fde0ff */
[----:B------:R-:W-:Y:S01]  /*40b10*/  IMAD.X R85, R75, 0x1, R3, P5 ;  /* 0x000000014b557824 */ /* 0x000fe200028e0603 */
[----:B------:R-:W-:-:S03]  /*40b20*/  IADD3 R80, P5, PT, R80, R2, RZ ;  /* 0x0000000250507210 */ /* 0x000fc60007fbe0ff */
[C---:B------:R-:W-:Y:S01]  /*40b30*/  IMAD.X R83, R73.reuse, 0x1, R68, P6 ;  /* 0x0000000149537824 */ /* 0x040fe200030e0644 */
[----:B0-----:R-:W-:Y:S01]  /*40b40*/  ISETP.LT.AND P6, PT, R72, UR4, !P0 ;  /* 0x0000000448007c0c */ /* 0x001fe2000c7c1270 */
[----:B------:R-:W-:Y:S01]  /*40b50*/  IMAD.X R81, R73, 0x1, R3, P5 ;  /* 0x0000000149517824 */ /* 0x000fe200028e0603 */
[----:B------:R-:W-:Y:S01]  /*40b60*/  SHF.R.S32.HI R75, RZ, 0x1f, R92 ;  /* 0x0000001fff4b7819 */ /* 0x000fe2000001145c */
[----:B------:R-:W0:Y:S01]  /*40b70*/  LDCU UR4, c[0x0][0x398] ;  /* 0x00007300ff0477ac */ /* 0x000e220008000800 */
[C---:B------:R-:W-:Y:S01]  /*40b80*/  IADD3 R78, P5, PT, R92.reuse, R0, RZ ;  /* 0x000000005c4e7210 */ /* 0x040fe20007fbe0ff */
[----:B------:R-:W-:-:S04]  /*40b90*/  VIADD R73, R92, UR17 ;  /* 0x000000115c497c36 */ /* 0x000fc80008000000 */
[----:B------:R-:W-:Y:S01]  /*40ba0*/  IMAD.X R79, R75, 0x1, R68, P5 ;  /* 0x000000014b4f7824 */ /* 0x000fe200028e0644 */
[----:B------:R-:W-:-:S03]  /*40bb0*/  IADD3 R92, P5, PT, R92, R2, RZ ;  /* 0x000000025c5c7210 */ /* 0x000fc60007fbe0ff */
[----:B------:R2:W-:Y:S02]  /*40bc0*/  @P6 STG.E.U8 desc[UR14][R70.64], R76 ;  /* 0x0000004c46006986 */ /* 0x0005e4000c10110e */
[----:B------:R-:W-:Y:S01]  /*40bd0*/  IMAD.X R93, R75, 0x1, R3, P5 ;  /* 0x000000014b5d7824 */ /* 0x000fe200028e0603 */
[----:B-----5:R-:W-:Y:S02]  /*40be0*/  F2FP.SATFINITE.E4M3.F32.PACK_AB_MERGE_C R75, R11, R10, RZ ;  /* 0x0000000a0b4b723e */ /* 0x020fe400048070ff */
[----:B--2---:R-:W-:Y:S02]  /*40bf0*/  PRMT R71, R4, 0x9910, RZ ;  /* 0x0000991004477816 */ /* 0x004fe400000000ff */
[----:B------:R-:W2:Y:S04]  /*40c00*/  LDL.LU R4, [R1+0x190] ;  /* 0x0001900001047983 */ /* 0x000ea80000300800 */
[----:B------:R-:W2:Y:S04]  /*40c10*/  LDL.LU R5, [R1+0x194] ;  /* 0x0001940001057983 */ /* 0x000ea80000300800 */
[----:B------:R-:W4:Y:S04]  /*40c20*/  LDL.LU R10, [R1+0x588] ;  /* 0x00058800010a7983 */ /* 0x000f280000300800 */
[----:B------:R-:W4:Y:S01]  /*40c30*/  LDL.LU R11, [R1+0x58c] ;  /* 0x00058c00010b7983 */ /* 0x000f220000300800 */
[----:B------:R-:W-:-:S02]  /*40c40*/  SHF.R.S32.HI R77, RZ, 0x1f, R73 ;  /* 0x0000001fff4d7819 */ /* 0x000fc40000011449 */
[----:B------:R-:W-:Y:S02]  /*40c50*/  IADD3 R90, P5, PT, R73, R0, RZ ;  /* 0x00000000495a7210 */ /* 0x000fe40007fbe0ff */
[----:B------:R-:W-:Y:S01]  /*40c60*/  ISETP.LT.AND P0, PT, R74, UR10, !P0 ;  /* 0x0000000a4a007c0c */ /* 0x000fe2000c701270 */
[----:B------:R-:W-:Y:S01]  /*40c70*/  VIADD R70, R69, 0x62 ;  /* 0x0000006245467836 */ /* 0x000fe20000000000 */
[----:B0-----:R-:W-:Y:S01]  /*40c80*/  ISETP.LT.AND P6, PT, R72, UR4, !P4 ;  /* 0x0000000448007c0c */ /* 0x001fe2000e7c1270 */
[----:B------:R-:W-:Y:S01]  /*40c90*/  IMAD.X R91, R77, 0x1, R68, P5 ;  /* 0x000000014d5b7824 */ /* 0x000fe200028e0644 */
[----:B------:R-:W-:Y:S01]  /*40ca0*/  IADD3 R76, P5, PT, R73, R2, RZ ;  /* 0x00000002494c7210 */ /* 0x000fe20007fbe0ff */
[----:B------:R-:W0:Y:S01]  /*40cb0*/  LDCU UR10, c[0x0][0x398] ;  /* 0x00007300ff0a77ac */ /* 0x000e220008000800 */
[----:B------:R-:W-:-:S03]  /*40cc0*/  SHF.R.S32.HI R71, RZ, 0x8, R71 ;  /* 0x00000008ff477819 */ /* 0x000fc60000011447 */
[----:B------:R-:W-:Y:S01]  /*40cd0*/  IMAD.X R77, R77, 0x1, R3, P5 ;  /* 0x000000014d4d7824 */ /* 0x000fe200028e0603 */
[----:B-1----:R-:W-:Y:S01]  /*40ce0*/  ISETP.GE.AND P5, PT, R70, UR6, PT ;  /* 0x0000000646007c0c */ /* 0x002fe2000bfa6270 */
[----:B------:R-:W-:Y:S01]  /*40cf0*/  VIADD R70, R69, 0x63 ;  /* 0x0000006345467836 */ /* 0x000fe20000000000 */
[----:B------:R-:W-:Y:S01]  /*40d00*/  ISETP.LT.AND P4, PT, R74, UR12, !P4 ;  /* 0x0000000c4a007c0c */ /* 0x000fe2000e781270 */
[----:B------:R-:W1:Y:S01]  /*40d10*/  LDCU UR4, c[0x0][0x39c] ;  /* 0x00007380ff0477ac */ /* 0x000e620008000800 */
[----:B------:R5:W-:Y:S02]  /*40d20*/  @P0 STG.E.U8 desc[UR14][R88.64], R71 ;  /* 0x0000004758000986 */ /* 0x000be4000c10110e */
[----:B------:R-:W-:Y:S01]  /*40d30*/  ISETP.GE.AND P0, PT, R70, UR8, PT ;  /* 0x0000000846007c0c */ /* 0x000fe2000bf06270 */
[----:B------:R-:W3:Y:S01]  /*40d40*/  LDCU UR8, c[0x0][0x398] ;  /* 0x00007300ff0877ac */ /* 0x000ee20008000800 */
[----:B------:R0:W-:Y:S01]  /*40d50*/  @P6 STG.E.U8 desc[UR14][R86.64], R75 ;  /* 0x0000004b56006986 */ /* 0x0001e2000c10110e */
[----:B------:R-:W3:Y:S01]  /*40d60*/  LDCU UR12, c[0x0][0x398] ;  /* 0x00007300ff0c77ac */ /* 0x000ee20008000800 */
[----:B------:R-:W-:Y:S01]  /*40d70*/  ISETP.LT.AND P6, PT, R72, UR18, !P3 ;  /* 0x0000001248007c0c */ /* 0x000fe2000dfc1270 */
[----:B------:R-:W3:Y:S01]  /*40d80*/  LDCU UR6, c[0x0][0x39c] ;  /* 0x00007380ff0677ac */ /* 0x000ee20008000800 */
[----:B-----5:R-:W-:Y:S01]  /*40d90*/  F2FP.SATFINITE.E4M3.F32.PACK_AB_MERGE_C R71, R13, R12, RZ ;  /* 0x0000000c0d47723e */ /* 0x020fe200048070ff */
[----:B------:R-:W-:Y:S01]  /*40da0*/  VIADD R70, R69, 0x64 ;  /* 0x0000006445467836 */ /* 0x000fe20000000000 */
[----:B0-----:R-:W-:-:S03]  /*40db0*/  PRMT R75, R75, 0x9910, RZ ;  /* 0x000099104b4b7816 */ /* 0x001fc600000000ff */
[----:B------:R0:W-:Y:S01]  /*40dc0*/  @P4 STG.E.U8 desc[UR14][R84.64], R71 ;  /* 0x0000004754004986 */ /* 0x0001e2000c10110e */
[----:B------:R-:W-:Y:S01]  /*40dd0*/  ISETP.LT.AND P3, PT, R74, UR10, !P3 ;  /* 0x0000000a4a007c0c */ /* 0x000fe2000df61270 */
[----:B------:R-:W5:Y:S01]  /*40de0*/  LDCU UR10, c[0x0][0x398] ;  /* 0x00007300ff0a77ac */ /* 0x000f620008000800 */
[----:B-1----:R-:W-:Y:S01]  /*40df0*/  ISETP.GE.AND P4, PT, R70, UR4, PT ;  /* 0x0000000446007c0c */ /* 0x002fe2000bf86270 */
[----:B------:R-:W1:Y:S01]  /*40e00*/  LDCU UR18, c[0x0][0x398] ;  /* 0x00007300ff1277ac */ /* 0x000e620008000800 */
[----:B------:R-:W-:Y:S01]  /*40e10*/  VIADD R73, R73, UR17 ;  /* 0x0000001149497c36 */ /* 0x000fe20008000000 */
[----:B---3--:R-:W-:Y:S01]  /*40e20*/  F2FP.SATFINITE.E4M3.F32.PACK_AB_MERGE_C R58, R7, R6, RZ ;  /* 0x00000006073a723e */ /* 0x008fe200048070ff */
[----:B------:R-:W3:Y:S01]  /*40e30*/  LDCU UR4, c[0x0][0x39c] ;  /* 0x00007380ff0477ac */ /* 0x000ee20008000800 */
[----:B0-----:R-:W-:Y:S02]  /*40e40*/  PRMT R84, R71, 0x9910, RZ ;  /* 0x0000991047547816 */ /* 0x001fe400000000ff */
[----:B------:R-:W-:-:S03]  /*40e50*/  SHF.R.S32.HI R71, RZ, 0x8, R75 ;  /* 0x00000008ff477819 */ /* 0x000fc6000001144b */
[----:B------:R-:W-:Y:S02]  /*40e60*/  IMAD.MOV.U32 R70, RZ, RZ, R84 ;  /* 0x000000ffff467224 */ /* 0x000fe400078e0054 */
[----:B------:R0:W-:Y:S01]  /*40e70*/  @P6 STG.E.U8 desc[UR14][R82.64], R71 ;  /* 0x0000004752006986 */ /* 0x0001e2000c10110e */
[----:B------:R-:W-:Y:S01]  /*40e80*/  ISETP.LT.AND P6, PT, R72, UR8, !P5 ;  /* 0x0000000848007c0c */ /* 0x000fe2000efc1270 */
[----:B------:R-:W1:Y:S01]  /*40e90*/  LDCU UR8, c[0x0][0x39c] ;  /* 0x00007380ff0877ac */ /* 0x000e620008000800 */
[----:B------:R-:W-:Y:S01]  /*40ea0*/  ISETP.LT.AND P5, PT, R74, UR12, !P5 ;  /* 0x0000000c4a007c0c */ /* 0x000fe2000efa1270 */
[----:B------:R-:W1:Y:S01]  /*40eb0*/  LDCU UR12, c[0x0][0x398] ;  /* 0x00007300ff0c77ac */ /* 0x000e620008000800 */
[----:B0-----:R-:W-:Y:S01]  /*40ec0*/  SHF.R.S32.HI R71, RZ, 0x8, R70 ;  /* 0x00000008ff477819 */ /* 0x001fe20000011446 */
[----:B------:R-:W-:-:S04]  /*40ed0*/  VIADD R70, R69, 0x65 ;  /* 0x0000006545467836 */ /* 0x000fc80000000000 */
[----:B------:R0:W-:Y:S01]  /*40ee0*/  @P3 STG.E.U8 desc[UR14][R80.64], R71 ;  /* 0x0000004750003986 */ /* 0x0001e2000c10110e */
[----:B------:R-:W-:Y:S01]  /*40ef0*/  ISETP.GE.AND P3, PT, R70, UR6, PT ;  /* 0x0000000646007c0c */ /* 0x000fe2000bf66270 */
[----:B------:R-:W1:Y:S01]  /*40f00*/  LDCU UR6, c[0x0][0x39c] ;  /* 0x00007380ff0677ac */ /* 0x000e620008000800 */
[----:B------:R-:W-:Y:S02]  /*40f10*/  SHF.R.S32.HI R75, RZ, 0x1f, R73 ;  /* 0x0000001fff4b7819 */ /* 0x000fe40000011449 */
[----:B0-----:R-:W-:Y:S02]  /*40f20*/  F2FP.SATFINITE.E4M3.F32.PACK_AB_MERGE_C R80, R9, R8, RZ ;  /* 0x000000080950723e */ /* 0x001fe400048070ff */
[----:B----4-:R-:W-:-:S05]  /*40f30*/  F2FP.SATFINITE.E4M3.F32.PACK_AB_MERGE_C R81, R11, R10, RZ ;  /* 0x0000000a0b51723e */ /* 0x010fca00048070ff */
[----:B------:R0:W-:Y:S01]  /*40f40*/  @P6 STG.E.U8 desc[UR14][R78.64], R81 ;  /* 0x000000514e006986 */ /* 0x0001e2000c10110e */
[----:B------:R-:W-:-:S03]  /*40f50*/  IADD3 R70, P6, PT, R73, R0, RZ ;  /* 0x0000000049467210 */ /* 0x000fc60007fde0ff */
[----:B------:R-:W-:Y:S01]  /*40f60*/  @P5 STG.E.U8 desc[UR14][R92.64], R80 ;  /* 0x000000505c005986 */ /* 0x000fe2000c10110e */
[----:B-----5:R-:W-:Y:S01]  /*40f70*/  ISETP.LT.AND P5, PT, R72, UR10, !P0 ;  /* 0x0000000a48007c0c */ /* 0x020fe2000c7a1270 */
[----:B------:R-:W-:Y:S01]  /*40f80*/  IMAD.X R71, R75, 0x1, R68, P6 ;  /* 0x000000014b477824 */ /* 0x000fe200030e0644 */
[----:B-1----:R-:W-:Y:S01]  /*40f90*/  ISETP.LT.AND P0, PT, R74, UR18, !P0 ;  /* 0x000000124a007c0c */ /* 0x002fe2000c701270 */
[----:B------:R-:W1:Y:S01]  /*40fa0*/  LDCU UR10, c[0x0][0x398] ;  /* 0x00007300ff0a77ac */ /* 0x000e620008000800 */
[----:B------:R-:W-:Y:S02]  /*40fb0*/  ISETP.LT.AND P6, PT, R72, UR12, !P4 ;  /* 0x0000000c48007c0c */ /* 0x000fe4000e7c1270 */
[----:B0-----:R-:W-:Y:S01]  /*40fc0*/  PRMT R79, R81, 0x9910, RZ ;  /* 0x00009910514f7816 */ /* 0x001fe200000000ff */
[----:B------:R-:W0:Y:S01]  /*40fd0*/  LDCU UR12, c[0x0][0x398] ;  /* 0x00007300ff0c77ac */ /* 0x000e220008000800 */
[----:B------:R-:W-:Y:S02]  /*40fe0*/  PRMT R78, R80, 0x9910, RZ ;  /* 0x00009910504e7816 */ /* 0x000fe400000000ff */
[----:B------:R-:W-:Y:S01]  /*40ff0*/  SHF.R.S32.HI R79, RZ, 0x8, R79 ;  /* 0x00000008ff4f7819 */ /* 0x000fe2000001144f */
[----:B------:R-:W4:Y:S01]  /*41000*/  LDCU UR18, c[0x0][0x398] ;  /* 0x00007300ff1277ac */ /* 0x000f220008000800 */
[----:B------:R-:W-:-:S03]  /*41010*/  SHF.R.S32.HI R78, RZ, 0x8, R78 ;  /* 0x00000008ff4e7819 */ /* 0x000fc6000001144e */
[----:B------:R-:W-:Y:S04]  /*41020*/  @P5 STG.E.U8 desc[UR14][R90.64], R79 ;  /* 0x0000004f5a005986 */ /* 0x000fe8000c10110e */
[----:B------:R-:W-:Y:S01]  /*41030*/  @P0 STG.E.U8 desc[UR14][R76.64], R78 ;  /* 0x0000004e4c000986 */ /* 0x000fe2000c10110e */
[----:B------:R-:W-:-:S03]  /*41040*/  IADD3 R60, P0, PT, R73, R2, RZ ;  /* 0x00000002493c7210 */ /* 0x000fc60007f1e0ff */
[----:B------:R5:W-:Y:S02]  /*41050*/  @P6 STG.E.U8 desc[UR14][R70.64], R58 ;  /* 0x0000003a46006986 */ /* 0x000be4000c10110e */
[----:B------:R-:W-:Y:S02]  /*41060*/  IMAD.X R61, R75, 0x1, R3, P0 ;  /* 0x000000014b3d7824 */ /* 0x000fe400000e0603 */
[----:B-----5:R-:W-:-:S04]  /*41070*/  VIADD R70, R73, UR17 ;  /* 0x0000001149467c36 */ /* 0x020fc80008000000 */
[C---:B------:R-:W-:Y:S01]  /*41080*/  VIADD R71, R70.reuse, UR17 ;  /* 0x0000001146477c36 */ /* 0x040fe20008000000 */
[----:B------:R-:W-:Y:S02]  /*41090*/  SHF.R.S32.HI R73, RZ, 0x1f, R70 ;  /* 0x0000001fff497819 */ /* 0x000fe40000011446 */
[C---:B------:R-:W-:Y:S02]  /*410a0*/  IADD3 R66, P0, PT, R70.reuse, R0, RZ ;  /* 0x0000000046427210 */ /* 0x040fe40007f1e0ff */
[----:B------:R-:W-:Y:S01]  /*410b0*/  IADD3 R48, P5, PT, R70, R2, RZ ;  /* 0x0000000246307210 */ /* 0x000fe20007fbe0ff */
[----:B------:R-:W-:Y:S01]  /*410c0*/  VIADD R70, R71, UR17 ;  /* 0x0000001147467c36 */ /* 0x000fe20008000000 */
[----:B------:R-:W-:Y:S01]  /*410d0*/  SHF.R.S32.HI R75, RZ, 0x1f, R71 ;  /* 0x0000001fff4b7819 */ /* 0x000fe20000011447 */
[----:B------:R-:W-:Y:S01]  /*410e0*/  IMAD.X R67, R73, 0x1, R68, P0 ;  /* 0x0000000149437824 */ /* 0x000fe200000e0644 */
[----:B------:R-:W-:Y:S01]  /*410f0*/  IADD3 R56, P0, PT, R71, R0, RZ ;  /* 0x0000000047387210 */ /* 0x000fe20007f1e0ff */
[----:B------:R-:W-:Y:S01]  /*41100*/  IMAD.X R49, R73, 0x1, R3, P5 ;  /* 0x0000000149317824 */ /* 0x000fe200028e0603 */
[----:B------:R-:W-:-:S02]  /*41110*/  IADD3 R62, P5, PT, R71, R2, RZ ;  /* 0x00000002473e7210 */ /* 0x000fc40007fbe0ff */
[----:B--2---:R-:W-:Y:S01]  /*41120*/  F2FP.SATFINITE.E4M3.F32.PACK_AB_MERGE_C R54, R5, R4, RZ ;  /* 0x000000040536723e */ /* 0x004fe200048070ff */
[C---:B------:R-:W-:Y:S01]  /*41130*/  IMAD.X R57, R75.reuse, 0x1, R68, P0 ;  /* 0x000000014b397824 */ /* 0x040fe200000e0644 */
[----:B------:R-:W-:Y:S01]  /*41140*/  SHF.R.S32.HI R73, RZ, 0x1f, R70 ;  /* 0x0000001fff497819 */ /* 0x000fe20000011446 */
[----:B------:R-:W-:Y:S01]  /*41150*/  IMAD.X R63, R75, 0x1, R3, P5 ;  /* 0x000000014b3f7824 */ /* 0x000fe200028e0603 */
[C---:B------:R-:W-:Y:S01]  /*41160*/  IADD3 R4, P0, PT, R70.reuse, R0, RZ ;  /* 0x0000000046047210 */ /* 0x040fe20007f1e0ff */
[C---:B------:R-:W-:Y:S01]  /*41170*/  VIADD R71, R70.reuse, UR17 ;  /* 0x0000001146477c36 */ /* 0x040fe20008000000 */
[----:B------:R-:W-:-:S03]  /*41180*/  IADD3 R64, P5, PT, R70, R2, RZ ;  /* 0x0000000246407210 */ /* 0x000fc60007fbe0ff */
[C-C-:B------:R-:W-:Y:S01]  /*41190*/  IMAD.X R5, R73.reuse, 0x1, R68.reuse, P0 ;  /* 0x0000000149057824 */ /* 0x140fe200000e0644 */
[----:B------:R-:W-:Y:S01]  /*411a0*/  SHF.R.S32.HI R75, RZ, 0x1f, R71 ;  /* 0x0000001fff4b7819 */ /* 0x000fe20000011447 */
[--C-:B------:R-:W-:Y:S01]  /*411b0*/  IMAD.X R65, R73, 0x1, R3.reuse, P5 ;  /* 0x0000000149417824 */ /* 0x100fe200028e0603 */
[C---:B------:R-:W-:Y:S01]  /*411c0*/  IADD3 R88, P0, PT, R71.reuse, R0, RZ ;  /* 0x0000000047587210 */ /* 0x040fe20007f1e0ff */
[C---:B------:R-:W-:Y:S01]  /*411d0*/  VIADD R70, R71.reuse, UR17 ;  /* 0x0000001147467c36 */ /* 0x040fe20008000000 */
[----:B------:R-:W-:Y:S01]  /*411e0*/  IADD3 R86, P5, PT, R71, R2, RZ ;  /* 0x0000000247567210 */ /* 0x000fe20007fbe0ff */
[----:B------:R2:W-:Y:S02]  /*411f0*/  STL.64 [R1+0x108], R4 ;  /* 0x0001080401007387 */ /* 0x0005e40000100a00 */
[C---:B------:R-:W-:Y:S01]  /*41200*/  IMAD.X R89, R75.reuse, 0x1, R68, P0 ;  /* 0x000000014b597824 */ /* 0x040fe200000e0644 */
[----:B------:R-:W-:Y:S01]  /*41210*/  SHF.R.S32.HI R73, RZ, 0x1f, R70 ;  /* 0x0000001fff497819 */ /* 0x000fe20000011446 */
[----:B------:R-:W-:Y:S01]  /*41220*/  IMAD.X R87, R75, 0x1, R3, P5 ;  /* 0x000000014b577824 */ /* 0x000fe200028e0603 */
[C---:B------:R-:W-:Y:S01]  /*41230*/  IADD3 R92, P0, PT, R70.reuse, R0, RZ ;  /* 0x00000000465c7210 */ /* 0x040fe20007f1e0ff */
[C---:B------:R-:W-:Y:S01]  /*41240*/  VIADD R71, R70.reuse, UR17 ;  /* 0x0000001146477c36 */ /* 0x040fe20008000000 */
[----:B--2---:R-:W-:-:S03]  /*41250*/  IADD3 R4, P5, PT, R70, R2, RZ ;  /* 0x0000000246047210 */ /* 0x004fc60007fbe0ff */
[----:B------:R-:W-:Y:S01]  /*41260*/  IMAD.X R93, R73, 0x1, R68, P0 ;  /* 0x00000001495d7824 */ /* 0x000fe200000e0644 */
[----:B------:R-:W-:Y:S01]  /*41270*/  SHF.R.S32.HI R75, RZ, 0x1f, R71 ;  /* 0x0000001fff4b7819 */ /* 0x000fe20000011447 */
[C---:B------:R-:W-:Y:S01]  /*41280*/  VIADD R70, R71.reuse, UR17 ;  /* 0x0000001147467c36 */ /* 0x040fe20008000000 */
[----:B------:R-:W-:Y:S01]  /*41290*/  IADD3 R90, P0, PT, R71, R0, RZ ;  /* 0x00000000475a7210 */ /* 0x000fe20007f1e0ff */
[--C-:B------:R-:W-:Y:S01]  /*412a0*/  IMAD.X R5, R73, 0x1, R3.reuse, P5 ;  /* 0x0000000149057824 */ /* 0x100fe200028e0603 */
[----:B------:R-:W-:Y:S02]  /*412b0*/  IADD3 R84, P5, PT, R71, R2, RZ ;  /* 0x0000000247547210 */ /* 0x000fe40007fbe0ff */
[----:B------:R-:W-:Y:S01]  /*412c0*/  SHF.R.S32.HI R73, RZ, 0x1f, R70 ;  /* 0x0000001fff497819 */ /* 0x000fe20000011446 */
[C---:B------:R-:W-:Y:S01]  /*412d0*/  IMAD.X R91, R75.reuse, 0x1, R68, P0 ;  /* 0x000000014b5b7824 */ /* 0x040fe200000e0644 */
[----:B------:R2:W-:Y:S01]  /*412e0*/  STL.64 [R1+0xca8], R4 ;  /* 0x000ca80401007387 */ /* 0x0005e20000100a00 */
[----:B------:R-:W-:Y:S01]  /*412f0*/  IMAD.X R85, R75, 0x1, R3, P5 ;  /* 0x000000014b557824 */ /* 0x000fe200028e0603 */
[C---:B------:R-:W-:Y:S01]  /*41300*/  IADD3 R6, P0, PT, R70.reuse, R0, RZ ;  /* 0x0000000046067210 */ /* 0x040fe20007f1e0ff */
[----:B------:R-:W-:-:S04]  /*41310*/  VIADD R71, R70, UR17 ;  /* 0x0000001146477c36 */ /* 0x000fc80008000000 */
[----:B------:R-:W-:Y:S01]  /*41320*/  IMAD.X R7, R73, 0x1, R68, P0 ;  /* 0x0000000149077824 */ /* 0x000fe200000e0644 */
[----:B--2---:R-:W-:-:S04]  /*41330*/  IADD3 R4, P5, PT, R70, R2, RZ ;  /* 0x0000000246047210 */ /* 0x004fc80007fbe0ff */
[----:B------:R2:W-:Y:S01]  /*41340*/  STL.64 [R1+0xc98], R6 ;  /* 0x000c980601007387 */ /* 0x0005e20000100a00 */
[----:B------:R-:W-:Y:S01]  /*41350*/  IMAD.X R5, R73, 0x1, R3, P5 ;  /* 0x0000000149057824 */ /* 0x000fe200028e0603 */
[----:B------:R-:W-:-:S04]  /*41360*/  SHF.R.S32.HI R75, RZ, 0x1f, R71 ;  /* 0x0000001fff4b7819 */ /* 0x000fc80000011447 */
[----:B------:R5:W-:Y:S01]  /*41370*/  STL.64 [R1+0xcb0], R4 ;  /* 0x000cb00401007387 */ /* 0x000be20000100a00 */
[C---:B--2---:R-:W-:Y:S01]  /*41380*/  IADD3 R6, P0, PT, R71.reuse, R0, RZ ;  /* 0x0000000047067210 */ /* 0x044fe20007f1e0ff */
[----:B------:R-:W-:-:S04]  /*41390*/  VIADD R70, R71, UR17 ;  /* 0x0000001147467c36 */ /* 0x000fc80008000000 */
[----:B------:R-:W-:Y:S01]  /*413a0*/  IMAD.X R7, R75, 0x1, R68, P0 ;  /* 0x000000014b077824 */ /* 0x000fe200000e0644 */
[----:B-----5:R-:W-:-:S04]  /*413b0*/  IADD3 R4, P5, PT, R71, R2, RZ ;  /* 0x0000000247047210 */ /* 0x020fc80007fbe0ff */
        /* <DEDUP_REMOVED lines=20> */
[C---:B------:R-:W-:Y:S01]  /*41500*/  VIADD R71, R70.reuse, UR17 ;  /* 0x0000001146477c36 */ /* 0x040fe20008000000 */
[C---:B--2---:R-:W-:Y:S02]  /*41510*/  IADD3 R6, P0, PT, R70.reuse, R0, RZ ;  /* 0x0000000046067210 */ /* 0x044fe40007f1e0ff */
[----:B-----5:R-:W-:-:S05]  /*41520*/  IADD3 R4, P5, PT, R70, R2, RZ ;  /* 0x0000000246047210 */ /* 0x020fca0007fbe0ff */
[C---:B------:R-:W-:Y:S01]  /*41530*/  IMAD.X R5, R73.reuse, 0x1, R3, P5 ;  /* 0x0000000149057824 */ /* 0x040fe200028e0603 */
[----:B------:R-:W-:Y:S01]  /*41540*/  SHF.R.S32.HI R75, RZ, 0x1f, R71 ;  /* 0x0000001fff4b7819 */ /* 0x000fe20000011447 */
[----:B------:R-:W-:-:S03]  /*41550*/  IMAD.X R7, R73, 0x1, R68, P0 ;  /* 0x0000000149077824 */ /* 0x000fc600000e0644 */
[----:B------:R2:W-:Y:S01]  /*41560*/  STL.64 [R1+0xc58], R4 ;  /* 0x000c580401007387 */ /* 0x0005e20000100a00 */
[C---:B------:R-:W-:Y:S01]  /*41570*/  IADD3 R80, P5, PT, R71.reuse, R2, RZ ;  /* 0x0000000247507210 */ /* 0x040fe20007fbe0ff */
[C---:B------:R-:W-:Y:S01]  /*41580*/  VIADD R70, R71.reuse, UR17 ;  /* 0x0000001147467c36 */ /* 0x040fe20008000000 */
[----:B--2---:R-:W-:Y:S01]  /*41590*/  IADD3 R4, P0, PT, R71, R0, RZ ;  /* 0x0000000047047210 */ /* 0x004fe20007f1e0ff */
[----:B------:R-:W-:Y:S04]  /*415a0*/  STL.64 [R1+0xc68], R6 ;  /* 0x000c680601007387 */ /* 0x000fe80000100a00 */
[C---:B------:R-:W-:Y:S01]  /*415b0*/  IMAD.X R5, R75.reuse, 0x1, R68, P0 ;  /* 0x000000014b057824 */ /* 0x040fe200000e0644 */
[----:B------:R-:W-:Y:S01]  /*415c0*/  SHF.R.S32.HI R73, RZ, 0x1f, R70 ;  /* 0x0000001fff497819 */ /* 0x000fe20000011446 */
[----:B------:R-:W-:-:S03]  /*415d0*/  IMAD.X R81, R75, 0x1, R3, P5 ;  /* 0x000000014b517824 */ /* 0x000fc600028e0603 */
[----:B------:R2:W-:Y:S01]  /*415e0*/  STL.64 [R1+0xc40], R4 ;  /* 0x000c400401007387 */ /* 0x0005e20000100a00 */
[C---:B------:R-:W-:Y:S01]  /*415f0*/  IADD3 R82, P0, PT, R70.reuse, R0, RZ ;  /* 0x0000000046527210 */ /* 0x040fe20007f1e0ff */
[C---:B------:R-:W-:Y:S01]  /*41600*/  VIADD R71, R70.reuse, UR17 ;  /* 0x0000001146477c36 */ /* 0x040fe20008000000 */
[----:B--2---:R-:W-:-:S05]  /*41610*/  IADD3 R4, P5, PT, R70, R2, RZ ;  /* 0x0000000246047210 */ /* 0x004fca0007fbe0ff */
[C---:B------:R-:W-:Y:S01]  /*41620*/  IMAD.X R5, R73.reuse, 0x1, R3, P5 ;  /* 0x0000000149057824 */ /* 0x040fe200028e0603 */
[----:B------:R-:W-:Y:S01]  /*41630*/  SHF.R.S32.HI R75, RZ, 0x1f, R71 ;  /* 0x0000001fff4b7819 */ /* 0x000fe20000011447 */
[----:B------:R-:W-:-:S03]  /*41640*/  IMAD.X R83, R73, 0x1, R68, P0 ;  /* 0x0000000149537824 */ /* 0x000fc600000e0644 */
[----:B------:R2:W-:Y:S01]  /*41650*/  STL.64 [R1+0xc50], R4 ;  /* 0x000c500401007387 */ /* 0x0005e20000100a00 */
[C---:B------:R-:W-:Y:S01]  /*41660*/  VIADD R70, R71.reuse, UR17 ;  /* 0x0000001147467c36 */ /* 0x040fe20008000000 */
[C---:B------:R-:W-:Y:S02]  /*41670*/  IADD3 R78, P5, PT, R71.reuse, R2, RZ ;  /* 0x00000002474e7210 */ /* 0x040fe40007fbe0ff */
[----:B--2---:R-:W-:-:S05]  /*41680*/  IADD3 R4, P0, PT, R71, R0, RZ ;  /* 0x0000000047047210 */ /* 0x004fca0007f1e0ff */
[C---:B------:R-:W-:Y:S01]  /*41690*/  IMAD.X R5, R75.reuse, 0x1, R68, P0 ;  /* 0x000000014b057824 */ /* 0x040fe200000e0644 */
[----:B------:R-:W-:Y:S01]  /*416a0*/  SHF.R.S32.HI R73, RZ, 0x1f, R70 ;  /* 0x0000001fff497819 */ /* 0x000fe20000011446 */
[----:B------:R-:W-:Y:S01]  /*416b0*/  IMAD.X R79, R75, 0x1, R3, P5 ;  /* 0x000000014b4f7824 */ /* 0x000fe200028e0603 */
[C---:B------:R-:W-:Y:S02]  /*416c0*/  IADD3 R6, P0, PT, R70.reuse, R0, RZ ;  /* 0x0000000046067210 */ /* 0x040fe40007f1e0ff */
[----:B------:R2:W-:Y:S01]  /*416d0*/  STL.64 [R1+0xc38], R4 ;  /* 0x000c380401007387 */ /* 0x0005e20000100a00 */
[C---:B------:R-:W-:Y:S02]  /*416e0*/  VIADD R71, R70.reuse, UR17 ;  /* 0x0000001146477c36 */ /* 0x040fe40008000000 */
        /* <DEDUP_REMOVED lines=607> */
[C---:B------:R-:W-:Y:S01]  /*43ce0*/  VIADD R71, R70.reuse, UR17 ;  /* 0x0000001146477c36 */ /* 0x040fe20008000000 */
[----:B-----5:R-:W-:-:S03]  /*43cf0*/  IADD3 R4, P5, PT, R70, R2, RZ ;  /* 0x0000000246047210 */ /* 0x020fc60007fbe0ff */
[C---:B------:R-:W-:Y:S02]  /*43d00*/  IMAD.X R7, R75.reuse, 0x1, R68, P0 ;  /* 0x000000014b077824 */ /* 0x040fe400000e0644 */
[----:B------:R-:W-:Y:S01]  /*43d10*/  IMAD.X R5, R75, 0x1, R3, P5 ;  /* 0x000000014b057824 */ /* 0x000fe200028e0603 */
[----:B------:R-:W-:-:S04]  /*43d20*/  SHF.R.S32.HI R73, RZ, 0x1f, R71 ;  /* 0x0000001fff497819 */ /* 0x000fc80000011447 */
[----:B------:R-:W-:Y:S04]  /*43d30*/  STL.64 [R1+0x1080], R4 ;  /* 0x0010800401007387 */ /* 0x000fe80000100a00 */
[----:B------:R2:W-:Y:S01]  /*43d40*/  STL.64 [R1+0x568], R6 ;  /* 0x0005680601007387 */ /* 0x0005e20000100a00 */
[C---:B------:R-:W-:Y:S01]  /*43d50*/  VIADD R70, R71.reuse, UR17 ;  /* 0x0000001147467c36 */ /* 0x040fe20008000000 */
[C---:B------:R-:W-:Y:S02]  /*43d60*/  IADD3 R8, P0, PT, R71.reuse, R0, RZ ;  /* 0x0000000047087210 */ /* 0x040fe40007f1e0ff */
[----:B--2---:R-:W-:-:S05]  /*43d70*/  IADD3 R6, P5, PT, R71, R2, RZ ;  /* 0x0000000247067210 */ /* 0x004fca0007fbe0ff */
[C-C-:B------:R-:W-:Y:S01]  /*43d80*/  IMAD.X R7, R73.reuse, 0x1, R3.reuse, P5 ;  /* 0x0000000149077824 */ /* 0x140fe200028e0603 */
[----:B------:R-:W-:Y:S01]  /*43d90*/  SHF.R.S32.HI R75, RZ, 0x1f, R70 ;  /* 0x0000001fff4b7819 */ /* 0x000fe20000011446 */
[--C-:B------:R-:W-:Y:S01]  /*43da0*/  IMAD.X R9, R73, 0x1, R68.reuse, P0 ;  /* 0x0000000149097824 */ /* 0x100fe200000e0644 */
[C---:B------:R-:W-:Y:S02]  /*43db0*/  IADD3 R4, P0, PT, R70.reuse, R0, RZ ;  /* 0x0000000046047210 */ /* 0x040fe40007f1e0ff */
[----:B------:R2:W-:Y:S01]  /*43dc0*/  STL.64 [R1+0x538], R6 ;  /* 0x0005380601007387 */ /* 0x0005e20000100a00 */
[C---:B------:R-:W-:Y:S02]  /*43dd0*/  VIADD R71, R70.reuse, UR17 ;  /* 0x0000001146477c36 */ /* 0x040fe40008000000 */
[C---:B------:R-:W-:Y:S01]  /*43de0*/  IMAD.X R5, R75.reuse, 0x1, R68, P0 ;  /* 0x000000014b057824 */ /* 0x040fe200000e0644 */
[----:B--2---:R-:W-:Y:S01]  /*43df0*/  IADD3 R6, P5, PT, R70, R2, RZ ;  /* 0x0000000246067210 */ /* 0x004fe20007fbe0ff */
[----:B------:R2:W-:Y:S04]  /*43e00*/  STL.64 [R1+0x558], R8 ;  /* 0x0005580801007387 */ /* 0x0005e80000100a00 */
[----:B------:R-:W-:Y:S01]  /*43e10*/  IMAD.X R7, R75, 0x1, R3, P5 ;  /* 0x000000014b077824 */ /* 0x000fe200028e0603 */
[----:B------:R-:W-:-:S04]  /*43e20*/  SHF.R.S32.HI R73, RZ, 0x1f, R71 ;  /* 0x0000001fff497819 */ /* 0x000fc80000011447 */
[----:B------:R-:W-:Y:S04]  /*43e30*/  STL.64 [R1+0x1070], R6 ;  /* 0x0010700601007387 */ /* 0x000fe80000100a00 */
[----:B------:R5:W-:Y:S01]  /*43e40*/  STL.64 [R1+0x530], R4 ;  /* 0x0005300401007387 */ /* 0x000be20000100a00 */
[C---:B--2---:R-:W-:Y:S01]  /*43e50*/  IADD3 R8, P0, PT, R71.reuse, R0, RZ ;  /* 0x0000000047087210 */ /* 0x044fe20007f1e0ff */
[----:B------:R-:W-:-:S04]  /*43e60*/  VIADD R70, R71, UR17 ;  /* 0x0000001147467c36 */ /* 0x000fc80008000000 */
[----:B------:R-:W-:Y:S01]  /*43e70*/  IMAD.X R9, R73, 0x1, R68, P0 ;  /* 0x0000000149097824 */ /* 0x000fe200000e0644 */
[----:B-----5:R-:W-:-:S05]  /*43e80*/  IADD3 R4, P5, PT, R71, R2, RZ ;  /* 0x0000000247047210 */ /* 0x020fca0007fbe0ff */
[----:B------:R-:W-:Y:S01]  /*43e90*/  IMAD.X R5, R73, 0x1, R3, P5 ;  /* 0x0000000149057824 */ /* 0x000fe200028e0603 */
[----:B------:R-:W-:-:S04]  /*43ea0*/  SHF.R.S32.HI R75, RZ, 0x1f, R70 ;  /* 0x0000001fff4b7819 */ /* 0x000fc80000011446 */
[----:B------:R2:W-:Y:S04]  /*43eb0*/  STL.64 [R1+0x518], R4 ;  /* 0x0005180401007387 */ /* 0x0005e80000100a00 */
[----:B------:R5:W-:Y:S01]  /*43ec0*/  STL.64 [R1+0x520], R8 ;  /* 0x0005200801007387 */ /* 0x000be20000100a00 */
[C---:B------:R-:W-:Y:S01]  /*43ed0*/  VIADD R71, R70.reuse, UR17 ;  /* 0x0000001146477c36 */ /* 0x040fe20008000000 */
[C---:B--2---:R-:W-:Y:S02]  /*43ee0*/  IADD3 R4, P0, PT, R70.reuse, R0, RZ ;  /* 0x0000000046047210 */ /* 0x044fe40007f1e0ff */
        /* <DEDUP_REMOVED lines=11> */
[----:B------:R-:W-:Y:S01]  /*43fa0*/  IMAD.X R7, R73, 0x1, R68, P0 ;  /* 0x0000000149077824 */ /* 0x000fe200000e0644 */
[C---:B------:R-:W-:Y:S02]  /*43fb0*/  IADD3 R10, P5, PT, R70.reuse, R2, RZ ;  /* 0x00000002460a7210 */ /* 0x040fe40007fbe0ff */
[----:B------:R2:W-:Y:S01]  /*43fc0*/  STL.64 [R1+0x2e8], R4 ;  /* 0x0002e80401007387 */ /* 0x0005e20000100a00 */
[C---:B------:R-:W-:Y:S02]  /*43fd0*/  VIADD R71, R70.reuse, UR17 ;  /* 0x0000001146477c36 */ /* 0x040fe40008000000 */
[----:B------:R-:W-:Y:S01]  /*43fe0*/  IMAD.X R11, R75, 0x1, R3, P5 ;  /* 0x000000014b0b7824 */ /* 0x000fe200028e0603 */
[----:B------:R5:W-:Y:S01]  /*43ff0*/  STL.64 [R1+0x500], R6 ;  /* 0x0005000601007387 */ /* 0x000be20000100a00 */
[----:B--2---:R-:W-:-:S03]  /*44000*/  IADD3 R4, P0, PT, R70, R0, RZ ;  /* 0x0000000046047210 */ /* 0x004fc60007f1e0ff */
[----:B------:R-:W-:Y:S02]  /*44010*/  STL.64 [R1+0x1060], R10 ;  /* 0x0010600a01007387 */ /* 0x000fe40000100a00 */
[----:B------:R-:W-:Y:S01]  /*44020*/  IMAD.X R5, R75, 0x1, R68, P0 ;  /* 0x000000014b057824 */ /* 0x000fe200000e0644 */
[----:B------:R-:W-:-:S04]  /*44030*/  SHF.R.S32.HI R73, RZ, 0x1f, R71 ;  /* 0x0000001fff497819 */ /* 0x000fc80000011447 */
[----:B------:R2:W-:Y:S01]  /*44040*/  STL.64 [R1+0x2e0], R4 ;  /* 0x0002e00401007387 */ /* 0x0005e20000100a00 */
[C---:B------:R-:W-:Y:S01]  /*44050*/  VIADD R70, R71.reuse, UR17 ;  /* 0x0000001147467c36 */ /* 0x040fe20008000000 */
[C---:B-----5:R-:W-:Y:S02]  /*44060*/  IADD3 R6, P0, PT, R71.reuse, R0, RZ ;  /* 0x0000000047067210 */ /* 0x060fe40007f1e0ff */
        /* <DEDUP_REMOVED lines=49> */
[----:B------:R-:W-:Y:S01]  /*44380*/  IMAD.X R5, R73, 0x1, R3, P5 ;  /* 0x0000000149057824 */ /* 0x000fe200028e0603 */
[----:B------:R-:W-:-:S04]  /*44390*/  SHF.R.S32.HI R75, RZ, 0x1f, R70 ;  /* 0x0000001fff4b7819 */ /* 0x000fc80000011446 */
[----:B------:R2:W-:Y:S01]  /*443a0*/  STL.64 [R1+0x240], R4 ;  /* 0x0002400401007387 */ /* 0x0005e20000100a00 */
[----:B------:R-:W-:Y:S02]  /*443b0*/  IMAD.X R7, R73, 0x1, R68, P0 ;  /* 0x0000000149077824 */ /* 0x000fe400000e0644 */
[C---:B------:R-:W-:Y:S01]  /*443c0*/  VIADD R71, R70.reuse, UR17 ;  /* 0x0000001146477c36 */ /* 0x040fe20008000000 */
[----:B--2---:R-:W-:Y:S02]  /*443d0*/  IADD3 R4, P5, PT, R70, R2, RZ ;  /* 0x0000000246047210 */ /* 0x004fe40007fbe0ff */
[----:B------:R-:W-:Y:S03]  /*443e0*/  STL.64 [R1+0x248], R6 ;  /* 0x0002480601007387 */ /* 0x000fe60000100a00 */
[----:B------:R-:W-:Y:S01]  /*443f0*/  IMAD.X R5, R75, 0x1, R3, P5 ;  /* 0x000000014b057824 */ /* 0x000fe200028e0603 */
[----:B------:R-:W-:-:S04]  /*44400*/  SHF.R.S32.HI R73, RZ, 0x1f, R71 ;  /* 0x0000001fff497819 */ /* 0x000fc80000011447 */
[----:B------:R2:W-:Y:S01]  /*44410*/  STL.64 [R1+0x230], R4 ;  /* 0x0002300401007387 */ /* 0x0005e20000100a00 */
[----:B------:R-:W-:Y:S01]  /*44420*/  IADD3 R18, P0, PT, R70, R0, RZ ;  /* 0x0000000046127210 */ /* 0x000fe20007f1e0ff */
[C---:B------:R-:W-:Y:S01]  /*44430*/  VIADD R70, R71.reuse, UR17 ;  /* 0x0000001147467c36 */ /* 0x040fe20008000000 */
[----:B--2---:R-:W-:-:S03]  /*44440*/  IADD3 R4, P5, PT, R71, R2, RZ ;  /* 0x0000000247047210 */ /* 0x004fc60007fbe0ff */
[----:B------:R-:W-:Y:S02]  /*44450*/  IMAD.X R19, R75, 0x1, R68, P0 ;  /* 0x000000014b137824 */ /* 0x000fe400000e0644 */
[----:B------:R-:W-:Y:S01]  /*44460*/  IMAD.X R5, R73, 0x1, R3, P5 ;  /* 0x0000000149057824 */ /* 0x000fe200028e0603 */
[----:B------:R-:W-:Y:S02]  /*44470*/  IADD3 R6, P0, PT, R71, R0, RZ ;  /* 0x0000000047067210 */ /* 0x000fe40007f1e0ff */
[----:B------:R-:W-:Y:S02]  /*44480*/  SHF.R.S32.HI R75, RZ, 0x1f, R70 ;  /* 0x0000001fff4b7819 */ /* 0x000fe40000011446 */
[----:B------:R2:W-:Y:S01]  /*44490*/  STL.64 [R1+0x220], R4 ;  /* 0x0002200401007387 */ /* 0x0005e20000100a00 */
[----:B------:R-:W-:Y:S02]  /*444a0*/  IMAD.X R7, R73, 0x1, R68, P0 ;  /* 0x0000000149077824 */ /* 0x000fe400000e0644 */
[C---:B------:R-:W-:Y:S01]  /*444b0*/  VIADD R71, R70.reuse, UR17 ;  /* 0x0000001146477c36 */ /* 0x040fe20008000000 */
[----:B--2---:R-:W-:-:S02]  /*444c0*/  IADD3 R4, P5, PT, R70, R2, RZ ;  /* 0x0000000246047210 */ /* 0x004fc40007fbe0ff */
        /* <DEDUP_REMOVED lines=30> */
[----:B------:R2:W-:Y:S03]  /*446b0*/  STL.64 [R1+0x190], R6 ;  /* 0x0001900601007387 */ /* 0x0005e60000100a00 */
[C---:B------:R-:W-:Y:S01]  /*446c0*/  IMAD.X R5, R75.reuse, 0x1, R3, P5 ;  /* 0x000000014b057824 */ /* 0x040fe200028e0603 */
[-C--:B------:R-:W-:Y:S02]  /*446d0*/  IADD3 R24, P0, PT, R70, R0.reuse, RZ ;  /* 0x0000000046187210 */ /* 0x080fe40007f1e0ff */
[----:B------:R-:W-:Y:S02]  /*446e0*/  SHF.R.S32.HI R73, RZ, 0x1f, R71 ;  /* 0x0000001fff497819 */ /* 0x000fe40000011447 */
[----:B------:R5:W-:Y:S01]  /*446f0*/  STL.64 [R1+0x188], R4 ;  /* 0x0001880401007387 */ /* 0x000be20000100a00 */
[----:B------:R-:W-:Y:S01]  /*44700*/  IMAD.X R25, R75, 0x1, R68, P0 ;  /* 0x000000014b197824 */ /* 0x000fe200000e0644 */
[C---:B--2---:R-:W-:Y:S01]  /*44710*/  IADD3 R6, P0, PT, R71.reuse, R0, RZ ;  /* 0x0000000047067210 */ /* 0x044fe20007f1e0ff */
[C---:B------:R-:W-:Y:S01]  /*44720*/  VIADD R70, R71.reuse, UR17 ;  /* 0x0000001147467c36 */ /* 0x040fe20008000000 */
        /* <DEDUP_REMOVED lines=13> */
[C---:B------:R-:W-:Y:S01]  /*44800*/  VIADD R70, R71.reuse, UR17 ;  /* 0x0000001147467c36 */ /* 0x040fe20008000000 */
[----:B--2---:R-:W-:-:S05]  /*44810*/  IADD3 R4, P5, PT, R71, R2, RZ ;  /* 0x0000000247047210 */ /* 0x004fca0007fbe0ff */
[--C-:B------:R-:W-:Y:S01]  /*44820*/  IMAD.X R5, R73, 0x1, R3.reuse, P5 ;  /* 0x0000000149057824 */ /* 0x100fe200028e0603 */
[----:B------:R-:W-:Y:S02]  /*44830*/  IADD3 R6, P0, PT, R71, R0, RZ ;  /* 0x0000000047067210 */ /* 0x000fe40007f1e0ff */
[----:B------:R-:W-:Y:S02]  /*44840*/  SHF.R.S32.HI R75, RZ, 0x1f, R70 ;  /* 0x0000001fff4b7819 */ /* 0x000fe40000011446 */
        /* <DEDUP_REMOVED lines=140> */
[----:B------:R2:W-:Y:S04]  /*45110*/  STL.64 [R1+0x838], R6 ;  /* 0x0008380601007387 */ /* 0x0005e80000100a00 */
[C---:B------:R-:W-:Y:S01]  /*45120*/  IMAD.X R5, R75.reuse, 0x1, R68, P0 ;  /* 0x000000014b057824 */ /* 0x040fe200000e0644 */
[----:B------:R-:W-:Y:S01]  /*45130*/  SHF.R.S32.HI R73, RZ, 0x1f, R71 ;  /* 0x0000001fff497819 */ /* 0x000fe20000011447 */
[----:B------:R-:W-:-:S03]  /*45140*/  IMAD.X R47, R75, 0x1, R3, P5 ;  /* 0x000000014b2f7824 */ /* 0x000fc600028e0603 */
        /* <DEDUP_REMOVED lines=10> */
[----:B--2---:R-:W-:-:S05]  /*451f0*/  IADD3 R6, P5, PT, R70, R2, RZ ;  /* 0x0000000246067210 */ /* 0x004fca0007fbe0ff */
[----:B------:R-:W-:Y:S01]  /*45200*/  IMAD.X R7, R75, 0x1, R3, P5 ;  /* 0x000000014b077824 */ /* 0x000fe200028e0603 */
[----:B------:R-:W-:-:S04]  /*45210*/  SHF.R.S32.HI R73, RZ, 0x1f, R71 ;  /* 0x0000001fff497819 */ /* 0x000fc80000011447 */
[----:B------:R2:W-:Y:S01]  /*45220*/  STL.64 [R1+0x8e8], R6 ;  /* 0x0008e80601007387 */ /* 0x0005e20000100a00 */
[----:B------:R-:W-:Y:S01]  /*45230*/  IMAD.MOV.U32 R4, RZ, RZ, R48 ;  /* 0x000000ffff047224 */ /* 0x000fe200078e0030 */
[----:B------:R-:W-:Y:S01]  /*45240*/  IADD3 R48, P0, PT, R70, R0, RZ ;  /* 0x0000000046307210 */ /* 0x000fe20007f1e0ff */
[C---:B------:R-:W-:Y:S01]  /*45250*/  VIADD R70, R71.reuse, UR17 ;  /* 0x0000001147467c36 */ /* 0x040fe20008000000 */
[----:B--2---:R-:W-:Y:S01]  /*45260*/  IADD3 R6, P5, PT, R71, R2, RZ ;  /* 0x0000000247067210 */ /* 0x004fe20007fbe0ff */
[----:B------:R-:W-:-:S04]  /*45270*/  IMAD.MOV.U32 R5, RZ, RZ, R49 ;  /* 0x000000ffff057224 */ /* 0x000fc800078e0031 */
[----:B------:R-:W-:Y:S02]  /*45280*/  IMAD.X R7, R73, 0x1, R3, P5 ;  /* 0x0000000149077824 */ /* 0x000fe400028e0603 */
[----:B------:R-:W-:Y:S01]  /*45290*/  IMAD.X R49, R75, 0x1, R68, P0 ;  /* 0x000000014b317824 */ /* 0x000fe200000e0644 */
[----:B------:R-:W-:Y:S02]  /*452a0*/  IADD3 R8, P0, PT, R71, R0, RZ ;  /* 0x0000000047087210 */ /* 0x000fe40007f1e0ff */
[----:B------:R2:W-:Y:S01]  /*452b0*/  STL.64 [R1+0x920], R6 ;  /* 0x0009200601007387 */ /* 0x0005e20000100a00 */
[----:B------:R-:W-:Y:S02]  /*452c0*/  SHF.R.S32.HI R75, RZ, 0x1f, R70 ;  /* 0x0000001fff4b7819 */ /* 0x000fe40000011446 */
        /* <DEDUP_REMOVED lines=11> */
[----:B-----5:R-:W-:-:S03]  /*45380*/  IADD3 R6, P5, PT, R71, R2, RZ ;  /* 0x0000000247067210 */ /* 0x020fc60007fbe0ff */
[C---:B------:R-:W-:Y:S02]  /*45390*/  IMAD.X R9, R73.reuse, 0x1, R68, P0 ;  /* 0x0000000149097824 */ /* 0x040fe400000e0644 */
[----:B------:R-:W-:Y:S01]  /*453a0*/  IMAD.X R7, R73, 0x1, R3, P5 ;  /* 0x0000000149077824 */ /* 0x000fe200028e0603 */
[----:B------:R-:W-:Y:S01]  /*453b0*/  SHF.R.S32.HI R75, RZ, 0x1f, R70 ;  /* 0x0000001fff4b7819 */ /* 0x000fe20000011446 */
[C---:B------:R-:W-:Y:S01]  /*453c0*/  VIADD R71, R70.reuse, UR17 ;  /* 0x0000001146477c36 */ /* 0x040fe20008000000 */
[-C--:B------:R-:W-:Y:S02]  /*453d0*/  IADD3 R52, P0, PT, R70, R0.reuse, RZ ;  /* 0x0000000046347210 */ /* 0x080fe40007f1e0ff */
[----:B------:R2:W-:Y:S02]  /*453e0*/  STL.64 [R1+0x9a0], R6 ;  /* 0x0009a00601007387 */ /* 0x0005e40000100a00 */
[----:B------:R-:W-:Y:S01]  /*453f0*/  SHF.R.S32.HI R73, RZ, 0x1f, R71 ;  /* 0x0000001fff497819 */ /* 0x000fe20000011447 */
[----:B------:R-:W-:Y:S01]  /*45400*/  IMAD.X R53, R75, 0x1, R68, P0 ;  /* 0x000000014b357824 */ /* 0x000fe200000e0644 */
[----:B------:R5:W-:Y:S01]  /*45410*/  STL.64 [R1+0x9c0], R8 ;  /* 0x0009c00801007387 */ /* 0x000be20000100a00 */
[----:B------:R-:W-:-:S02]  /*45420*/  IADD3 R10, P0, PT, R71, R0, RZ ;  /* 0x00000000470a7210 */ /* 0x000fc40007f1e0ff */
[----:B--2---:R-:W-:-:S05]  /*45430*/  IADD3 R6, P5, PT, R70, R2, RZ ;  /* 0x0000000246067210 */ /* 0x004fca0007fbe0ff */
[--C-:B------:R-:W-:Y:S01]  /*45440*/  IMAD.X R7, R75, 0x1, R3.reuse, P5 ;  /* 0x000000014b077824 */ /* 0x100fe200028e0603 */
[----:B-----5:R-:W-:Y:S01]  /*45450*/  IADD3 R8, P5, PT, R71, R2, RZ ;  /* 0x0000000247087210 */ /* 0x020fe20007fbe0ff */
[----:B------:R-:W-:Y:S02]  /*45460*/  IMAD.X R11, R73, 0x1, R68, P0 ;  /* 0x00000001490b7824 */ /* 0x000fe400000e0644 */
[----:B------:R-:W-:Y:S02]  /*45470*/  VIADD R70, R71, UR17 ;  /* 0x0000001147467c36 */ /* 0x000fe40008000000 */
[----:B------:R-:W-:Y:S01]  /*45480*/  IMAD.X R9, R73, 0x1, R3, P5 ;  /* 0x0000000149097824 */ /* 0x000fe200028e0603 */
[----:B------:R-:W-:Y:S02]  /*45490*/  STL.64 [R1+0xa10], R6 ;  /* 0x000a100601007387 */ /* 0x000fe40000100a00 */
[----:B------:R-:W-:Y:S02]  /*454a0*/  SHF.R.S32.HI R75, RZ, 0x1f, R70 ;  /* 0x0000001fff4b7819 */ /* 0x000fe40000011446 */
[----:B------:R-:W-:Y:S04]  /*454b0*/  STL.64 [R1+0xa50], R10 ;  /* 0x000a500a01007387 */ /* 0x000fe80000100a00 */
[----:B------:R2:W-:Y:S01]  /*454c0*/  STL.64 [R1+0xa48], R8 ;  /* 0x000a480801007387 */ /* 0x0005e20000100a00 */
[----:B------:R-:W-:-:S02]  /*454d0*/  VIADD R71, R70, UR17 ;  /* 0x0000001146477c36 */ /* 0x000fc40008000000 */
[----:B------:R-:W-:Y:S01]  /*454e0*/  IMAD.MOV.U32 R76, RZ, RZ, R54 ;  /* 0x000000ffff4c7224 */ /* 0x000fe200078e0036 */
[----:B--2---:R-:W-:-:S05]  /*454f0*/  IADD3 R8, P5, PT, R70, R2, RZ ;  /* 0x0000000246087210 */ /* 0x004fca0007fbe0ff */
[C---:B------:R-:W-:Y:S01]  /*45500*/  IMAD.X R9, R75.reuse, 0x1, R3, P5 ;  /* 0x000000014b097824 */ /* 0x040fe200028e0603 */
[-C--:B------:R-:W-:Y:S02]  /*45510*/  IADD3 R54, P0, PT, R70, R0.reuse, RZ ;  /* 0x0000000046367210 */ /* 0x080fe40007f1e0ff */
[----:B------:R-:W-:Y:S02]  /*45520*/  SHF.R.S32.HI R73, RZ, 0x1f, R71 ;  /* 0x0000001fff497819 */ /* 0x000fe40000011447 */
[----:B------:R2:W-:Y:S01]  /*45530*/  STL.64 [R1+0x9e8], R8 ;  /* 0x0009e80801007387 */ /* 0x0005e20000100a00 */
[----:B------:R-:W-:Y:S01]  /*45540*/  IMAD.X R55, R75, 0x1, R68, P0 ;  /* 0x000000014b377824 */ /* 0x000fe200000e0644 */
[C---:B------:R-:W-:Y:S01]  /*45550*/  IADD3 R10, P0, PT, R71.reuse, R0, RZ ;  /* 0x00000000470a7210 */ /* 0x040fe20007f1e0ff */
[C---:B------:R-:W-:Y:S01]  /*45560*/  VIADD R70, R71.reuse, UR17 ;  /* 0x0000001147467c36 */ /* 0x040fe20008000000 */
[----:B--2---:R-:W-:-:S05]  /*45570*/  IADD3 R8, P5, PT, R71, R2, RZ ;  /* 0x0000000247087210 */ /* 0x004fca0007fbe0ff */
[C---:B------:R-:W-:Y:S01]  /*45580*/  IMAD.X R9, R73.reuse, 0x1, R3, P5 ;  /* 0x0000000149097824 */ /* 0x040fe200028e0603 */
[----:B------:R-:W-:Y:S01]  /*45590*/  SHF.R.S32.HI R75, RZ, 0x1f, R70 ;  /* 0x0000001fff4b7819 */ /* 0x000fe20000011446 */
[----:B------:R-:W-:-:S03]  /*455a0*/  IMAD.X R11, R73, 0x1, R68, P0 ;  /* 0x00000001490b7824 */ /* 0x000fc600000e0644 */
[----:B------:R2:W-:Y:S01]  /*455b0*/  STL.64 [R1+0x910], R8 ;  /* 0x0009100801007387 */ /* 0x0005e20000100a00 */
[----:B------:R-:W-:Y:S01]  /*455c0*/  IMAD.MOV.U32 R6, RZ, RZ, R56 ;  /* 0x000000ffff067224 */ /* 0x000fe200078e0038 */
[C---:B------:R-:W-:Y:S01]  /*455d0*/  IADD3 R56, P5, PT, R70.reuse, R2, RZ ;  /* 0x0000000246387210 */ /* 0x040fe20007fbe0ff */
[C---:B------:R-:W-:Y:S01]  /*455e0*/  VIADD R71, R70.reuse, UR17 ;  /* 0x0000001146477c36 */ /* 0x040fe20008000000 */
[----:B--2---:R-:W-:Y:S01]  /*455f0*/  IADD3 R8, P0, PT, R70, R0, RZ ;  /* 0x0000000046087210 */ /* 0x004fe20007f1e0ff */
[----:B------:R-:W-:-:S04]  /*45600*/  IMAD.MOV.U32 R7, RZ, RZ, R57 ;  /* 0x000000ffff077224 */ /* 0x000fc800078e0039 */
[C---:B------:R-:W-:Y:S01]  /*45610*/  IMAD.X R9, R75.reuse, 0x1, R68, P0 ;  /* 0x000000014b097824 */ /* 0x040fe200000e0644 */
[----:B------:R2:W-:Y:S01]  /*45620*/  STL.64 [R1+0x9d0], R10 ;  /* 0x0009d00a01007387 */ /* 0x0005e20000100a00 */
[----:B------:R-:W-:Y:S01]  /*45630*/  SHF.R.S32.HI R73, RZ, 0x1f, R71 ;  /* 0x0000001fff497819 */ /* 0x000fe20000011447 */
[----:B------:R-:W-:Y:S02]  /*45640*/  IMAD.X R57, R75, 0x1, R3, P5 ;  /* 0x000000014b397824 */ /* 0x000fe400028e0603 */
[----:B------:R5:W-:Y:S01]  /*45650*/  STL.64 [R1+0x8b8], R8 ;  /* 0x0008b80801007387 */ /* 0x000be20000100a00 */
[C---:B--2---:R-:W-:Y:S02]  /*45660*/  IADD3 R10, P0, PT, R71.reuse, R0, RZ ;  /* 0x00000000470a7210 */ /* 0x044fe40007f1e0ff */
[----:B-----5:R-:W-:-:S03]  /*45670*/  IADD3 R8, P5, PT, R71, R2, RZ ;  /* 0x0000000247087210 */ /* 0x020fc60007fbe0ff */
[----:B------:R-:W-:Y:S02]  /*45680*/  IMAD.X R11, R73, 0x1, R68, P0 ;  /* 0x00000001490b7824 */ /* 0x000fe400000e0644 */
[----:B------:R-:W-:Y:S02]  /*45690*/  VIADD R70, R71, UR17 ;  /* 0x0000001147467c36 */ /* 0x000fe40008000000 */
[----:B------:R-:W-:Y:S01]  /*456a0*/  IMAD.X R9, R73, 0x1, R3, P5 ;  /* 0x0000000149097824 */ /* 0x000fe200028e0603 */
[----:B------:R-:W-:Y:S01]  /*456b0*/  STL.64 [R1+0x850], R10 ;  /* 0x0008500a01007387 */ /* 0x000fe20000100a00 */
[C---:B------:R-:W-:Y:S01]  /*456c0*/  VIADD R71, R70.reuse, UR17 ;  /* 0x0000001146477c36 */ /* 0x040fe20008000000 */
[----:B------:R-:W-:Y:S02]  /*456d0*/  SHF.R.S32.HI R75, RZ, 0x1f, R70 ;  /* 0x0000001fff4b7819 */ /* 0x000fe40000011446 */
[----:B------:R2:W-:Y:S01]  /*456e0*/  STL.64 [R1+0x7d0], R8 ;  /* 0x0007d00801007387 */ /* 0x0005e20000100a00 */
[----:B------:R-:W-:Y:S01]  /*456f0*/  IMAD.MOV.U32 R14, RZ, RZ, R4 ;  /* 0x000000ffff0e7224 */ /* 0x000fe200078e0004 */
[C---:B------:R-:W-:Y:S01]  /*45700*/  IADD3 R4, P5, PT, R70.reuse, R2, RZ ;  /* 0x0000000246047210 */ /* 0x040fe20007fbe0ff */
[----:B------:R-:W-:Y:S01]  /*45710*/  IMAD.MOV.U32 R15, RZ, RZ, R5 ;  /* 0x000000ffff0f7224 */ /* 0x000fe200078e0005 */
[----:B------:R-:W-:Y:S01]  /*45720*/  SHF.R.S32.HI R73, RZ, 0x1f, R71 ;  /* 0x0000001fff497819 */ /* 0x000fe20000011447 */
[----:B--2---:R-:W-:Y:S01]  /*45730*/  IMAD.MOV.U32 R9, RZ, RZ, R58 ;  /* 0x000000ffff097224 */ /* 0x004fe200078e003a */
[----:B------:R-:W-:Y:S01]  /*45740*/  IADD3 R58, P0, PT, R70, R0, RZ ;  /* 0x00000000463a7210 */ /* 0x000fe20007f1e0ff */
[----:B------:R-:W-:-:S04]  /*45750*/  IMAD.X R5, R75, 0x1, R3, P5 ;  /* 0x000000014b057824 */ /* 0x000fc800028e0603 */
[----:B------:R-:W-:Y:S01]  /*45760*/  IMAD.X R59, R75, 0x1, R68, P0 ;  /* 0x000000014b3b7824 */ /* 0x000fe200000e0644 */
[C---:B------:R-:W-:Y:S01]  /*45770*/  IADD3 R16, P0, PT, R71.reuse, R0, RZ ;  /* 0x0000000047107210 */ /* 0x040fe20007f1e0ff */
[C---:B------:R-:W-:Y:S01]  /*45780*/  VIADD R70, R71.reuse, UR17 ;  /* 0x0000001147467c36 */ /* 0x040fe20008000000 */
[----:B------:R-:W-:Y:S01]  /*45790*/  IADD3 R12, P5, PT, R71, R2, RZ ;  /* 0x00000002470c7210 */ /* 0x000fe20007fbe0ff */
[----:B------:R-:W-:Y:S02]  /*457a0*/  IMAD.MOV.U32 R10, RZ, RZ, R6 ;  /* 0x000000ffff0a7224 */ /* 0x000fe400078e0006 */
[C---:B------:R-:W-:Y:S01]  /*457b0*/  IMAD.X R17, R73.reuse, 0x1, R68, P0 ;  /* 0x0000000149117824 */ /* 0x040fe200000e0644 */
[----:B------:R-:W-:Y:S01]  /*457c0*/  SHF.R.S32.HI R75, RZ, 0x1f, R70 ;  /* 0x0000001fff4b7819 */ /* 0x000fe20000011446 */
[----:B------:R-:W-:Y:S01]  /*457d0*/  IMAD.MOV.U32 R6, RZ, RZ, R60 ;  /* 0x000000ffff067224 */ /* 0x000fe200078e003c */
[C---:B------:R-:W-:Y:S01]  /*457e0*/  IADD3 R60, P0, PT, R70.reuse, R0, RZ ;  /* 0x00000000463c7210 */ /* 0x040fe20007f1e0ff */
[----:B------:R-:W-:Y:S01]  /*457f0*/  IMAD.X R13, R73, 0x1, R3, P5 ;  /* 0x00000001490d7824 */ /* 0x000fe200028e0603 */
[----:B------:R-:W-:Y:S01]  /*45800*/  STL.64 [R1+0x778], R4 ;  /* 0x0007780401007387 */ /* 0x000fe20000100a00 */
[----:B------:R-:W-:-:S02]  /*45810*/  VIADD R71, R70, UR17 ;  /* 0x0000001146477c36 */ /* 0x000fc40008000000 */
[----:B------:R-:W-:Y:S01]  /*45820*/  IMAD.MOV.U32 R11, RZ, RZ, R7 ;  /* 0x000000ffff0b7224 */ /* 0x000fe200078e0007 */
[----:B------:R2:W-:Y:S01]  /*45830*/  STL.64 [R1+0x710], R16 ;  /* 0x0007101001007387 */ /* 0x0005e20000100a00 */
[----:B------:R-:W-:Y:S01]  /*45840*/  IMAD.MOV.U32 R7, RZ, RZ, R61 ;  /* 0x000000ffff077224 */ /* 0x000fe200078e003d */
[----:B------:R-:W-:Y:S01]  /*45850*/  SHF.R.S32.HI R73, RZ, 0x1f, R71 ;  /* 0x0000001fff497819 */ /* 0x000fe20000011447 */
[----:B------:R-:W-:Y:S01]  /*45860*/  IMAD.X R61, R75, 0x1, R68, P0 ;  /* 0x000000014b3d7824 */ /* 0x000fe200000e0644 */
[----:B------:R5:W-:Y:S01]  /*45870*/  STL.64 [R1+0x6d0], R12 ;  /* 0x0006d00c01007387 */ /* 0x000be20000100a00 */
[----:B--2---:R-:W-:Y:S02]  /*45880*/  IADD3 R16, P5, PT, R70, R2, RZ ;  /* 0x0000000246107210 */ /* 0x004fe40007fbe0ff */
[----:B-----5:R-:W-:-:S03]  /*45890*/  IADD3 R12, P0, PT, R71, R0, RZ ;  /* 0x00000000470c7210 */ /* 0x020fc60007f1e0ff */
[----:B------:R-:W-:Y:S02]  /*458a0*/  IMAD.X R17, R75, 0x1, R3, P5 ;  /* 0x000000014b117824 */ /* 0x000fe400028e0603 */
[----:B------:R-:W-:Y:S02]  /*458b0*/  VIADD R70, R71, UR17 ;  /* 0x0000001147467c36 */ /* 0x000fe40008000000 */
[----:B------:R-:W-:Y:S01]  /*458c0*/  IMAD.X R13, R73, 0x1, R68, P0 ;  /* 0x00000001490d7824 */ /* 0x000fe200000e0644 */
[----:B------:R2:W-:Y:S01]  /*458d0*/  STL.64 [R1+0x668], R16 ;  /* 0x0006681001007387 */ /* 0x0005e20000100a00 */
[----:B------:R-:W-:Y:S01]  /*458e0*/  IMAD.MOV.U32 R4, RZ, RZ, R62 ;  /* 0x000000ffff047224 */ /* 0x000fe200078e003e */
[----:B------:R-:W-:Y:S02]  /*458f0*/  IADD3 R62, P5, PT, R71, R2, RZ ;  /* 0x00000002473e7210 */ /* 0x000fe40007fbe0ff */
[----:B------:R-:W-:Y:S01]  /*45900*/  SHF.R.S32.HI R71, RZ, 0x1f, R70 ;  /* 0x0000001fff477819 */ /* 0x000fe20000011446 */
[----:B--2---:R-:W2:Y:S04]  /*45910*/  LDL.LU R16, [R1+0x598] ;  /* 0x0005980001107983 */ /* 0x004ea80000300800 */
[----:B------:R-:W2:Y:S04]  /*45920*/  LDL.LU R17, [R1+0x59c] ;  /* 0x00059c0001117983 */ /* 0x000ea80000300800 */
[----:B------:R5:W-:Y:S01]  /*45930*/  STL.64 [R1+0x600], R12 ;  /* 0x0006000c01007387 */ /* 0x000be20000100a00 */
[----:B-1----:R-:W-:-:S02]  /*45940*/  ISETP.LT.AND P4, PT, R74, UR10, !P4 ;  /* 0x0000000a4a007c0c */ /* 0x002fc4000e781270 */
[----:B------:R-:W-:Y:S02]  /*45950*/  PRMT R75, R9, 0x9910, RZ ;  /* 0x00009910094b7816 */ /* 0x000fe400000000ff */
[----:B-----5:R-:W-:Y:S01]  /*45960*/  IADD3 R12, P0, PT, R70, R0, RZ ;  /* 0x00000000460c7210 */ /* 0x020fe20007f1e0ff */
[----:B------:R-:W-:Y:S01]  /*45970*/  IMAD.MOV.U32 R5, RZ, RZ, R63 ;  /* 0x000000ffff057224 */ /* 0x000fe200078e003f */
[----:B0-----:R-:W-:Y:S01]  /*45980*/  ISETP.LT.AND P6, PT, R72, UR12, !P3 ;  /* 0x0000000c48007c0c */ /* 0x001fe2000dfc1270 */
[----:B------:R-:W-:Y:S01]  /*45990*/  IMAD.MOV.U32 R8, RZ, RZ, R4 ;  /* 0x000000ffff087224 */ /* 0x000fe200078e0004 */
[----:B------:R-:W0:Y:S01]  /*459a0*/  LDCU UR10, c[0x0][0x398] ;  /* 0x00007300ff0a77ac */ /* 0x000e220008000800 */
[----:B------:R-:W-:Y:S02]  /*459b0*/  IMAD.X R13, R71, 0x1, R68, P0 ;  /* 0x00000001470d7824 */ /* 0x000fe400000e0644 */
[C---:B------:R-:W-:Y:S02]  /*459c0*/  VIADD R9, R69.reuse, 0xfc ;  /* 0x000000fc45097836 */ /* 0x040fe40000000000 */
[----:B------:R-:W-:Y:S01]  /*459d0*/  @P4 STG.E.U8 desc[UR14][R6.64], R76 ;  /* 0x0000004c06004986 */ /* 0x000fe2000c10110e */
[----:B------:R-:W-:Y:S01]  /*459e0*/  SHF.R.S32.HI R75, RZ, 0x8, R75 ;  /* 0x00000008ff4b7819 */ /* 0x000fe2000001144b */
[----:B------:R-:W-:Y:S01]  /*459f0*/  VIADD R77, R69, 0x66 ;  /* 0x00000066454d7836 */ /* 0x000fe20000000000 */
[----:B------:R-:W1:Y:S01]  /*45a00*/  LDCU UR12, c[0x0][0x398] ;  /* 0x00007300ff0c77ac */ /* 0x000e620008000800 */
[----:B------:R5:W-:Y:S02]  /*45a10*/  STL.64 [R1+0x2c0], R12 ;  /* 0x0002c00c01007387 */ /* 0x000be40000100a00 */
[----:B-----5:R-:W-:-:S02]  /*45a20*/  IMAD.MOV.U32 R12, RZ, RZ, R10 ;  /* 0x000000ffff0c7224 */ /* 0x020fc400078e000a */
[----:B------:R-:W-:Y:S01]  /*45a30*/  IMAD.MOV.U32 R13, RZ, RZ, R11 ;  /* 0x000000ffff0d7224 */ /* 0x000fe200078e000b */
[----:B------:R-:W5:Y:S04]  /*45a40*/  LDL.LU R10, [R1+0x198] ;  /* 0x00019800010a7983 */ /* 0x000f680000300800 */
[----:B------:R-:W5:Y:S01]  /*45a50*/  LDL.LU R11, [R1+0x19c] ;  /* 0x00019c00010b7983 */ /* 0x000f620000300800 */
[----:B------:R-:W-:Y:S01]  /*45a60*/  ISETP.GE.AND P0, PT, R9, UR21, PT ;  /* 0x0000001509007c0c */ /* 0x000fe2000bf06270 */
[----:B------:R-:W-:Y:S02]  /*45a70*/  IMAD.MOV.U32 R9, RZ, RZ, R5 ;  /* 0x000000ffff097224 */ /* 0x000fe400078e0005 */
[----:B------:R-:W5:Y:S04]  /*45a80*/  LDL.LU.64 R6, [R1+0x108] ;  /* 0x0001080001067983 */ /* 0x000f680000300a00 */
[----:B------:R-:W5:Y:S04]  /*45a90*/  LDL.LU R4, [R1+0x5a0] ;  /* 0x0005a00001047983 */ /* 0x000f680000300800 */
[----:B------:R-:W5:Y:S01]  /*45aa0*/  LDL.LU R5, [R1+0x5a4] ;  /* 0x0005a40001057983 */ /* 0x000f620000300800 */
[----:B------:R-:W-:Y:S01]  /*45ab0*/  IMAD.X R63, R73, 0x1, R3, P5 ;  /* 0x00000001493f7824 */ /* 0x000fe200028e0603 */
[----:B---3--:R-:W-:Y:S01]  /*45ac0*/  ISETP.GE.AND P5, PT, R77, UR4, PT ;  /* 0x000000044d007c0c */ /* 0x008fe2000bfa6270 */
[----:B------:R-:W3:Y:S01]  /*45ad0*/  LDCU UR4, c[0x0][0x39c] ;  /* 0x00007380ff0477ac */ /* 0x000ee20008000800 */
[----:B------:R0:W-:Y:S01]  /*45ae0*/  @P6 STG.E.U8 desc[UR14][R66.64], R75 ;  /* 0x0000004b42006986 */ /* 0x0001e2000c10110e */
[----:B----4-:R-:W-:-:S02]  /*45af0*/  ISETP.LT.AND P3, PT, R74, UR18, !P3 ;  /* 0x000000124a007c0c */ /* 0x010fc4000df61270 */
[----:B------:R-:W-:Y:S01]  /*45b00*/  ISETP.LT.AND P4, PT, R72, UR20, !P5 ;  /* 0x0000001448007c0c */ /* 0x000fe2000ef81270 */
[----:B------:R-:W-:Y:S01]  /*45b10*/  VIADD R73, R69, 0x67 ;  /* 0x0000006745497836 */ /* 0x000fe20000000000 */
[----:B0-----:R-:W4:Y:S01]  /*45b20*/  LDL.LU R66, [R1+0x1a0] ;  /* 0x0001a00001427983 */ /* 0x001f220000300800 */
[----:B------:R-:W-:Y:S01]  /*45b30*/  PRMT R76, R76, 0x9910, RZ ;  /* 0x000099104c4c7816 */ /* 0x000fe200000000ff */
[----:B------:R-:W0:Y:S02]  /*45b40*/  LDCU UR18, c[0x0][0x398] ;  /* 0x00007300ff1277ac */ /* 0x000e240008000800 */
[----:B------:R-:W4:Y:S01]  /*45b50*/  LDL.LU R67, [R1+0x1a4] ;  /* 0x0001a40001437983 */ /* 0x000f220000300800 */
[----:B------:R-:W-:Y:S01]  /*45b60*/  SHF.R.S32.HI R76, RZ, 0x8, R76 ;  /* 0x00000008ff4c7819 */ /* 0x000fe2000001144c */
[----:B------:R-:W0:Y:S01]  /*45b70*/  LDCU UR20, c[0x0][0x398] ;  /* 0x00007300ff1477ac */ /* 0x000e220008000800 */
[----:B------:R-:W-:Y:S02]  /*45b80*/  ISETP.LT.AND P5, PT, R74, UR10, !P5 ;  /* 0x0000000a4a007c0c */ /* 0x000fe4000efa1270 */
[----:B------:R-:W-:Y:S01]  /*45b90*/  ISETP.GE.AND P6, PT, R73, UR6, PT ;  /* 0x0000000649007c0c */ /* 0x000fe2000bfc6270 */
[----:B------:R-:W-:Y:S01]  /*45ba0*/  VIADD R73, R69, 0x68 ;  /* 0x0000006845497836 */ /* 0x000fe20000000000 */
[----:B------:R0:W-:Y:S01]  /*45bb0*/  @P3 STG.E.U8 desc[UR14][R14.64], R76 ;  /* 0x0000004c0e003986 */ /* 0x0001e2000c10110e */
[----:B------:R-:W0:Y:S03]  /*45bc0*/  LDCU UR6, c[0x0][0x398] ;  /* 0x00007300ff0677ac */ /* 0x000e260008000800 */
[----:B------:R-:W-:Y:S01]  /*45bd0*/  ISETP.GE.AND P3, PT, R73, UR8, PT ;  /* 0x0000000849007c0c */ /* 0x000fe2000bf66270 */
[----:B------:R-:W-:Y:S01]  /*45be0*/  VIADD R73, R69, 0x69 ;  /* 0x0000006945497836 */ /* 0x000fe20000000000 */
[----:B------:R-:W0:Y:S01]  /*45bf0*/  LDCU UR8, c[0x0][0x398] ;  /* 0x00007300ff0877ac */ /* 0x000e220008000800 */
[----:B------:R-:W0:Y:S01]  /*45c00*/  LDCU UR10, c[0x0][0x398] ;  /* 0x00007300ff0a77ac */ /* 0x000e220008000800 */
[----:B--2---:R-:W-:-:S04]  /*45c10*/  F2FP.SATFINITE.E4M3.F32.PACK_AB_MERGE_C R75, R17, R16, RZ ;  /* 0x00000010114b723e */ /* 0x004fc800048070ff */
[----:B0-----:R-:W-:Y:S01]  /*45c20*/  PRMT R76, R75, 0x9910, RZ ;  /* 0x000099104b4c7816 */ /* 0x001fe200000000ff */
[----:B------:R5:W-:Y:S01]  /*45c30*/  @P4 STG.E.U8 desc[UR14][R12.64], R75 ;  /* 0x0000004b0c004986 */ /* 0x000be2000c10110e */
[----:B-1----:R-:W-:Y:S01]  /*45c40*/  ISETP.LT.AND P4, PT, R72, UR12, !P6 ;  /* 0x0000000c48007c0c */ /* 0x002fe2000f781270 */
[----:B------:R-:W0:Y:S01]  /*45c50*/  LDCU UR12, c[0x0][0x398] ;  /* 0x00007300ff0c77ac */ /* 0x000e220008000800 */
[----:B-----5:R-:W-:Y:S02]  /*45c60*/  F2FP.SATFINITE.E4M3.F32.PACK_AB_MERGE_C R75, R11, R10, RZ ;  /* 0x0000000a0b4b723e */ /* 0x020fe400048070ff */
[----:B------:R-:W2:Y:S04]  /*45c70*/  LDL.LU R10, [R1+0x5a8] ;  /* 0x0005a800010a7983 */ /* 0x000ea80000300800 */
[----:B------:R1:W-:Y:S01]  /*45c80*/  @P5 STG.E.U8 desc[UR14][R8.64], R75 ;  /* 0x0000004b08005986 */ /* 0x0003e2000c10110e */
[----:B---3--:R-:W-:Y:S01]  /*45c90*/  ISETP.GE.AND P5, PT, R73, UR4, PT ;  /* 0x0000000449007c0c */ /* 0x008fe2000bfa6270 */
[----:B------:R-:W3:Y:S01]  /*45ca0*/  LDCU UR4, c[0x0][0x39c] ;  /* 0x00007380ff0477ac */ /* 0x000ee20008000800 */
[----:B------:R-:W-:Y:S01]  /*45cb0*/  SHF.R.S32.HI R73, RZ, 0x8, R76 ;  /* 0x00000008ff497819 */ /* 0x000fe2000001144c */
[----:B------:R-:W2:Y:S04]  /*45cc0*/  LDL.LU R11, [R1+0x5ac] ;  /* 0x0005ac00010b7983 */ /* 0x000ea80000300800 */
[----:B------:R5:W-:Y:S01]  /*45cd0*/  @P4 STG.E.U8 desc[UR14][R6.64], R73 ;  /* 0x0000004906004986 */ /* 0x000be2000c10110e */
[----:B-1----:R-:W-:-:S03]  /*45ce0*/  PRMT R75, R75, 0x9910, RZ ;  /* 0x000099104b4b7816 */ /* 0x002fc600000000ff */
[----:B------:R-:W2:Y:S04]  /*45cf0*/  LDL.LU R8, [R1+0x1a8] ;  /* 0x0001a80001087983 */ /* 0x000ea80000300800 */
[----:B------:R-:W2:Y:S01]  /*45d00*/  LDL.LU R9, [R1+0x1ac] ;  /* 0x0001ac0001097983 */ /* 0x000ea20000300800 */
[----:B-----5:R-:W-:Y:S01]  /*45d10*/  IMAD.MOV.U32 R73, RZ, RZ, R75 ;  /* 0x000000ffff497224 */ /* 0x020fe200078e004b */
[----:B------:R-:W-:Y:S02]  /*45d20*/  F2FP.SATFINITE.E4M3.F32.PACK_AB_MERGE_C R75, R5, R4, RZ ;  /* 0x00000004054b723e */ /* 0x000fe400048070ff */
[----:B------:R-:W5:Y:S04]  /*45d30*/  LDL.LU.64 R4, [R1+0xca8] ;  /* 0x000ca80001047983 */ /* 0x000f680000300a00 */
[----:B------:R-:W5:Y:S01]  /*45d40*/  LDL.LU.64 R6, [R1+0xc98] ;  /* 0x000c980001067983 */ /* 0x000f620000300a00 */
[----:B------:R-:W-:Y:S01]  /*45d50*/  ISETP.LT.AND P6, PT, R74, UR6, !P6 ;  /* 0x000000064a007c0c */ /* 0x000fe2000f7c1270 */
[----:B------:R-:W1:Y:S01]  /*45d60*/  LDCU UR6, c[0x0][0x39c] ;  /* 0x00007380ff0677ac */ /* 0x000e620008000800 */
[----:B------:R-:W-:Y:S01]  /*45d70*/  ISETP.LT.AND P4, PT, R72, UR8, !P3 ;  /* 0x0000000848007c0c */ /* 0x000fe2000df81270 */
[----:B------:R-:W5:Y:S01]  /*45d80*/  LDL.LU R14, [R1+0x5b0] ;  /* 0x0005b000010e7983 */ /* 0x000f620000300800 */
[----:B------:R-:W-:Y:S01]  /*45d90*/  ISETP.LT.AND P3, PT, R74, UR10, !P3 ;  /* 0x0000000a4a007c0c */ /* 0x000fe2000df61270 */
[----:B------:R-:W1:Y:S01]  /*45da0*/  LDCU UR10, c[0x0][0x398] ;  /* 0x00007300ff0a77ac */ /* 0x000e620008000800 */
[----:B------:R-:W-:Y:S01]  /*45db0*/  SHF.R.S32.HI R73, RZ, 0x8, R73 ;  /* 0x00000008ff497819 */ /* 0x000fe20000011449 */
[----:B------:R-:W5:Y:S01]  /*45dc0*/  LDL.LU R15, [R1+0x5b4] ;  /* 0x0005b400010f7983 */ /* 0x000f620000300800 */
[----:B----4-:R-:W-:Y:S01]  /*45dd0*/  F2FP.SATFINITE.E4M3.F32.PACK_AB_MERGE_C R76, R67, R66, RZ ;  /* 0x00000042434c723e */ /* 0x010fe200048070ff */
[----:B------:R-:W4:Y:S01]  /*45de0*/  LDCU UR8, c[0x0][0x39c] ;  /* 0x00007380ff0877ac */ /* 0x000f220008000800 */
[----:B------:R-:W-:Y:S01]  /*45df0*/  PRMT R77, R75, 0x9910, RZ ;  /* 0x000099104b4d7816 */ /* 0x000fe200000000ff */
[----:B------:R-:W4:Y:S04]  /*45e00*/  LDL.LU R12, [R1+0x1b0] ;  /* 0x0001b000010c7983 */ /* 0x000f280000300800 */
[----:B------:R1:W-:Y:S01]  /*45e10*/  @P6 STG.E.U8 desc[UR14][R64.64], R73 ;  /* 0x0000004940006986 */ /* 0x0003e2000c10110e */
[----:B0-----:R-:W-:Y:S01]  /*45e20*/  ISETP.LT.AND P6, PT, R72, UR12, !P5 ;  /* 0x0000000c48007c0c */ /* 0x001fe2000efc1270 */
[----:B------:R-:W0:Y:S02]  /*45e30*/  LDCU UR12, c[0x0][0x398] ;  /* 0x00007300ff0c77ac */ /* 0x000e240008000800 */
[----:B------:R3:W-:Y:S04]  /*45e40*/  @P4 STG.E.U8 desc[UR14][R88.64], R75 ;  /* 0x0000004b58004986 */ /* 0x0007e8000c10110e */
[----:B------:R-:W-:Y:S01]  /*45e50*/  @P3 STG.E.U8 desc[UR14][R86.64], R76 ;  /* 0x0000004c56003986 */ /* 0x000fe2000c10110e */
[----:B-1----:R-:W-:Y:S01]  /*45e60*/  VIADD R73, R69, 0x6a ;  /* 0x0000006a45497836 */ /* 0x002fe20000000000 */
[----:B------:R-:W-:-:S02]  /*45e70*/  IADD3 R64, P3, PT, R70, R2, RZ ;  /* 0x0000000246407210 */ /* 0x000fc40007f7e0ff */
[----:B------:R-:W4:Y:S01]  /*45e80*/  LDL.LU R13, [R1+0x1b4] ;  /* 0x0001b400010d7983 */ /* 0x000f220000300800 */
[----:B---3--:R-:W-:Y:S01]  /*45e90*/  VIADD R88, R70, UR17 ;  /* 0x0000001146587c36 */ /* 0x008fe20008000000 */
[----:B------:R-:W-:Y:S01]  /*45ea0*/  ISETP.GE.AND P4, PT, R73, UR4, PT ;  /* 0x0000000449007c0c */ /* 0x000fe2000bf86270 */
[----:B------:R-:W-:Y:S01]  /*45eb0*/  IMAD.MOV.U32 R73, RZ, RZ, R77 ;  /* 0x000000ffff497224 */ /* 0x000fe200078e004d */
[----:B------:R-:W-:Y:S01]  /*45ec0*/  ISETP.LT.AND P5, PT, R74, UR10, !P5 ;  /* 0x0000000a4a007c0c */ /* 0x000fe2000efa1270 */
[----:B------:R-:W-:Y:S01]  /*45ed0*/  IMAD.X R65, R71, 0x1, R3, P3 ;  /* 0x0000000147417824 */ /* 0x000fe200018e0603 */
[----:B------:R-:W-:Y:S01]  /*45ee0*/  SHF.R.S32.HI R70, RZ, 0x1f, R88 ;  /* 0x0000001fff467819 */ /* 0x000fe20000011458 */
[----:B------:R-:W1:Y:S01]  /*45ef0*/  LDCU UR4, c[0x0][0x39c] ;  /* 0x00007380ff0477ac */ /* 0x000e620008000800 */
[----:B------:R-:W-:Y:S02]  /*45f00*/  SHF.R.S32.HI R73, RZ, 0x8, R73 ;  /* 0x00000008ff497819 */ /* 0x000fe40000011449 */
[----:B------:R-:W-:Y:S01]  /*45f10*/  IADD3 R66, P3, PT, R88, R0, RZ ;  /* 0x0000000058427210 */ /* 0x000fe20007f7e0ff */
[----:B------:R-:W3:Y:S02]  /*45f20*/  LDCU UR10, c[0x0][0x39c] ;  /* 0x00007380ff0a77ac */ /* 0x000ee40008000800 */
[----:B------:R0:W-:Y:S02]  /*45f30*/  @P6 STG.E.U8 desc[UR14][R92.64], R73 ;  /* 0x000000495c006986 */ /* 0x0001e4000c10110e */
[----:B------:R-:W-:-:S02]  /*45f40*/  IMAD.X R67, R70, 0x1, R68, P3 ;  /* 0x0000000146437824 */ /* 0x000fc400018e0644 */
[----:B------:R-:W-:Y:S01]  /*45f50*/  VIADD R71, R69, 0x6b ;  /* 0x0000006b45477836 */ /* 0x000fe20000000000 */
[----:B0-----:R-:W-:Y:S02]  /*45f60*/  IADD3 R92, P3, PT, R88, R2, RZ ;  /* 0x00000002585c7210 */ /* 0x001fe40007f7e0ff */
[----:B------:R-:W-:-:S03]  /*45f70*/  PRMT R73, R76, 0x9910, RZ ;  /* 0x000099104c497816 */ /* 0x000fc600000000ff */
[----:B------:R-:W-:Y:S01]  /*45f80*/  IMAD.X R93, R70, 0x1, R3, P3 ;  /* 0x00000001465d7824 */ /* 0x000fe200018e0603 */
[----:B------:R-:W-:Y:S02]  /*45f90*/  ISETP.LT.AND P3, PT, R72, UR12, !P4 ;  /* 0x0000000c48007c0c */ /* 0x000fe4000e761270 */
[----:B------:R-:W-:Y:S01]  /*45fa0*/  ISETP.GE.AND P6, PT, R71, UR6, PT ;  /* 0x0000000647007c0c */ /* 0x000fe2000bfc6270 */
[----:B------:R-:W-:Y:S01]  /*45fb0*/  VIADD R88, R88, UR17 ;  /* 0x0000001158587c36 */ /* 0x000fe20008000000 */
[----:B------:R-:W-:Y:S01]  /*45fc0*/  SHF.R.S32.HI R70, RZ, 0x8, R73 ;  /* 0x00000008ff467819 */ /* 0x000fe20000011449 */
[----:B------:R-:W0:Y:S01]  /*45fd0*/  LDCU UR12, c[0x0][0x398] ;  /* 0x00007300ff0c77ac */ /* 0x000e220008000800 */
[----:B------:R-:W-:Y:S01]  /*45fe0*/  ISETP.LT.AND P4, PT, R74, UR18, !P4 ;  /* 0x000000124a007c0c */ /* 0x000fe2000e781270 */
[----:B------:R-:W0:Y:S01]  /*45ff0*/  LDCU UR18, c[0x0][0x398] ;  /* 0x00007300ff1277ac */ /* 0x000e220008000800 */
[----:B------:R-:W0:Y:S01]  /*46000*/  LDCU UR6, c[0x0][0x39c] ;  /* 0x00007380ff0677ac */ /* 0x000e220008000800 */
[----:B--2---:R-:W-:-:S02]  /*46010*/  F2FP.SATFINITE.E4M3.F32.PACK_AB_MERGE_C R71, R11, R10, RZ ;  /* 0x0000000a0b47723e */ /* 0x004fc400048070ff */
[----:B------:R-:W2:Y:S02]  /*46020*/  LDL.LU.64 R10, [R1+0xcb0] ;  /* 0x000cb000010a7983 */ /* 0x000ea40000300a00 */
[----:B------:R-:W-:Y:S02]  /*46030*/  PRMT R75, R71, 0x9910, RZ ;  /* 0x00009910474b7816 */ /* 0x000fe400000000ff */
[----:B-----5:R5:W-:Y:S01]  /*46040*/  @P5 STG.E.U8 desc[UR14][R4.64], R70 ;  /* 0x0000004604005986 */ /* 0x020be2000c10110e */
[----:B------:R-:W-:Y:S01]  /*46050*/  ISETP.LT.AND P5, PT, R72, UR20, !P6 ;  /* 0x0000001448007c0c */ /* 0x000fe2000f7a1270 */
[----:B------:R-:W0:Y:S02]  /*46060*/  LDCU UR20, c[0x0][0x398] ;  /* 0x00007300ff1477ac */ /* 0x000e240008000800 */
[----:B------:R1:W-:Y:S01]  /*46070*/  @P3 STG.E.U8 desc[UR14][R90.64], R71 ;  /* 0x000000475a003986 */ /* 0x0003e2000c10110e */
[----:B------:R-:W-:-:S03]  /*46080*/  F2FP.SATFINITE.E4M3.F32.PACK_AB_MERGE_C R73, R9, R8, RZ ;  /* 0x000000080949723e */ /* 0x000fc600048070ff */
[----:B-----5:R-:W5:Y:S01]  /*46090*/  LDL.LU.64 R4, [R1+0xca0] ;  /* 0x000ca00001047983 */ /* 0x020f620000300a00 */
[----:B-1----:R-:W-:-:S03]  /*460a0*/  IMAD.MOV.U32 R71, RZ, RZ, R75 ;  /* 0x000000ffff477224 */ /* 0x002fc600078e004b */
[----:B------:R-:W-:Y:S02]  /*460b0*/  @P4 STG.E.U8 desc[UR14][R84.64], R73 ;  /* 0x0000004954004986 */ /* 0x000fe4000c10110e */
[----:B------:R-:W-:Y:S02]  /*460c0*/  SHF.R.S32.HI R71, RZ, 0x8, R71 ;  /* 0x00000008ff477819 */ /* 0x000fe40000011447 */
[----:B------:R-:W3:Y:S04]  /*460d0*/  LDL.LU.64 R8, [R1+0xc90] ;  /* 0x000c900001087983 */ /* 0x000ee80000300a00 */
[----:B------:R1:W-:Y:S04]  /*460e0*/  @P5 STG.E.U8 desc[UR14][R6.64], R71 ;  /* 0x0000004706005986 */ /* 0x0003e8000c10110e */
[----:B-1----:R-:W3:Y:S01]  /*460f0*/  LDL.LU.64 R6, [R1+0xc88] ;  /* 0x000c880001067983 */ /* 0x002ee20000300a00 */
[----:B------:R-:W-:Y:S01]  /*46100*/  VIADD R70, R69, 0x6c ;  /* 0x0000006c45467836 */ /* 0x000fe20000000000 */
[C---:B------:R-:W-:Y:S01]  /*46110*/  IADD3 R90, P4, PT, R88.reuse, R0, RZ ;  /* 0x00000000585a7210 */ /* 0x040fe20007f9e0ff */
[----:B------:R-:W-:Y:S01]  /*46120*/  VIADD R84, R88, UR17 ;  /* 0x0000001158547c36 */ /* 0x000fe20008000000 */
[----:B0-----:R-:W-:Y:S01]  /*46130*/  ISETP.LT.AND P6, PT, R74, UR12, !P6 ;  /* 0x0000000c4a007c0c */ /* 0x001fe2000f7c1270 */
[----:B------:R-:W3:Y:S01]  /*46140*/  LDL.LU R85, [R1+0x5bc] ;  /* 0x0005bc0001557983 */ /* 0x000ee20000300800 */
[----:B----4-:R-:W-:Y:S01]  /*46150*/  ISETP.GE.AND P3, PT, R70, UR8, PT ;  /* 0x0000000846007c0c */ /* 0x010fe2000bf66270 */
[----:B------:R-:W0:Y:S01]  /*46160*/  LDCU UR8, c[0x0][0x398] ;  /* 0x00007300ff0877ac */ /* 0x000e220008000800 */
[----:B------:R-:W-:-:S02]  /*46170*/  SHF.R.S32.HI R70, RZ, 0x1f, R88 ;  /* 0x0000001fff467819 */ /* 0x000fc40000011458 */
[----:B------:R-:W-:Y:S01]  /*46180*/  SHF.R.S32.HI R71, RZ, 0x1f, R84 ;  /* 0x0000001fff477819 */ /* 0x000fe20000011454 */
[----:B------:R-:W1:Y:S02]  /*46190*/  LDCU UR12, c[0x0][0x398] ;  /* 0x00007300ff0c77ac */ /* 0x000e640008000800 */
[----:B------:R-:W-:Y:S01]  /*461a0*/  IMAD.X R91, R70, 0x1, R68, P4 ;  /* 0x00000001465b7824 */ /* 0x000fe200020e0644 */
[----:B------:R-:W-:-:S05]  /*461b0*/  IADD3 R88, P4, PT, R88, R2, RZ ;  /* 0x0000000258587210 */ /* 0x000fca0007f9e0ff */
[----:B------:R-:W-:Y:S01]  /*461c0*/  IMAD.X R89, R70, 0x1, R3, P4 ;  /* 0x0000000146597824 */ /* 0x000fe200020e0603 */
[----:B------:R-:W-:Y:S01]  /*461d0*/  IADD3 R86, P4, PT, R84, R0, RZ ;  /* 0x0000000054567210 */ /* 0x000fe20007f9e0ff */
[----:B------:R-:W-:Y:S01]  /*461e0*/  VIADD R70, R69, 0x6d ;  /* 0x0000006d45467836 */ /* 0x000fe20000000000 */
[----:B------:R-:W-:-:S03]  /*461f0*/  PRMT R75, R73, 0x9910, RZ ;  /* 0x00009910494b7816 */ /* 0x000fc600000000ff */
[----:B------:R-:W-:Y:S01]  /*46200*/  IMAD.X R87, R71, 0x1, R68, P4 ;  /* 0x0000000147577824 */ /* 0x000fe200020e0644 */
[----:B0-----:R-:W-:Y:S01]  /*46210*/  ISETP.LT.AND P4, PT, R72, UR8, !P3 ;  /* 0x0000000848007c0c */ /* 0x001fe2000df81270 */
[----:B------:R-:W0:Y:S01]  /*46220*/  LDCU UR8, c[0x0][0x398] ;  /* 0x00007300ff0877ac */ /* 0x000e220008000800 */
[----:B------:R-:W-:Y:S02]  /*46230*/  ISETP.GE.AND P5, PT, R70, UR4, PT ;  /* 0x0000000446007c0c */ /* 0x000fe4000bfa6270 */
[----:B------:R-:W-:Y:S01]  /*46240*/  F2FP.SATFINITE.E4M3.F32.PACK_AB_MERGE_C R73, R15, R14, RZ ;  /* 0x0000000e0f49723e */ /* 0x000fe200048070ff */
[----:B------:R-:W4:Y:S01]  /*46250*/  LDCU UR4, c[0x0][0x39c] ;  /* 0x00007380ff0477ac */ /* 0x000f220008000800 */
[----:B------:R-:W-:Y:S02]  /*46260*/  SHF.R.S32.HI R70, RZ, 0x8, R75 ;  /* 0x00000008ff467819 */ /* 0x000fe4000001144b */
[----:B------:R-:W-:Y:S02]  /*46270*/  PRMT R76, R73, 0x9910, RZ ;  /* 0x00009910494c7816 */ /* 0x000fe400000000ff */
[----:B------:R-:W-:Y:S01]  /*46280*/  ISETP.LT.AND P3, PT, R74, UR18, !P3 ;  /* 0x000000124a007c0c */ /* 0x000fe2000df61270 */
[----:B------:R-:W0:Y:S01]  /*46290*/  LDCU UR18, c[0x0][0x398] ;  /* 0x00007300ff1277ac */ /* 0x000e220008000800 */
[----:B------:R-:W-:Y:S01]  /*462a0*/  F2FP.SATFINITE.E4M3.F32.PACK_AB_MERGE_C R75, R13, R12, RZ ;  /* 0x0000000c0d4b723e */ /* 0x000fe200048070ff */
[----:B--2---:R-:W-:Y:S01]  /*462b0*/  @P6 STG.E.U8 desc[UR14][R10.64], R70 ;  /* 0x000000460a006986 */ /* 0x004fe2000c10110e */
[----:B------:R-:W-:Y:S01]  /*462c0*/  ISETP.LT.AND P6, PT, R72, UR20, !P5 ;  /* 0x0000001448007c0c */ /* 0x000fe2000efc1270 */
[----:B------:R-:W2:Y:S02]  /*462d0*/  LDCU UR20, c[0x0][0x398] ;  /* 0x00007300ff1477ac */ /* 0x000ea40008000800 */
[----:B-----5:R5:W-:Y:S02]  /*462e0*/  @P4 STG.E.U8 desc[UR14][R4.64], R73 ;  /* 0x0000004904004986 */ /* 0x020be4000c10110e */
[----:B-----5:R-:W-:-:S02]  /*462f0*/  IMAD.MOV.U32 R73, RZ, RZ, R76 ;  /* 0x000000ffff497224 */ /* 0x020fc400078e004c */
[----:B------:R-:W5:Y:S03]  /*46300*/  LDL.LU.64 R4, [R1+0xc78] ;  /* 0x000c780001047983 */ /* 0x000f660000300a00 */
[----:B------:R-:W-:Y:S01]  /*46310*/  SHF.R.S32.HI R73, RZ, 0x8, R73 ;  /* 0x00000008ff497819 */ /* 0x000fe20000011449 */
[----:B------:R-:W2:Y:S04]  /*46320*/  LDL.LU R16, [R1+0x1b8] ;  /* 0x0001b80001107983 */ /* 0x000ea80000300800 */
[----:B------:R-:W2:Y:S04]  /*46330*/  LDL.LU R17, [R1+0x1bc] ;  /* 0x0001bc0001117983 */ /* 0x000ea80000300800 */
[----:B------:R-:W2:Y:S04]  /*46340*/  LDL.LU.64 R76, [R1+0xc80] ;  /* 0x000c8000014c7983 */ /* 0x000ea80000300a00 */
[----:B---3--:R-:W-:Y:S04]  /*46350*/  @P3 STG.E.U8 desc[UR14][R8.64], R75 ;  /* 0x0000004b08003986 */ /* 0x008fe8000c10110e */
[----:B------:R-:W3:Y:S04]  /*46360*/  LDL.LU.64 R14, [R1+0xc70] ;  /* 0x000c7000010e7983 */ /* 0x000ee80000300a00 */
[----:B------:R0:W-:Y:S04]  /*46370*/  @P6 STG.E.U8 desc[UR14][R6.64], R73 ;  /* 0x0000004906006986 */ /* 0x0001e8000c10110e */
[----:B0-----:R-:W3:Y:S04]  /*46380*/  LDL.LU R73, [R1+0x5b8] ;  /* 0x0005b80001497983 */ /* 0x001ee80000300800 */
[----:B------:R-:W4:Y:S01]  /*46390*/  LDL.LU.64 R12, [R1+0xc68] ;  /* 0x000c6800010c7983 */ /* 0x000f220000300a00 */
[----:B------:R-:W-:-:S03]  /*463a0*/  VIADD R70, R69, 0x6e ;  /* 0x0000006e45467836 */ /* 0x000fc60000000000 */
[----:B------:R-:W4:Y:S02]  /*463b0*/  LDL.LU R10, [R1+0x5c0] ;  /* 0x0005c000010a7983 */ /* 0x000f240000300800 */
[----:B------:R-:W-:Y:S01]  /*463c0*/  ISETP.GE.AND P4, PT, R70, UR10, PT ;  /* 0x0000000a46007c0c */ /* 0x000fe2000bf86270 */
[----:B------:R-:W0:Y:S01]  /*463d0*/  LDCU UR10, c[0x0][0x398] ;  /* 0x00007300ff0a77ac */ /* 0x000e220008000800 */
[----:B------:R-:W4:Y:S01]  /*463e0*/  LDL.LU R11, [R1+0x5c4] ;  /* 0x0005c400010b7983 */ /* 0x000f220000300800 */
[----:B-1----:R-:W-:Y:S02]  /*463f0*/  ISETP.LT.AND P5, PT, R74, UR12, !P5 ;  /* 0x0000000c4a007c0c */ /* 0x002fe4000efa1270 */
[----:B------:R-:W-:Y:S01]  /*46400*/  ISETP.LT.AND P3, PT, R72, UR8, !P4 ;  /* 0x0000000848007c0c */ /* 0x000fe2000e761270 */
[----:B------:R-:W4:Y:S01]  /*46410*/  LDL.LU R8, [R1+0x1c0] ;  /* 0x0001c00001087983 */ /* 0x000f220000300800 */
[----:B------:R-:W-:Y:S01]  /*46420*/  PRMT R75, R75, 0x9910, RZ ;  /* 0x000099104b4b7816 */ /* 0x000fe200000000ff */
[----:B------:R-:W-:Y:S01]  /*46430*/  VIADD R70, R69, 0x6f ;  /* 0x0000006f45467836 */ /* 0x000fe20000000000 */
[----:B------:R-:W1:Y:S01]  /*46440*/  LDCU UR8, c[0x0][0x39c] ;  /* 0x00007380ff0877ac */ /* 0x000e620008000800 */
[----:B------:R-:W4:Y:S01]  /*46450*/  LDL.LU R9, [R1+0x1c4] ;  /* 0x0001c40001097983 */ /* 0x000f220000300800 */
[----:B------:R-:W0:Y:S03]  /*46460*/  LDCU UR12, c[0x0][0x398] ;  /* 0x00007300ff0c77ac */ /* 0x000e260008000800 */
[----:B------:R-:W4:Y:S01]  /*46470*/  LDL.LU.64 R6, [R1+0xc58] ;  /* 0x000c580001067983 */ /* 0x000f220000300a00 */
[----:B------:R-:W-:-:S05]  /*46480*/  SHF.R.S32.HI R75, RZ, 0x8, R75 ;  /* 0x00000008ff4b7819 */ /* 0x000fca000001144b */
[----:B--2---:R-:W-:Y:S01]  /*46490*/  @P5 STG.E.U8 desc[UR14][R76.64], R75 ;  /* 0x0000004b4c005986 */ /* 0x004fe2000c10110e */
[----:B---3--:R-:W-:-:S05]  /*464a0*/  F2FP.SATFINITE.E4M3.F32.PACK_AB_MERGE_C R73, R85, R73, RZ ;  /* 0x000000495549723e */ /* 0x008fca00048070ff */
[----:B-----5:R2:W-:Y:S04]  /*464b0*/  @P3 STG.E.U8 desc[UR14][R4.64], R73 ;  /* 0x0000004904003986 */ /* 0x0205e8000c10110e */
[----:B--2---:R-:W2:Y:S01]  /*464c0*/  LDL.LU.64 R4, [R1+0xc40] ;  /* 0x000c400001047983 */ /* 0x004ea20000300a00 */
[----:B------:R-:W-:Y:S01]  /*464d0*/  ISETP.GE.AND P6, PT, R70, UR6, PT ;  /* 0x0000000646007c0c */ /* 0x000fe2000bfc6270 */
[----:B------:R-:W3:Y:S01]  /*464e0*/  LDCU UR6, c[0x0][0x398] ;  /* 0x00007300ff0677ac */ /* 0x000ee20008000800 */
[----:B0-----:R-:W-:Y:S01]  /*464f0*/  ISETP.LT.AND P4, PT, R74, UR10, !P4 ;  /* 0x0000000a4a007c0c */ /* 0x001fe2000e781270 */
[----:B------:R-:W-:Y:S01]  /*46500*/  VIADD R70, R69, 0x70 ;  /* 0x0000007045467836 */ /* 0x000fe20000000000 */
[----:B------:R-:W-:Y:S01]  /*46510*/  ISETP.LT.AND P3, PT, R72, UR18, !P6 ;  /* 0x0000001248007c0c */ /* 0x000fe2000f761270 */
[----:B------:R-:W0:Y:S01]  /*46520*/  LDCU UR10, c[0x0][0x398] ;  /* 0x00007300ff0a77ac */ /* 0x000e220008000800 */
[----:B------:R-:W-:-:S02]  /*46530*/  PRMT R75, R73, 0x9910, RZ ;  /* 0x00009910494b7816 */ /* 0x000fc400000000ff */
[----:B----4-:R-:W-:Y:S01]  /*46540*/  ISETP.GE.AND P5, PT, R70, UR4, PT ;  /* 0x0000000446007c0c */ /* 0x010fe2000bfa6270 */
[----:B------:R-:W-:Y:S01]  /*46550*/  VIADD R70, R69, 0x71 ;  /* 0x0000007145467836 */ /* 0x000fe20000000000 */
[----:B------:R-:W-:Y:S01]  /*46560*/  F2FP.SATFINITE.E4M3.F32.PACK_AB_MERGE_C R73, R17, R16, RZ ;  /* 0x000000101149723e */ /* 0x000fe200048070ff */
[----:B------:R-:W4:Y:S04]  /*46570*/  LDCU UR18, c[0x0][0x398] ;  /* 0x00007300ff1277ac */ /* 0x000f280008000800 */
[----:B------:R5:W-:Y:S01]  /*46580*/  @P4 STG.E.U8 desc[UR14][R14.64], R73 ;  /* 0x000000490e004986 */ /* 0x000be2000c10110e */
[----:B-1----:R-:W-:Y:S01]  /*46590*/  ISETP.GE.AND P4, PT, R70, UR8, PT ;  /* 0x0000000846007c0c */ /* 0x002fe2000bf86270 */
[----:B------:R-:W1:Y:S01]  /*465a0*/  LDCU UR4, c[0x0][0x39c] ;  /* 0x00007380ff0477ac */ /* 0x000e620008000800 */
[----:B------:R-:W-:-:S02]  /*465b0*/  SHF.R.S32.HI R70, RZ, 0x8, R75 ;  /* 0x00000008ff467819 */ /* 0x000fc4000001144b */
[----:B---3--:R-:W-:Y:S01]  /*465c0*/  ISETP.LT.AND P6, PT, R74, UR6, !P6 ;  /* 0x000000064a007c0c */ /* 0x008fe2000f7c1270 */
[----:B------:R-:W3:Y:S02]  /*465d0*/  LDCU UR6, c[0x0][0x39c] ;  /* 0x00007380ff0677ac */ /* 0x000ee40008000800 */
[----:B------:R0:W-:Y:S01]  /*465e0*/  @P3 STG.E.U8 desc[UR14][R12.64], R70 ;  /* 0x000000460c003986 */ /* 0x0001e2000c10110e */
[----:B-----5:R-:W-:Y:S01]  /*465f0*/  PRMT R73, R73, 0x9910, RZ ;  /* 0x0000991049497816 */ /* 0x020fe200000000ff */
[----:B------:R-:W5:Y:S04]  /*46600*/  LDCU UR8, c[0x0][0x39c] ;  /* 0x00007380ff0877ac */ /* 0x000f680008000800 */
[----:B0-----:R-:W-:Y:S01]  /*46610*/  IMAD.MOV.U32 R70, RZ, RZ, R73 ;  /* 0x000000ffff467224 */ /* 0x001fe200078e0049 */
[----:B------:R-:W3:Y:S01]  /*46620*/  LDL.LU R12, [R1+0x5c8] ;  /* 0x0005c800010c7983 */ /* 0x000ee20000300800 */
[----:B------:R-:W-:-:S03]  /*46630*/  F2FP.SATFINITE.E4M3.F32.PACK_AB_MERGE_C R73, R11, R10, RZ ;  /* 0x0000000a0b49723e */ /* 0x000fc600048070ff */
[----:B------:R-:W-:Y:S01]  /*46640*/  SHF.R.S32.HI R70, RZ, 0x8, R70 ;  /* 0x00000008ff467819 */ /* 0x000fe20000011446 */
[----:B------:R-:W3:Y:S01]  /*46650*/  LDL.LU R13, [R1+0x5cc] ;  /* 0x0005cc00010d7983 */ /* 0x000ee20000300800 */
[----:B------:R-:W-:-:S03]  /*46660*/  F2FP.SATFINITE.E4M3.F32.PACK_AB_MERGE_C R75, R9, R8, RZ ;  /* 0x00000008094b723e */ /* 0x000fc600048070ff */
[----:B------:R-:W3:Y:S04]  /*46670*/  LDL.LU R10, [R1+0x1c8] ;  /* 0x0001c800010a7983 */ /* 0x000ee80000300800 */
[----:B------:R-:W3:Y:S01]  /*46680*/  LDL.LU R11, [R1+0x1cc] ;  /* 0x0001cc00010b7983 */ /* 0x000ee20000300800 */
[----:B------:R-:W-:Y:S01]  /*46690*/  ISETP.LT.AND P3, PT, R72, UR10, !P5 ;  /* 0x0000000a48007c0c */ /* 0x000fe2000ef61270 */
[----:B------:R-:W0:Y:S02]  /*466a0*/  LDCU UR10, c[0x0][0x398] ;  /* 0x00007300ff0a77ac */ /* 0x000e240008000800 */
[----:B------:R1:W-:Y:S04]  /*466b0*/  @P6 STG.E.U8 desc[UR14][R6.64], R70 ;  /* 0x0000004606006986 */ /* 0x0003e8000c10110e */
[----:B------:R-:W3:Y:S04]  /*466c0*/  LDL.LU.64 R8, [R1+0xc50] ;  /* 0x000c500001087983 */ /* 0x000ee80000300a00 */
[----:B-1----:R-:W5:Y:S04]  /*466d0*/  LDL.LU.64 R6, [R1+0xc38] ;  /* 0x000c380001067983 */ /* 0x002f680000300a00 */
[----:B--2---:R1:W-:Y:S04]  /*466e0*/  @P3 STG.E.U8 desc[UR14][R4.64], R73 ;  /* 0x0000004904003986 */ /* 0x0043e8000c10110e */
[----:B-1----:R-:W2:Y:S01]  /*466f0*/  LDL.LU.64 R4, [R1+0xc30] ;  /* 0x000c300001047983 */ /* 0x002ea20000300a00 */
[----:B------:R-:W-:Y:S01]  /*46700*/  ISETP.LT.AND P5, PT, R74, UR12, !P5 ;  /* 0x0000000c4a007c0c */ /* 0x000fe2000efa1270 */
[----:B------:R-:W-:Y:S01]  /*46710*/  VIADD R70, R69, 0x72 ;  /* 0x0000007245467836 */ /* 0x000fe20000000000 */
[----:B------:R-:W-:Y:S01]  /*46720*/  PRMT R76, R73, 0x9910, RZ ;  /* 0x00009910494c7816 */ /* 0x000fe200000000ff */
[----:B------:R-:W1:Y:S01]  /*46730*/  LDCU UR12, c[0x0][0x398] ;  /* 0x00007300ff0c77ac */ /* 0x000e620008000800 */
[----:B----4-:R-:W-:Y:S01]  /*46740*/  ISETP.LT.AND P6, PT, R72, UR18, !P4 ;  /* 0x0000001248007c0c */ /* 0x010fe2000e7c1270 */
[----:B------:R-:W4:Y:S01]  /*46750*/  LDL.LU R17, [R1+0x5d4] ;  /* 0x0005d40001117983 */ /* 0x000f220000300800 */
[----:B------:R-:W-:Y:S01]  /*46760*/  ISETP.GE.AND P3, PT, R70, UR4, PT ;  /* 0x0000000446007c0c */ /* 0x000fe2000bf66270 */
[----:B------:R-:W-:Y:S01]  /*46770*/  IMAD.MOV.U32 R70, RZ, RZ, R76 ;  /* 0x000000ffff467224 */ /* 0x000fe200078e004c */
[----:B------:R-:W0:Y:S01]  /*46780*/  LDCU UR18, c[0x0][0x398] ;  /* 0x00007300ff1277ac */ /* 0x000e220008000800 */
[----:B------:R-:W-:-:S03]  /*46790*/  VIADD R76, R84, UR17 ;  /* 0x00000011544c7c36 */ /* 0x000fc60008000000 */
[----:B------:R-:W-:Y:S01]  /*467a0*/  SHF.R.S32.HI R70, RZ, 0x8, R70 ;  /* 0x00000008ff467819 */ /* 0x000fe20000011446 */
[----:B------:R-:W-:Y:S01]  /*467b0*/  @P5 STG.E.U8 desc[UR14][R80.64], R75 ;  /* 0x0000004b50005986 */ /* 0x000fe2000c10110e */
[----:B------:R-:W-:Y:S01]  /*467c0*/  IADD3 R84, P5, PT, R84, R2, RZ ;  /* 0x0000000254547210 */ /* 0x000fe20007fbe0ff */
[----:B------:R-:W0:Y:S02]  /*467d0*/  LDCU UR4, c[0x0][0x39c] ;  /* 0x00007380ff0477ac */ /* 0x000e240008000800 */
[----:B------:R1:W-:Y:S02]  /*467e0*/  @P6 STG.E.U8 desc[UR14][R82.64], R70 ;  /* 0x0000004652006986 */ /* 0x0003e4000c10110e */
[----:B------:R-:W-:Y:S01]  /*467f0*/  IMAD.X R85, R71, 0x1, R3, P5 ;  /* 0x0000000147557824 */ /* 0x000fe200028e0603 */
[----:B-1----:R-:W-:Y:S02]  /*46800*/  SHF.R.S32.HI R70, RZ, 0x1f, R76 ;  /* 0x0000001fff467819 */ /* 0x002fe4000001144c */
[----:B------:R-:W-:-:S05]  /*46810*/  IADD3 R82, P5, PT, R76, R0, RZ ;  /* 0x000000004c527210 */ /* 0x000fca0007fbe0ff */
[----:B------:R-:W-:Y:S01]  /*46820*/  IMAD.X R83, R70, 0x1, R68, P5 ;  /* 0x0000000146537824 */ /* 0x000fe200028e0644 */
[----:B------:R-:W-:Y:S02]  /*46830*/  IADD3 R80, P5, PT, R76, R2, RZ ;  /* 0x000000024c507210 */ /* 0x000fe40007fbe0ff */
[----:B0-----:R-:W-:Y:S01]  /*46840*/  ISETP.LT.AND P4, PT, R74, UR10, !P4 ;  /* 0x0000000a4a007c0c */ /* 0x001fe2000e781270 */
[----:B------:R-:W-:Y:S01]  /*46850*/  VIADD R71, R69, 0x73 ;  /* 0x0000007345477836 */ /* 0x000fe20000000000 */
[----:B------:R-:W-:Y:S01]  /*46860*/  PRMT R73, R75, 0x9910, RZ ;  /* 0x000099104b497816 */ /* 0x000fe200000000ff */
[----:B------:R-:W-:Y:S01]  /*46870*/  IMAD.X R81, R70, 0x1, R3, P5 ;  /* 0x0000000146517824 */ /* 0x000fe200028e0603 */
[----:B------:R-:W-:Y:S01]  /*46880*/  ISETP.LT.AND P5, PT, R72, UR12, !P3 ;  /* 0x0000000c48007c0c */ /* 0x000fe2000dfa1270 */
[----:B------:R-:W-:Y:S01]  /*46890*/  VIADD R76, R76, UR17 ;  /* 0x000000114c4c7c36 */ /* 0x000fe20008000000 */
[----:B------:R-:W-:Y:S01]  /*468a0*/  ISETP.LT.AND P3, PT, R74, UR18, !P3 ;  /* 0x000000124a007c0c */ /* 0x000fe2000df61270 */
[----:B------:R-:W0:Y:S01]  /*468b0*/  LDCU UR12, c[0x0][0x398] ;  /* 0x00007300ff0c77ac */ /* 0x000e220008000800 */
[----:B---3--:R-:W-:-:S02]  /*468c0*/  ISETP.GE.AND P6, PT, R71, UR6, PT ;  /* 0x0000000647007c0c */ /* 0x008fc4000bfc6270 */
[----:B------:R-:W-:Y:S01]  /*468d0*/  SHF.R.S32.HI R70, RZ, 0x8, R73 ;  /* 0x00000008ff467819 */ /* 0x000fe20000011449 */
[----:B------:R-:W1:Y:S01]  /*468e0*/  LDCU UR18, c[0x0][0x398] ;  /* 0x00007300ff1277ac */ /* 0x000e620008000800 */
[----:B------:R-:W-:Y:S02]  /*468f0*/  F2FP.SATFINITE.E4M3.F32.PACK_AB_MERGE_C R71, R13, R12, RZ ;  /* 0x0000000c0d47723e */ /* 0x000fe400048070ff */
[----:B------:R-:W-:Y:S01]  /*46900*/  F2FP.SATFINITE.E4M3.F32.PACK_AB_MERGE_C R75, R11, R10, RZ ;  /* 0x0000000a0b4b723e */ /* 0x000fe200048070ff */
[----:B------:R3:W-:Y:S01]  /*46910*/  @P4 STG.E.U8 desc[UR14][R8.64], R70 ;  /* 0x0000004608004986 */ /* 0x0007e2000c10110e */
[----:B------:R-:W-:Y:S01]  /*46920*/  PRMT R73, R71, 0x9910, RZ ;  /* 0x0000991047497816 */ /* 0x000fe200000000ff */
[----:B------:R-:W0:Y:S02]  /*46930*/  LDCU UR10, c[0x0][0x39c] ;  /* 0x00007380ff0a77ac */ /* 0x000e240008000800 */
[----:B-----5:R5:W-:Y:S01]  /*46940*/  @P5 STG.E.U8 desc[UR14][R6.64], R71 ;  /* 0x0000004706005986 */ /* 0x020be2000c10110e */
[----:B------:R-:W-:Y:S01]  /*46950*/  ISETP.LT.AND P4, PT, R72, UR20, !P6 ;  /* 0x0000001448007c0c */ /* 0x000fe2000f781270 */
[----:B------:R-:W0:Y:S01]  /*46960*/  LDCU UR20, c[0x0][0x398] ;  /* 0x00007300ff1477ac */ /* 0x000e220008000800 */
[----:B------:R-:W0:Y:S01]  /*46970*/  LDCU UR6, c[0x0][0x39c] ;  /* 0x00007380ff0677ac */ /* 0x000e220008000800 */
[----:B---3--:R-:W-:Y:S01]  /*46980*/  VIADD R70, R69, 0x74 ;  /* 0x0000007445467836 */ /* 0x008fe20000000000 */
[----:B------:R-:W3:Y:S04]  /*46990*/  LDL.LU R9, [R1+0x1d0] ;  /* 0x0001d00001097983 */ /* 0x000ee80000300800 */
[----:B-----5:R-:W3:Y:S01]  /*469a0*/  LDL.LU R6, [R1+0x1d4] ;  /* 0x0001d40001067983 */ /* 0x020ee20000300800 */
[----:B------:R-:W-:Y:S01]  /*469b0*/  ISETP.GE.AND P5, PT, R70, UR8, PT ;  /* 0x0000000846007c0c */ /* 0x000fe2000bfa6270 */
[----:B------:R-:W-:-:S02]  /*469c0*/  IMAD.MOV.U32 R71, RZ, RZ, R73 ;  /* 0x000000ffff477224 */ /* 0x000fc400078e0049 */
[----:B------:R-:W5:Y:S01]  /*469d0*/  LDL.LU.64 R14, [R1+0xc60] ;  /* 0x000c6000010e7983 */ /* 0x000f620000300a00 */
[----:B------:R-:W-:-:S03]  /*469e0*/  SHF.R.S32.HI R70, RZ, 0x1f, R76 ;  /* 0x0000001fff467819 */ /* 0x000fc6000001144c */
[----:B------:R1:W-:Y:S01]  /*469f0*/  @P3 STG.E.U8 desc[UR14][R78.64], R75 ;  /* 0x0000004b4e003986 */ /* 0x0003e2000c10110e */
[----:B------:R-:W-:Y:S01]  /*46a00*/  SHF.R.S32.HI R71, RZ, 0x8, R71 ;  /* 0x00000008ff477819 */ /* 0x000fe20000011447 */
[----:B------:R-:W-:Y:S01]  /*46a10*/  VIADD R73, R76, UR17 ;  /* 0x000000114c497c36 */ /* 0x000fe20008000000 */
[----:B0-----:R-:W-:Y:S01]  /*46a20*/  ISETP.LT.AND P6, PT, R74, UR12, !P6 ;  /* 0x0000000c4a007c0c */ /* 0x001fe2000f7c1270 */
[----:B------:R-:W0:Y:S01]  /*46a30*/  LDCU UR8, c[0x0][0x398] ;  /* 0x00007300ff0877ac */ /* 0x000e220008000800 */
[----:B------:R-:W0:Y:S01]  /*46a40*/  LDCU UR12, c[0x0][0x398] ;  /* 0x00007300ff0c77ac */ /* 0x000e220008000800 */
[----:B-1----:R-:W-:Y:S01]  /*46a50*/  IADD3 R78, P3, PT, R76, R0, RZ ;  /* 0x000000004c4e7210 */ /* 0x002fe20007f7e0ff */
[----:B------:R-:W1:Y:S04]  /*46a60*/  LDCU UR17, c[0x0][0x398] ;  /* 0x00007300ff1177ac */ /* 0x000e680008000800 */
[----:B------:R-:W-:Y:S01]  /*46a70*/  IMAD.X R79, R70, 0x1, R68, P3 ;  /* 0x00000001464f7824 */ /* 0x000fe200018e0644 */
[----:B------:R-:W-:-:S05]  /*46a80*/  IADD3 R76, P3, PT, R76, R2, RZ ;  /* 0x000000024c4c7210 */ /* 0x000fca0007f7e0ff */
[----:B------:R-:W-:Y:S01]  /*46a90*/  IMAD.X R77, R70, 0x1, R3, P3 ;  /* 0x00000001464d7824 */ /* 0x000fe200018e0603 */
[----:B------:R-:W-:Y:S01]  /*46aa0*/  IADD3 R70, P3, PT, R73, R0, RZ ;  /* 0x0000000049467210 */ /* 0x000fe20007f7e0ff */
[----:B--2---:R2:W-:Y:S02]  /*46ab0*/  @P4 STG.E.U8 desc[UR14][R4.64], R71 ;  /* 0x0000004704004986 */ /* 0x0045e4000c10110e */
[----:B--2---:R-:W-:Y:S02]  /*46ac0*/  PRMT R71, R75, 0x9910, RZ ;  /* 0x000099104b477816 */ /* 0x004fe400000000ff */
[----:B------:R-:W2:Y:S01]  /*46ad0*/  LDL.LU.64 R4, [R1+0xc48] ;  /* 0x000c480001047983 */ /* 0x000ea20000300a00 */
[----:B------:R-:W-:-:S03]  /*46ae0*/  SHF.R.S32.HI R75, RZ, 0x1f, R73 ;  /* 0x0000001fff4b7819 */ /* 0x000fc60000011449 */
[----:B------:R-:W2:Y:S01]  /*46af0*/  LDL.LU.64 R12, [R1+0xc28] ;  /* 0x000c2800010c7983 */ /* 0x000ea20000300a00 */
[----:B------:R-:W-:-:S03]  /*46b00*/  IMAD.MOV.U32 R16, RZ, RZ, R71 ;  /* 0x000000ffff107224 */ /* 0x000fc600078e0047 */
[----:B------:R-:W2:Y:S01]  /*46b10*/  LDL.LU.64 R10, [R1+0xc20] ;  /* 0x000c2000010a7983 */ /* 0x000ea20000300a00 */
[----:B------:R-:W-:-:S03]  /*46b20*/  IMAD.X R71, R75, 0x1, R68, P3 ;  /* 0x000000014b477824 */ /* 0x000fc600018e0644 */
[----:B------:R-:W2:Y:S04]  /*46b30*/  LDL.LU R8, [R1+0x5d8] ;  /* 0x0005d80001087983 */ /* 0x000ea80000300800 */
[----:B------:R-:W2:Y:S04]  /*46b40*/  LDL.LU R7, [R1+0x5dc] ;  /* 0x0005dc0001077983 */ /* 0x000ea80000300800 */
[----:B------:R-:W4:Y:S01]  /*46b50*/  LDL.LU R68, [R1+0x5d0] ;  /* 0x0005d00001447983 */ /* 0x000f220000300800 */
[----:B------:R-:W-:-:S05]  /*46b60*/  VIADD R0, R69, 0x75 ;  /* 0x0000007545007836 */ /* 0x000fca0000000000 */
[----:B------:R-:W-:Y:S01]  /*46b70*/  ISETP.GE.AND P4, PT, R0, UR4, PT ;  /* 0x0000000400007c0c */ /* 0x000fe2000bf86270 */
[----:B------:R-:W1:Y:S01]  /*46b80*/  LDCU UR4, c[0x0][0x39c] ;  /* 0x00007380ff0477ac */ /* 0x000e620008000800 */
[----:B------:R-:W-:Y:S02]  /*46b90*/  SHF.R.S32.HI R0, RZ, 0x8, R16 ;  /* 0x00000008ff007819 */ /* 0x000fe40000011410 */
[----:B0-----:R-:W-:Y:S01]  /*46ba0*/  ISETP.LT.AND P3, PT, R72, UR8, !P5 ;  /* 0x0000000848007c0c */ /* 0x001fe2000ef61270 */
[----:B------:R-:W0:Y:S02]  /*46bb0*/  LDCU UR8, c[0x0][0x398] ;  /* 0x00007300ff0877ac */ /* 0x000e240008000800 */
[----:B-----5:R5:W-:Y:S04]  /*46bc0*/  @P6 STG.E.U8 desc[UR14][R14.64], R0 ;  /* 0x000000000e006986 */ /* 0x020be8000c10110e */
[----:B-----5:R-:W5:Y:S01]  /*46bd0*/  LDL.LU.64 R14, [R1+0xc18] ;  /* 0x000c1800010e7983 */ /* 0x020f620000300a00 */
[----:B----4-:R-:W-:-:S05]  /*46be0*/  F2FP.SATFINITE.E4M3.F32.PACK_AB_MERGE_C R68, R17, R68, RZ ;  /* 0x000000441144723e */ /* 0x010fca00048070ff */
[----:B--2---:R2:W-:Y:S04]  /*46bf0*/  @P3 STG.E.U8 desc[UR14][R4.64], R68 ;  /* 0x0000004404003986 */ /* 0x0045e8000c10110e */
[----:B--2---:R-:W2:Y:S01]  /*46c00*/  LDL.LU.64 R4, [R1+0xc10] ;  /* 0x000c100001047983 */ /* 0x004ea20000300a00 */
[----:B------:R-:W-:Y:S02]  /*46c10*/  ISETP.LT.AND P5, PT, R74, UR18, !P5 ;  /* 0x000000124a007c0c */ /* 0x000fe4000efa1270 */
[----:B---3--:R-:W-:Y:S02]  /*46c20*/  F2FP.SATFINITE.E4M3.F32.PACK_AB_MERGE_C R6, R6, R9, RZ ;  /* 0x000000090606723e */ /* 0x008fe400048070ff */
[----:B------:R-:W-:Y:S02]  /*46c30*/  PRMT R9, R68, 0x9910, RZ ;  /* 0x0000991044097816 */ /* 0x000fe400000000ff */
[----:B------:R-:W-:Y:S01]  /*46c40*/  ISETP.LT.AND P6, PT, R72, UR20, !P4 ;  /* 0x0000001448007c0c */ /* 0x000fe2000e7c1270 */
[----:B------:R-:W-:-:S02]  /*46c50*/  VIADD R0, R69, 0x76 ;  /* 0x0000007645007836 */ /* 0x000fc40000000000 */
[----:B------:R-:W-:Y:S01]  /*46c60*/  IMAD.MOV.U32 R68, RZ, RZ, R9 ;  /* 0x000000ffff447224 */ /* 0x000fe200078e0009 */
[----:B------:R-:W-:Y:S01]  /*46c70*/  ISETP.LT.AND P4, PT, R74, UR12, !P4 ;  /* 0x0000000c4a007c0c */ /* 0x000fe2000e781270 */
[----:B------:R-:W3:Y:S01]  /*46c80*/  LDL.LU R9, [R1+0x1dc] ;  /* 0x0001dc0001097983 */ /* 0x000ee20000300800 */
[----:B------:R-:W-:Y:S02]  /*46c90*/  ISETP.GE.AND P3, PT, R0, UR10, PT ;  /* 0x0000000a00007c0c */ /* 0x000fe4000bf66270 */
[----:B------:R-:W-:Y:S01]  /*46ca0*/  SHF.R.S32.HI R68, RZ, 0x8, R68 ;  /* 0x00000008ff447819 */ /* 0x000fe20000011444 */
[----:B------:R4:W-:Y:S01]  /*46cb0*/  @P5 STG.E.U8 desc[UR14][R12.64], R6 ;  /* 0x000000060c005986 */ /* 0x0009e2000c10110e */
[C---:B------:R-:W-:Y:S01]  /*46cc0*/  VIADD R0, R69.reuse, 0x77 ;  /* 0x0000007745007836 */ /* 0x040fe20000000000 */
[----:B------:R-:W1:Y:S02]  /*46cd0*/  LDCU UR10, c[0x0][0x398] ;  /* 0x00007300ff0a77ac */ /* 0x000e640008000800 */
[----:B------:R0:W-:Y:S02]  /*46ce0*/  @P6 STG.E.U8 desc[UR14][R10.64], R68 ;  /* 0x000000440a006986 */ /* 0x0001e4000c10110e */
[----:B------:R-:W-:Y:S01]  /*46cf0*/  ISETP.GE.AND P6, PT, R0, UR6, PT ;  /* 0x0000000600007c0c */ /* 0x000fe2000bfc6270 */
[----:B------:R-:W-:Y:S01]  /*46d00*/  VIADD R0, R69, 0x78 ;  /* 0x0000007845007836 */ /* 0x000fe20000000000 */
[----:B------:R-:W1:Y:S01]  /*46d10*/  LDCU UR12, c[0x0][0x398] ;  /* 0x00007300ff0c77ac */ /* 0x000e620008000800 */
[----:B----4-:R-:W-:Y:S01]  /*46d20*/  PRMT R6, R6, 0x9910, RZ ;  /* 0x0000991006067816 */ /* 0x010fe200000000ff */
[----:B------:R-:W4:Y:S01]  /*46d30*/  LDL.LU.64 R12, [R1+0xc08] ;  /* 0x000c0800010c7983 */ /* 0x000f220000300a00 */
[----:B0-----:R-:W-:Y:S01]  /*46d40*/  ISETP.LT.AND P5, PT, R72, UR8, !P3 ;  /* 0x0000000848007c0c */ /* 0x001fe2000dfa1270 */
[----:B------:R-:W0:Y:S01]  /*46d50*/  LDCU UR8, c[0x0][0x39c] ;  /* 0x00007380ff0877ac */ /* 0x000e220008000800 */
[----:B------:R-:W-:Y:S01]  /*46d60*/  F2FP.SATFINITE.E4M3.F32.PACK_AB_MERGE_C R68, R7, R8, RZ ;  /* 0x000000080744723e */ /* 0x000fe200048070ff */
[----:B------:R-:W3:Y:S01]  /*46d70*/  LDL.LU.64 R16, [R1+0xc00] ;  /* 0x000c000001107983 */ /* 0x000ee20000300a00 */
[----:B------:R-:W-:Y:S01]  /*46d80*/  SHF.R.S32.HI R8, RZ, 0x8, R6 ;  /* 0x00000008ff087819 */ /* 0x000fe20000011406 */
[----:B------:R-:W0:Y:S02]  /*46d90*/  LDCU UR6, c[0x0][0x398] ;  /* 0x00007300ff0677ac */ /* 0x000e240008000800 */
[----:B------:R-:W3:Y:S04]  /*46da0*/  LDL.LU R10, [R1+0x5e0] ;  /* 0x0005e000010a7983 */ /* 0x000ee80000300800 */
[----:B------:R-:W3:Y:S04]  /*46db0*/  LDL.LU R11, [R1+0x5e4] ;  /* 0x0005e400010b7983 */ /* 0x000ee80000300800 */
[----:B------:R-:W3:Y:S04]  /*46dc0*/  LDL.LU R6, [R1+0x1e0] ;  /* 0x0001e00001067983 */ /* 0x000ee80000300800 */
[----:B------:R-:W3:Y:S04]  /*46dd0*/  LDL.LU R7, [R1+0x1e4] ;  /* 0x0001e40001077983 */ /* 0x000ee80000300800 */
[----:B-----5:R5:W-:Y:S01]  /*46de0*/  @P4 STG.E.U8 desc[UR14][R14.64], R8 ;  /* 0x000000080e004986 */ /* 0x020be2000c10110e */
[----:B-1----:R-:W-:Y:S01]  /*46df0*/  ISETP.GE.AND P4, PT, R0, UR4, PT ;  /* 0x0000000400007c0c */ /* 0x002fe2000bf86270 */
[----:B------:R-:W1:Y:S02]  /*46e00*/  LDCU UR4, c[0x0][0x39c] ;  /* 0x00007380ff0477ac */ /* 0x000e640008000800 */
[----:B-----5:R-:W5:Y:S04]  /*46e10*/  LDL.LU.64 R14, [R1+0xbf8] ;  /* 0x000bf800010e7983 */ /* 0x020f680000300a00 */
[----:B------:R-:W3:Y:S04]  /*46e20*/  LDL.LU R0, [R1+0x1d8] ;  /* 0x0001d80001007983 */ /* 0x000ee80000300800 */
[----:B--2---:R2:W-:Y:S04]  /*46e30*/  @P5 STG.E.U8 desc[UR14][R4.64], R68 ;  /* 0x0000004404005986 */ /* 0x0045e8000c10110e */
[----:B--2---:R-:W2:Y:S01]  /*46e40*/  LDL.LU.64 R4, [R1+0xbf0] ;  /* 0x000bf00001047983 */ /* 0x004ea20000300a00 */
[----:B------:R-:W-:Y:S01]  /*46e50*/  ISETP.LT.AND P3, PT, R74, UR10, !P3 ;  /* 0x0000000a4a007c0c */ /* 0x000fe2000df61270 */
[----:B------:R-:W1:Y:S01]  /*46e60*/  LDCU UR10, c[0x0][0x398] ;  /* 0x00007300ff0a77ac */ /* 0x000e620008000800 */
[----:B------:R-:W-:-:S02]  /*46e70*/  ISETP.LT.AND P5, PT, R72, UR17, !P6 ;  /* 0x0000001148007c0c */ /* 0x000fc4000f7a1270 */
[----:B------:R-:W-:Y:S01]  /*46e80*/  PRMT R8, R68, 0x9910, RZ ;  /* 0x0000991044087816 */ /* 0x000fe200000000ff */
[----:B------:R-:W1:Y:S01]  /*46e90*/  LDCU UR17, c[0x0][0x398] ;  /* 0x00007300ff1177ac */ /* 0x000e620008000800 */
[----:B0-----:R-:W-:Y:S01]  /*46ea0*/  ISETP.LT.AND P6, PT, R74, UR6, !P6 ;  /* 0x000000064a007c0c */ /* 0x001fe2000f7c1270 */
[----:B------:R-:W0:Y:S01]  /*46eb0*/  LDCU UR6, c[0x0][0x39c] ;  /* 0x00007380ff0677ac */ /* 0x000e220008000800 */
[----:B---3--:R-:W-:Y:S01]  /*46ec0*/  F2FP.SATFINITE.E4M3.F32.PACK_AB_MERGE_C R68, R9, R0, RZ ;  /* 0x000000000944723e */ /* 0x008fe200048070ff */
[----:B------:R-:W-:-:S04]  /*46ed0*/  VIADD R0, R69, 0x79 ;  /* 0x0000007945007836 */ /* 0x000fc80000000000 */
[----:B----4-:R3:W-:Y:S01]  /*46ee0*/  @P3 STG.E.U8 desc[UR14][R12.64], R68 ;  /* 0x000000440c003986 */ /* 0x0107e2000c10110e */
[----:B------:R-:W-:Y:S01]  /*46ef0*/  ISETP.GE.AND P3, PT, R0, UR8, PT ;  /* 0x0000000800007c0c */ /* 0x000fe2000bf66270 */
[----:B------:R-:W4:Y:S01]  /*46f00*/  LDCU UR8, c[0x0][0x398] ;  /* 0x00007300ff0877ac */ /* 0x000f220008000800 */
[----:B------:R-:W-:-:S05]  /*46f10*/  SHF.R.S32.HI R0, RZ, 0x8, R8 ;  /* 0x00000008ff007819 */ /* 0x000fca0000011408 */
[----:B------:R0:W-:Y:S01]  /*46f20*/  @P5 STG.E.U8 desc[UR14][R16.64], R0 ;  /* 0x0000000010005986 */ /* 0x0001e2000c10110e */
[----:B-1----:R-:W-:Y:S01]  /*46f30*/  ISETP.LT.AND P5, PT, R72, UR10, !P4 ;  /* 0x0000000a48007c0c */ /* 0x002fe2000e7a1270 */
[----:B------:R-:W1:Y:S01]  /*46f40*/  LDCU UR10, c[0x0][0x398] ;  /* 0x00007300ff0a77ac */ /* 0x000e620008000800 */
[----:B---3--:R-:W-:Y:S01]  /*46f50*/  PRMT R68, R68, 0x9910, RZ ;  /* 0x0000991044447816 */ /* 0x008fe200000000ff */
[----:B------:R-:W3:Y:S04]  /*46f60*/  LDL.LU.64 R12, [R1+0xbe8] ;  /* 0x000be800010c7983 */ /* 0x000ee80000300a00 */
[----:B------:R-:W3:Y:S01]  /*46f70*/  LDL.LU.64 R8, [R1+0xbe0] ;  /* 0x000be00001087983 */ /* 0x000ee20000300a00 */
[----:B0-----:R-:W-:Y:S01]  /*46f80*/  IMAD.MOV.U32 R0, RZ, RZ, R68 ;  /* 0x000000ffff007224 */ /* 0x001fe200078e0044 */
[----:B------:R-:W-:-:S02]  /*46f90*/  F2FP.SATFINITE.E4M3.F32.PACK_AB_MERGE_C R68, R11, R10, RZ ;  /* 0x0000000a0b44723e */ /* 0x000fc400048070ff */
[----:B------:R-:W3:Y:S02]  /*46fa0*/  LDL.LU R10, [R1+0x5e8] ;  /* 0x0005e800010a7983 */ /* 0x000ee40000300800 */
[----:B------:R-:W-:Y:S02]  /*46fb0*/  SHF.R.S32.HI R0, RZ, 0x8, R0 ;  /* 0x00000008ff007819 */ /* 0x000fe40000011400 */
[----:B------:R-:W3:Y:S04]  /*46fc0*/  LDL.LU R11, [R1+0x5ec] ;  /* 0x0005ec00010b7983 */ /* 0x000ee80000300800 */
[----:B-----5:R-:W-:Y:S04]  /*46fd0*/  @P6 STG.E.U8 desc[UR14][R14.64], R0 ;  /* 0x000000000e006986 */ /* 0x020fe8000c10110e */
[----:B--2---:R0:W-:Y:S04]  /*46fe0*/  @P5 STG.E.U8 desc[UR14][R4.64], R68 ;  /* 0x0000004404005986 */ /* 0x0041e8000c10110e */
[----:B0-----:R-:W2:Y:S01]  /*46ff0*/  LDL.LU.64 R4, [R1+0xbd8] ;  /* 0x000bd80001047983 */ /* 0x001ea20000300a00 */
[----:B------:R-:W-:Y:S01]  /*47000*/  ISETP.LT.AND P4, PT, R74, UR12, !P4 ;  /* 0x0000000c4a007c0c */ /* 0x000fe2000e781270 */
[----:B------:R-:W-:Y:S01]  /*47010*/  VIADD R0, R69, 0x7a ;  /* 0x0000007a45007836 */ /* 0x000fe20000000000 */
[----:B----4-:R-:W-:Y:S01]  /*47020*/  ISETP.LT.AND P6, PT, R72, UR8, !P3 ;  /* 0x0000000848007c0c */ /* 0x010fe2000dfc1270 */
[----:B------:R-:W4:Y:S01]  /*47030*/  LDL.LU R16, [R1+0x1e8] ;  /* 0x0001e80001107983 */ /* 0x000f220000300800 */
[----:B------:R-:W-:Y:S01]  /*47040*/  F2FP.SATFINITE.E4M3.F32.PACK_AB_MERGE_C R6, R7, R6, RZ ;  /* 0x000000060706723e */ /* 0x000fe200048070ff */
[----:B------:R-:W0:Y:S02]  /*47050*/  LDCU UR8, c[0x0][0x398] ;  /* 0x00007300ff0877ac */ /* 0x000e240008000800 */
[----:B------:R-:W4:Y:S01]  /*47060*/  LDL.LU R17, [R1+0x1ec] ;  /* 0x0001ec0001117983 */ /* 0x000f220000300800 */
[----:B------:R-:W-:Y:S01]  /*47070*/  PRMT R7, R68, 0x9910, RZ ;  /* 0x0000991044077816 */ /* 0x000fe200000000ff */
[----:B------:R-:W5:Y:S02]  /*47080*/  LDCU UR12, c[0x0][0x398] ;  /* 0x00007300ff0c77ac */ /* 0x000f640008000800 */
[----:B------:R-:W4:Y:S01]  /*47090*/  LDL.LU.64 R14, [R1+0xbd0] ;  /* 0x000bd000010e7983 */ /* 0x000f220000300a00 */
[----:B------:R-:W-:Y:S01]  /*470a0*/  ISETP.GE.AND P5, PT, R0, UR4, PT ;  /* 0x0000000400007c0c */ /* 0x000fe2000bfa6270 */
[----:B------:R-:W0:Y:S01]  /*470b0*/  LDCU UR4, c[0x0][0x39c] ;  /* 0x00007380ff0477ac */ /* 0x000e220008000800 */
[----:B------:R-:W-:-:S02]  /*470c0*/  SHF.R.S32.HI R0, RZ, 0x8, R7 ;  /* 0x00000008ff007819 */ /* 0x000fc40000011407 */
[----:B-1----:R-:W-:Y:S01]  /*470d0*/  ISETP.LT.AND P3, PT, R74, UR10, !P3 ;  /* 0x0000000a4a007c0c */ /* 0x002fe2000df61270 */
[----:B------:R-:W1:Y:S01]  /*470e0*/  LDCU UR10, c[0x0][0x398] ;  /* 0x00007300ff0a77ac */ /* 0x000e620008000800 */
[----:B------:R-:W-:-:S04]  /*470f0*/  PRMT R68, R6, 0x9910, RZ ;  /* 0x0000991006447816 */ /* 0x000fc800000000ff */
[----:B------:R-:W-:Y:S01]  /*47100*/  SHF.R.S32.HI R68, RZ, 0x8, R68 ;  /* 0x00000008ff447819 */ /* 0x000fe20000011444 */
[----:B---3--:R3:W-:Y:S01]  /*47110*/  @P4 STG.E.U8 desc[UR14][R12.64], R6 ;  /* 0x000000060c004986 */ /* 0x0087e2000c10110e */
[----:B------:R-:W-:-:S03]  /*47120*/  IADD3 R2, P4, PT, R73, R2, RZ ;  /* 0x0000000249027210 */ /* 0x000fc60007f9e0ff */
[----:B------:R0:W-:Y:S04]  /*47130*/  @P6 STG.E.U8 desc[UR14][R8.64], R0 ;  /* 0x0000000008006986 */ /* 0x0001e8000c10110e */
[----:B---3--:R-:W3:Y:S01]  /*47140*/  LDL.LU.64 R12, [R1+0xbc8] ;  /* 0x000bc800010c7983 */ /* 0x008ee20000300a00 */
[----:B------:R-:W-:-:S03]  /*47150*/  F2FP.SATFINITE.E4M3.F32.PACK_AB_MERGE_C R73, R11, R10, RZ ;  /* 0x0000000a0b49723e */ /* 0x000fc600048070ff */
[----:B0-----:R-:W3:Y:S04]  /*47160*/  LDL.LU.64 R8, [R1+0xbc0] ;  /* 0x000bc00001087983 */ /* 0x001ee80000300a00 */
[----:B------:R-:W3:Y:S04]  /*47170*/  LDL.LU.64 R6, [R1+0xbb8] ;  /* 0x000bb80001067983 */ /* 0x000ee80000300a00 */
[----:B------:R-:W3:Y:S04]  /*47180*/  LDL.LU R10, [R1+0x5f0] ;  /* 0x0005f000010a7983 */ /* 0x000ee80000300800 */
[----:B------:R-:W3:Y:S04]  /*47190*/  LDL.LU R11, [R1+0x5f4] ;  /* 0x0005f400010b7983 */ /* 0x000ee80000300800 */
[----:B--2---:R0:W-:Y:S04]  /*471a0*/  @P3 STG.E.U8 desc[UR14][R4.64], R68 ;  /* 0x0000004404003986 */ /* 0x0041e8000c10110e */
[----:B0-----:R-:W2:Y:S01]  /*471b0*/  LDL.LU.64 R4, [R1+0xbb0] ;  /* 0x000bb00001047983 */ /* 0x001ea20000300a00 */
[----:B------:R-:W-:Y:S01]  /*471c0*/  ISETP.LT.AND P6, PT, R72, UR8, !P5 ;  /* 0x0000000848007c0c */ /* 0x000fe2000efc1270 */
[----:B------:R-:W-:Y:S01]  /*471d0*/  VIADD R0, R69, 0x7b ;  /* 0x0000007b45007836 */ /* 0x000fe20000000000 */
[----:B------:R-:W0:Y:S01]  /*471e0*/  LDCU UR8, c[0x0][0x398] ;  /* 0x00007300ff0877ac */ /* 0x000e220008000800 */
[----:B------:R-:W-:Y:S01]  /*471f0*/  IMAD.X R3, R75, 0x1, R3, P4 ;  /* 0x000000014b037824 */ /* 0x000fe200020e0603 */
[----:B-----5:R-:W-:Y:S01]  /*47200*/  ISETP.LT.AND P5, PT, R74, UR12, !P5 ;  /* 0x0000000c4a007c0c */ /* 0x020fe2000efa1270 */
[----:B------:R-:W5:Y:S01]  /*47210*/  LDL.LU R75, [R1+0x1f4] ;  /* 0x0001f400014b7983 */ /* 0x000f620000300800 */
[----:B------:R-:W-:Y:S01]  /*47220*/  ISETP.GE.AND P4, PT, R0, UR6, PT ;  /* 0x0000000600007c0c */ /* 0x000fe2000bf86270 */
[----:B------:R-:W-:Y:S01]  /*47230*/  VIADD R0, R69, 0x7c ;  /* 0x0000007c45007836 */ /* 0x000fe20000000000 */
[----:B------:R-:W-:Y:S01]  /*47240*/  PRMT R68, R73, 0x9910, RZ ;  /* 0x0000991049447816 */ /* 0x000fe200000000ff */
[----:B------:R-:W0:Y:S03]  /*47250*/  LDCU UR6, c[0x0][0x39c] ;  /* 0x00007380ff0677ac */ /* 0x000e260008000800 */
[----:B------:R-:W-:Y:S01]  /*47260*/  ISETP.GE.AND P3, PT, R0, UR4, PT ;  /* 0x0000000400007c0c */ /* 0x000fe2000bf66270 */
[----:B----4-:R4:W-:Y:S01]  /*47270*/  @P6 STG.E.U8 desc[UR14][R14.64], R73 ;  /* 0x000000490e006986 */ /* 0x0109e2000c10110e */
[----:B------:R-:W-:Y:S01]  /*47280*/  F2FP.SATFINITE.E4M3.F32.PACK_AB_MERGE_C R0, R17, R16, RZ ;  /* 0x000000101100723e */ /* 0x000fe200048070ff */
[----:B------:R-:W0:Y:S01]  /*47290*/  LDCU UR12, c[0x0][0x398] ;  /* 0x00007300ff0c77ac */ /* 0x000e220008000800 */
[----:B------:R-:W-:-:S02]  /*472a0*/  ISETP.LT.AND P6, PT, R72, UR17, !P4 ;  /* 0x0000001148007c0c */ /* 0x000fc4000e7c1270 */
[----:B-1----:R-:W-:Y:S01]  /*472b0*/  ISETP.LT.AND P4, PT, R74, UR10, !P4 ;  /* 0x0000000a4a007c0c */ /* 0x002fe2000e781270 */
[----:B------:R-:W1:Y:S01]  /*472c0*/  LDCU UR17, c[0x0][0x398] ;  /* 0x00007300ff1177ac */ /* 0x000e620008000800 */
[----:B------:R-:W-:Y:S01]  /*472d0*/  SHF.R.S32.HI R68, RZ, 0x8, R68 ;  /* 0x00000008ff447819 */ /* 0x000fe20000011444 */
[----:B------:R-:W0:Y:S01]  /*472e0*/  LDCU UR4, c[0x0][0x39c] ;  /* 0x00007380ff0477ac */ /* 0x000e220008000800 */
[----:B----4-:R-:W-:Y:S01]  /*472f0*/  PRMT R73, R0, 0x9910, RZ ;  /* 0x0000991000497816 */ /* 0x010fe200000000ff */
[----:B------:R-:W4:Y:S01]  /*47300*/  LDL.LU.64 R14, [R1+0xba8] ;  /* 0x000ba800010e7983 */ /* 0x000f220000300a00 */
[----:B------:R-:W0:Y:S02]  /*47310*/  LDCU UR10, c[0x0][0x398] ;  /* 0x00007300ff0a77ac */ /* 0x000e240008000800 */
[----:B------:R-:W-:Y:S01]  /*47320*/  SHF.R.S32.HI R73, RZ, 0x8, R73 ;  /* 0x00000008ff497819 */ /* 0x000fe20000011449 */
[----:B---3--:R-:W-:Y:S01]  /*47330*/  @P5 STG.E.U8 desc[UR14][R12.64], R0 ;  /* 0x000000000c005986 */ /* 0x008fe2000c10110e */
[----:B0-----:R-:W-:Y:S01]  /*47340*/  ISETP.LT.AND P5, PT, R72, UR8, !P3 ;  /* 0x0000000848007c0c */ /* 0x001fe2000dfa1270 */
[----:B------:R-:W0:Y:S02]  /*47350*/  LDCU UR8, c[0x0][0x398] ;  /* 0x00007300ff0877ac */ /* 0x000e240008000800 */
[----:B------:R3:W-:Y:S04]  /*47360*/  @P6 STG.E.U8 desc[UR14][R8.64], R68 ;  /* 0x0000004408006986 */ /* 0x0007e8000c10110e */
[----:B------:R0:W-:Y:S01]  /*47370*/  @P4 STG.E.U8 desc[UR14][R6.64], R73 ;  /* 0x0000004906004986 */ /* 0x0001e2000c10110e */
[----:B---3--:R-:W-:-:S03]  /*47380*/  F2FP.SATFINITE.E4M3.F32.PACK_AB_MERGE_C R68, R11, R10, RZ ;  /* 0x0000000a0b44723e */ /* 0x008fc600048070ff */
[----:B------:R-:W3:Y:S04]  /*47390*/  LDL.LU.64 R8, [R1+0xba0] ;  /* 0x000ba00001087983 */ /* 0x000ee80000300a00 */
[----:B------:R-:W3:Y:S04]  /*473a0*/  LDL.LU R12, [R1+0x5f8] ;  /* 0x0005f800010c7983 */ /* 0x000ee80000300800 */
[----:B------:R-:W3:Y:S04]  /*473b0*/  LDL.LU R13, [R1+0x5fc] ;  /* 0x0005fc00010d7983 */ /* 0x000ee80000300800 */
[----:B------:R-:W3:Y:S01]  /*473c0*/  LDL.LU.64 R10, [R1+0xb98] ;  /* 0x000b9800010a7983 */ /* 0x000ee20000300a00 */
[----:B0-----:R-:W-:-:S03]  /*473d0*/  PRMT R73, R68, 0x9910, RZ ;  /* 0x0000991044497816 */ /* 0x001fc600000000ff */
[----:B--2---:R0:W-:Y:S04]  /*473e0*/  @P5 STG.E.U8 desc[UR14][R4.64], R68 ;  /* 0x0000004404005986 */ /* 0x0041e8000c10110e */
[----:B0-----:R-:W2:Y:S04]  /*473f0*/  LDL.LU R4, [R1+0x1f8] ;  /* 0x0001f80001047983 */ /* 0x001ea80000300800 */
[----:B------:R-:W2:Y:S04]  /*47400*/  LDL.LU R5, [R1+0x1fc] ;  /* 0x0001fc0001057983 */ /* 0x000ea80000300800 */
[----:B------:R-:W2:Y:S04]  /*47410*/  LDL.LU.64 R6, [R1+0xb90] ;  /* 0x000b900001067983 */ /* 0x000ea80000300a00 */
[----:B------:R-:W2:Y:S04]  /*47420*/  LDL.LU.64 R16, [R1+0xb88] ;  /* 0x000b880001107983 */ /* 0x000ea80000300a00 */
[----:B------:R-:W5:Y:S01]  /*47430*/  LDL.LU R68, [R1+0x1f0] ;  /* 0x0001f00001447983 */ /* 0x000f620000300800 */
[----:B------:R-:W-:-:S05]  /*47440*/  VIADD R0, R69, 0x7d ;  /* 0x0000007d45007836 */ /* 0x000fca0000000000 */
[----:B------:R-:W-:Y:S01]  /*47450*/  ISETP.GE.AND P6, PT, R0, UR6, PT ;  /* 0x0000000600007c0c */ /* 0x000fe2000bfc6270 */
[----:B------:R-:W0:Y:S01]  /*47460*/  LDCU UR6, c[0x0][0x39c] ;  /* 0x00007380ff0677ac */ /* 0x000e220008000800 */
[----:B------:R-:W-:Y:S01]  /*47470*/  ISETP.LT.AND P3, PT, R74, UR12, !P3 ;  /* 0x0000000c4a007c0c */ /* 0x000fe2000df61270 */
[C---:B------:R-:W-:Y:S01]  /*47480*/  VIADD R0, R69.reuse, 0x7e ;  /* 0x0000007e45007836 */ /* 0x040fe20000000000 */
[----:B-1----:R-:W-:Y:S01]  /*47490*/  ISETP.LT.AND P4, PT, R72, UR17, !P6 ;  /* 0x0000001148007c0c */ /* 0x002fe2000f781270 */
[----:B------:R-:W1:Y:S03]  /*474a0*/  LDCU UR12, c[0x0][0x398] ;  /* 0x00007300ff0c77ac */ /* 0x000e660008000800 */
[----:B------:R-:W-:Y:S01]  /*474b0*/  ISETP.GE.AND P5, PT, R0, UR4, PT ;  /* 0x0000000400007c0c */ /* 0x000fe2000bfa6270 */
[----:B------:R-:W-:Y:S01]  /*474c0*/  VIADD R0, R69, 0x7f ;  /* 0x0000007f45007836 */ /* 0x000fe20000000000 */
[----:B------:R-:W-:Y:S01]  /*474d0*/  ISETP.LT.AND P6, PT, R74, UR8, !P6 ;  /* 0x000000084a007c0c */ /* 0x000fe2000f7c1270 */
[----:B------:R-:W0:Y:S01]  /*474e0*/  LDCU UR4, c[0x0][0x39c] ;  /* 0x00007380ff0477ac */ /* 0x000e220008000800 */
[----:B------:R-:W-:Y:S01]  /*474f0*/  SHF.R.S32.HI R73, RZ, 0x8, R73 ;  /* 0x00000008ff497819 */ /* 0x000fe20000011449 */
[----:B------:R-:W0:Y:S01]  /*47500*/  LDCU UR17, c[0x0][0x398] ;  /* 0x00007300ff1177ac */ /* 0x000e220008000800 */
[----:B------:R-:W0:Y:S01]  /*47510*/  LDCU UR8, c[0x0][0x398] ;  /* 0x00007300ff0877ac */ /* 0x000e220008000800 */
[----:B-----5:R-:W-:-:S04]  /*47520*/  F2FP.SATFINITE.E4M3.F32.PACK_AB_MERGE_C R68, R75, R68, RZ ;  /* 0x000000444b44723e */ /* 0x020fc800048070ff */
[----:B------:R-:W-:Y:S01]  /*47530*/  PRMT R75, R68, 0x9910, RZ ;  /* 0x00009910444b7816 */ /* 0x000fe200000000ff */
[----:B----4-:R4:W-:Y:S01]  /*47540*/  @P3 STG.E.U8 desc[UR14][R14.64], R68 ;  /* 0x000000440e003986 */ /* 0x0109e2000c10110e */
[----:B0-----:R-:W-:Y:S01]  /*47550*/  ISETP.GE.AND P3, PT, R0, UR6, PT ;  /* 0x0000000600007c0c */ /* 0x001fe2000bf66270 */
[----:B------:R-:W0:Y:S02]  /*47560*/  LDCU UR6, c[0x0][0x39c] ;  /* 0x00007380ff0677ac */ /* 0x000e240008000800 */
[----:B------:R-:W-:Y:S01]  /*47570*/  IMAD.MOV.U32 R0, RZ, RZ, R75 ;  /* 0x000000ffff007224 */ /* 0x000fe200078e004b */
[----:B---3--:R3:W-:Y:S04]  /*47580*/  @P4 STG.E.U8 desc[UR14][R8.64], R73 ;  /* 0x0000004908004986 */ /* 0x0087e8000c10110e */
[----:B------:R-:W-:Y:S01]  /*47590*/  SHF.R.S32.HI R0, RZ, 0x8, R0 ;  /* 0x00000008ff007819 */ /* 0x000fe20000011400 */
[----:B----4-:R-:W4:Y:S04]  /*475a0*/  LDL.LU.64 R14, [R1+0xb80] ;  /* 0x000b8000010e7983 */ /* 0x010f280000300a00 */
[----:B---3--:R-:W3:Y:S01]  /*475b0*/  LDL.LU R8, [R1+0x400] ;  /* 0x0004000001087983 */ /* 0x008ee20000300800 */
[----:B------:R-:W-:-:S03]  /*475c0*/  F2FP.SATFINITE.E4M3.F32.PACK_AB_MERGE_C R73, R13, R12, RZ ;  /* 0x0000000c0d49723e */ /* 0x000fc600048070ff */
[----:B------:R-:W3:Y:S01]  /*475d0*/  LDL.LU R9, [R1+0x404] ;  /* 0x0004040001097983 */ /* 0x000ee20000300800 */
[----:B--2---:R-:W-:-:S03]  /*475e0*/  F2FP.SATFINITE.E4M3.F32.PACK_AB_MERGE_C R68, R5, R4, RZ ;  /* 0x000000040544723e */ /* 0x004fc600048070ff */
[----:B------:R2:W-:Y:S04]  /*475f0*/  @P6 STG.E.U8 desc[UR14][R10.64], R0 ;  /* 0x000000000a006986 */ /* 0x0005e8000c10110e */
[----:B------:R-:W5:Y:S04]  /*47600*/  LDL.LU.64 R12, [R1+0xb78] ;  /* 0x000b7800010c7983 */ /* 0x000f680000300a00 */
[----:B--2---:R-:W2:Y:S04]  /*47610*/  LDL.LU R10, [R1] ;  /* 0x00000000010a7983 */ /* 0x004ea80000300800 */
[----:B------:R-:W2:Y:S04]  /*47620*/  LDL.LU R11, [R1+0x4] ;  /* 0x00000400010b7983 */ /* 0x000ea80000300800 */
[----:B------:R-:W2:Y:S01]  /*47630*/  LDL.LU.64 R4, [R1+0xb70] ;  /* 0x000b700001047983 */ /* 0x000ea20000300a00 */
[----:B------:R-:W-:Y:S01]  /*47640*/  ISETP.LT.AND P4, PT, R72, UR10, !P5 ;  /* 0x0000000a48007c0c */ /* 0x000fe2000ef81270 */
[----:B------:R-:W0:Y:S01]  /*47650*/  LDCU UR10, c[0x0][0x398] ;  /* 0x00007300ff0a77ac */ /* 0x000e220008000800 */
[----:B-1----:R-:W-:Y:S01]  /*47660*/  ISETP.LT.AND P5, PT, R74, UR12, !P5 ;  /* 0x0000000c4a007c0c */ /* 0x002fe2000efa1270 */
[----:B------:R-:W-:Y:S01]  /*47670*/  VIADD R0, R69, 0x80 ;  /* 0x0000008045007836 */ /* 0x000fe20000000000 */
[----:B------:R-:W-:Y:S01]  /*47680*/  ISETP.LT.AND P6, PT, R72, UR17, !P3 ;  /* 0x0000001148007c0c */ /* 0x000fe2000dfc1270 */
[----:B------:R-:W1:Y:S01]  /*47690*/  LDCU UR12, c[0x0][0x398] ;  /* 0x00007300ff0c77ac */ /* 0x000e620008000800 */
[----:B------:R-:W-:-:S02]  /*476a0*/  ISETP.LT.AND P3, PT, R74, UR8, !P3 ;  /* 0x000000084a007c0c */ /* 0x000fc4000df61270 */
[----:B------:R-:W-:Y:S01]  /*476b0*/  PRMT R75, R73, 0x9910, RZ ;  /* 0x00009910494b7816 */ /* 0x000fe200000000ff */
[----:B------:R-:W1:Y:S04]  /*476c0*/  LDCU UR8, c[0x0][0x398] ;  /* 0x00007300ff0877ac */ /* 0x000e680008000800 */
[----:B------:R1:W-:Y:S01]  /*476d0*/  @P4 STG.E.U8 desc[UR14][R6.64], R73 ;  /* 0x0000004906004986 */ /* 0x0003e2000c10110e */
[----:B------:R-:W-:Y:S01]  /*476e0*/  ISETP.GE.AND P4, PT, R0, UR4, PT ;  /* 0x0000000400007c0c */ /* 0x000fe2000bf86270 */
[----:B------:R-:W2:Y:S02]  /*476f0*/  LDCU UR4, c[0x0][0x39c] ;  /* 0x00007380ff0477ac */ /* 0x000ea40008000800 */
[----:B------:R1:W-:Y:S01]  /*47700*/  @P5 STG.E.U8 desc[UR14][R16.64], R68 ;  /* 0x0000004410005986 */ /* 0x0003e2000c10110e */
[----:B0-----:R-:W-:Y:S01]  /*47710*/  ISETP.LT.AND P5, PT, R72, UR10, !P4 ;  /* 0x0000000a48007c0c */ /* 0x001fe2000e7a1270 */
[----:B------:R-:W0:Y:S01]  /*47720*/  LDCU UR10, c[0x0][0x398] ;  /* 0x00007300ff0a77ac */ /* 0x000e220008000800 */
[----:B------:R-:W-:Y:S01]  /*47730*/  SHF.R.S32.HI R0, RZ, 0x8, R75 ;  /* 0x00000008ff007819 */ /* 0x000fe2000001144b */
[----:B------:R-:W0:Y:S01]  /*47740*/  LDCU UR17, c[0x0][0x398] ;  /* 0x00007300ff1177ac */ /* 0x000e220008000800 */
[----:B-1----:R-:W2:Y:S01]  /*47750*/  LDL.LU.64 R6, [R1+0xb68] ;  /* 0x000b680001067983 */ /* 0x002ea20000300a00 */
[----:B------:R-:W-:-:S03]  /*47760*/  PRMT R68, R68, 0x9910, RZ ;  /* 0x0000991044447816 */ /* 0x000fc600000000ff */
[----:B------:R-:W2:Y:S01]  /*47770*/  LDL.LU.64 R16, [R1+0xb60] ;  /* 0x000b600001107983 */ /* 0x000ea20000300a00 */
[----:B------:R-:W-:-:S03]  /*47780*/  SHF.R.S32.HI R68, RZ, 0x8, R68 ;  /* 0x00000008ff447819 */ /* 0x000fc60000011444 */
[----:B----4-:R1:W-:Y:S01]  /*47790*/  @P6 STG.E.U8 desc[UR14][R14.64], R0 ;  /* 0x000000000e006986 */ /* 0x0103e2000c10110e */
[----:B---3--:R-:W-:-:S03]  /*477a0*/  F2FP.SATFINITE.E4M3.F32.PACK_AB_MERGE_C R73, R9, R8, RZ ;  /* 0x000000080949723e */ /* 0x008fc600048070ff */
[----:B------:R-:W3:Y:S04]  /*477b0*/  LDL.LU R8, [R1+0x408] ;  /* 0x0004080001087983 */ /* 0x000ee80000300800 */
[----:B------:R-:W3:Y:S04]  /*477c0*/  LDL.LU R9, [R1+0x40c] ;  /* 0x00040c0001097983 */ /* 0x000ee80000300800 */
[----:B-----5:R-:W-:Y:S04]  /*477d0*/  @P3 STG.E.U8 desc[UR14][R12.64], R68 ;  /* 0x000000440c003986 */ /* 0x020fe8000c10110e */
[----:B-1----:R-:W4:Y:S04]  /*477e0*/  LDL.LU.64 R14, [R1+0xb58] ;  /* 0x000b5800010e7983 */ /* 0x002f280000300a00 */
[----:B--2---:R1:W-:Y:S04]  /*477f0*/  @P5 STG.E.U8 desc[UR14][R4.64], R73 ;  /* 0x0000004904005986 */ /* 0x0043e8000c10110e */
[----:B-1----:R-:W2:Y:S04]  /*47800*/  LDL.LU R4, [R1+0x8] ;  /* 0x0000080001047983 */ /* 0x002ea80000300800 */
[----:B------:R-:W2:Y:S01]  /*47810*/  LDL.LU R5, [R1+0xc] ;  /* 0x00000c0001057983 */ /* 0x000ea20000300800 */
[----:B------:R-:W-:Y:S01]  /*47820*/  VIADD R0, R69, 0x81 ;  /* 0x0000008145007836 */ /* 0x000fe20000000000 */
[----:B------:R-:W-:Y:S01]  /*47830*/  ISETP.LT.AND P4, PT, R74, UR12, !P4 ;  /* 0x0000000c4a007c0c */ /* 0x000fe2000e781270 */
[----:B------:R-:W1:Y:S01]  /*47840*/  LDCU UR12, c[0x0][0x398] ;  /* 0x00007300ff0c77ac */ /* 0x000e620008000800 */
[----:B------:R-:W-:Y:S01]  /*47850*/  F2FP.SATFINITE.E4M3.F32.PACK_AB_MERGE_C R68, R11, R10, RZ ;  /* 0x0000000a0b44723e */ /* 0x000fe200048070ff */
[----:B------:R-:W5:Y:S01]  /*47860*/  LDL.LU.64 R12, [R1+0xb50] ;  /* 0x000b5000010c7983 */ /* 0x000f620000300a00 */
[----:B------:R-:W-:Y:S01]  /*47870*/  ISETP.GE.AND P6, PT, R0, UR6, PT ;  /* 0x0000000600007c0c */ /* 0x000fe2000bfc6270 */
[----:B------:R-:W1:Y:S01]  /*47880*/  LDCU UR6, c[0x0][0x39c] ;  /* 0x00007380ff0677ac */ /* 0x000e620008000800 */
[C---:B------:R-:W-:Y:S01]  /*47890*/  VIADD R0, R69.reuse, 0x82 ;  /* 0x0000008245007836 */ /* 0x040fe20000000000 */
[----:B------:R-:W-:Y:S01]  /*478a0*/  PRMT R75, R68, 0x9910, RZ ;  /* 0x00009910444b7816 */ /* 0x000fe200000000ff */
[----:B------:R-:W5:Y:S03]  /*478b0*/  LDL.LU.64 R10, [R1+0xb48] ;  /* 0x000b4800010a7983 */ /* 0x000f660000300a00 */
[----:B------:R-:W-:Y:S01]  /*478c0*/  ISETP.GE.AND P3, PT, R0, UR4, PT ;  /* 0x0000000400007c0c */ /* 0x000fe2000bf66270 */
[----:B------:R-:W-:Y:S01]  /*478d0*/  VIADD R0, R69, 0x83 ;  /* 0x0000008345007836 */ /* 0x000fe20000000000 */
[----:B------:R-:W-:Y:S01]  /*478e0*/  ISETP.LT.AND P5, PT, R72, UR8, !P6 ;  /* 0x0000000848007c0c */ /* 0x000fe2000f7a1270 */
[----:B------:R1:W-:Y:S01]  /*478f0*/  @P4 STG.E.U8 desc[UR14][R6.64], R68 ;  /* 0x0000004406004986 */ /* 0x0003e2000c10110e */
[----:B0-----:R-:W-:Y:S01]  /*47900*/  ISETP.LT.AND P6, PT, R74, UR10, !P6 ;  /* 0x0000000a4a007c0c */ /* 0x001fe2000f7c1270 */
[----:B------:R-:W0:Y:S01]  /*47910*/  LDCU UR8, c[0x0][0x398] ;  /* 0x00007300ff0877ac */ /* 0x000e220008000800 */
[----:B------:R-:W-:Y:S01]  /*47920*/  PRMT R73, R73, 0x9910, RZ ;  /* 0x0000991049497816 */ /* 0x000fe200000000ff */
[----:B------:R-:W0:Y:S01]  /*47930*/  LDCU UR4, c[0x0][0x39c] ;  /* 0x00007380ff0477ac */ /* 0x000e220008000800 */
[----:B-1----:R-:W-:Y:S01]  /*47940*/  ISETP.GE.AND P4, PT, R0, UR6, PT ;  /* 0x0000000600007c0c */ /* 0x002fe2000bf86270 */
[----:B------:R-:W-:Y:S01]  /*47950*/  IMAD.MOV.U32 R0, RZ, RZ, R75 ;  /* 0x000000ffff007224 */ /* 0x000fe200078e004b */
[----:B------:R-:W1:Y:S01]  /*47960*/  LDCU UR10, c[0x0][0x398] ;  /* 0x00007300ff0a77ac */ /* 0x000e620008000800 */
[----:B------:R-:W-:Y:S01]  /*47970*/  SHF.R.S32.HI R68, RZ, 0x8, R73 ;  /* 0x00000008ff447819 */ /* 0x000fe20000011449 */
[----:B------:R-:W5:Y:S02]  /*47980*/  LDL.LU.64 R6, [R1+0xb40] ;  /* 0x000b400001067983 */ /* 0x000f640000300a00 */
[----:B------:R-:W-:Y:S01]  /*47990*/  SHF.R.S32.HI R0, RZ, 0x8, R0 ;  /* 0x00000008ff007819 */ /* 0x000fe20000011400 */
[----:B------:R-:W0:Y:S01]  /*479a0*/  LDCU UR6, c[0x0][0x39c] ;  /* 0x00007380ff0677ac */ /* 0x000e220008000800 */
[----:B------:R-:W-:Y:S01]  /*479b0*/  @P5 STG.E.U8 desc[UR14][R16.64], R68 ;  /* 0x0000004410005986 */ /* 0x000fe2000c10110e */
[----:B---3--:R-:W-:-:S03]  /*479c0*/  F2FP.SATFINITE.E4M3.F32.PACK_AB_MERGE_C R73, R9, R8, RZ ;  /* 0x000000080949723e */ /* 0x008fc600048070ff */
[----:B------:R-:W3:Y:S04]  /*479d0*/  LDL.LU R8, [R1+0x410] ;  /* 0x0004100001087983 */ /* 0x000ee80000300800 */
[----:B------:R-:W3:Y:S04]  /*479e0*/  LDL.LU R9, [R1+0x414] ;  /* 0x0004140001097983 */ /* 0x000ee80000300800 */
[----:B----4-:R4:W-:Y:S04]  /*479f0*/  @P6 STG.E.U8 desc[UR14][R14.64], R0 ;  /* 0x000000000e006986 */ /* 0x0109e8000c10110e */
[----:B----4-:R-:W4:Y:S01]  /*47a00*/  LDL.LU.64 R14, [R1+0xb30] ;  /* 0x000b3000010e7983 */ /* 0x010f220000300a00 */
[----:B--2---:R-:W-:-:S03]  /*47a10*/  F2FP.SATFINITE.E4M3.F32.PACK_AB_MERGE_C R68, R5, R4, RZ ;  /* 0x000000040544723e */ /* 0x004fc600048070ff */
[----:B------:R-:W2:Y:S01]  /*47a20*/  LDL.LU.64 R4, [R1+0xb38] ;  /* 0x000b380001047983 */ /* 0x000ea20000300a00 */
[----:B------:R-:W-:Y:S01]  /*47a30*/  ISETP.LT.AND P5, PT, R72, UR12, !P3 ;  /* 0x0000000c48007c0c */ /* 0x000fe2000dfa1270 */
[----:B------:R-:W-:Y:S01]  /*47a40*/  VIADD R0, R69, 0x84 ;  /* 0x0000008445007836 */ /* 0x000fe20000000000 */
[----:B------:R-:W-:Y:S01]  /*47a50*/  ISETP.LT.AND P3, PT, R74, UR17, !P3 ;  /* 0x000000114a007c0c */ /* 0x000fe2000df61270 */
[----:B------:R-:W4:Y:S01]  /*47a60*/  LDL.LU R16, [R1+0x10] ;  /* 0x0000100001107983 */ /* 0x000f220000300800 */
[----:B0-----:R-:W-:Y:S01]  /*47a70*/  ISETP.LT.AND P6, PT, R72, UR8, !P4 ;  /* 0x0000000848007c0c */ /* 0x001fe2000e7c1270 */
[----:B------:R-:W0:Y:S02]  /*47a80*/  LDCU UR12, c[0x0][0x398] ;  /* 0x00007300ff0c77ac */ /* 0x000e240008000800 */
[----:B------:R-:W4:Y:S01]  /*47a90*/  LDL.LU R17, [R1+0x14] ;  /* 0x0000140001117983 */ /* 0x000f220000300800 */
[----:B------:R-:W-:Y:S01]  /*47aa0*/  PRMT R75, R73, 0x9910, RZ ;  /* 0x00009910494b7816 */ /* 0x000fe200000000ff */
[----:B------:R-:W0:Y:S01]  /*47ab0*/  LDCU UR8, c[0x0][0x398] ;  /* 0x00007300ff0877ac */ /* 0x000e220008000800 */
[----:B-1----:R-:W-:-:S03]  /*47ac0*/  ISETP.LT.AND P4, PT, R74, UR10, !P4 ;  /* 0x0000000a4a007c0c */ /* 0x002fc6000e781270 */
[----:B-----5:R1:W-:Y:S01]  /*47ad0*/  @P5 STG.E.U8 desc[UR14][R12.64], R73 ;  /* 0x000000490c005986 */ /* 0x0203e2000c10110e */
[----:B------:R-:W-:Y:S01]  /*47ae0*/  ISETP.GE.AND P5, PT, R0, UR4, PT ;  /* 0x0000000400007c0c */ /* 0x000fe2000bfa6270 */
[----:B------:R-:W5:Y:S01]  /*47af0*/  LDCU UR4, c[0x0][0x39c] ;  /* 0x00007380ff0477ac */ /* 0x000f620008000800 */
[----:B------:R-:W-:Y:S01]  /*47b00*/  SHF.R.S32.HI R0, RZ, 0x8, R75 ;  /* 0x00000008ff007819 */ /* 0x000fe2000001144b */
[----:B------:R0:W-:Y:S01]  /*47b10*/  @P3 STG.E.U8 desc[UR14][R10.64], R68 ;  /* 0x000000440a003986 */ /* 0x0001e2000c10110e */
[----:B------:R-:W2:Y:S01]  /*47b20*/  LDCU UR17, c[0x0][0x398] ;  /* 0x00007300ff1177ac */ /* 0x000ea20008000800 */
[----:B------:R-:W2:Y:S02]  /*47b30*/  LDCU UR10, c[0x0][0x398] ;  /* 0x00007300ff0a77ac */ /* 0x000ea40008000800 */
[----:B-1----:R-:W4:Y:S01]  /*47b40*/  LDL.LU.64 R12, [R1+0xb28] ;  /* 0x000b2800010c7983 */ /* 0x002f220000300a00 */
[----:B0-----:R-:W-:-:S03]  /*47b50*/  PRMT R68, R68, 0x9910, RZ ;  /* 0x0000991044447816 */ /* 0x001fc600000000ff */
[----:B------:R0:W-:Y:S04]  /*47b60*/  @P6 STG.E.U8 desc[UR14][R6.64], R0 ;  /* 0x0000000006006986 */ /* 0x0001e8000c10110e */
[----:B------:R-:W4:Y:S01]  /*47b70*/  LDL.LU.64 R10, [R1+0xb20] ;  /* 0x000b2000010a7983 */ /* 0x000f220000300a00 */
[----:B------:R-:W-:-:S03]  /*47b80*/  SHF.R.S32.HI R68, RZ, 0x8, R68 ;  /* 0x00000008ff447819 */ /* 0x000fc60000011444 */
[----:B0-----:R-:W4:Y:S01]  /*47b90*/  LDL.LU.64 R6, [R1+0xb18] ;  /* 0x000b180001067983 */ /* 0x001f220000300a00 */
[----:B---3--:R-:W-:-:S03]  /*47ba0*/  F2FP.SATFINITE.E4M3.F32.PACK_AB_MERGE_C R73, R9, R8, RZ ;  /* 0x000000080949723e */ /* 0x008fc600048070ff */
[----:B------:R-:W3:Y:S04]  /*47bb0*/  LDL.LU R8, [R1+0x418] ;  /* 0x0004180001087983 */ /* 0x000ee80000300800 */
[----:B------:R-:W3:Y:S04]  /*47bc0*/  LDL.LU R9, [R1+0x41c] ;  /* 0x00041c0001097983 */ /* 0x000ee80000300800 */
[----:B--2---:R0:W-:Y:S04]  /*47bd0*/  @P4 STG.E.U8 desc[UR14][R4.64], R68 ;  /* 0x0000004404004986 */ /* 0x0041e8000c10110e */
[----:B0-----:R-:W2:Y:S01]  /*47be0*/  LDL.LU.64 R4, [R1+0xb10] ;  /* 0x000b100001047983 */ /* 0x001ea20000300a00 */
[----:B------:R-:W-:Y:S01]  /*47bf0*/  ISETP.LT.AND P6, PT, R72, UR12, !P5 ;  /* 0x0000000c48007c0c */ /* 0x000fe2000efc1270 */
[C---:B------:R-:W-:Y:S01]  /*47c00*/  VIADD R0, R69.reuse, 0x85 ;  /* 0x0000008545007836 */ /* 0x040fe20000000000 */
[----:B------:R-:W0:Y:S01]  /*47c10*/  LDCU UR12, c[0x0][0x398] ;  /* 0x00007300ff0c77ac */ /* 0x000e220008000800 */
[----:B------:R-:W-:Y:S01]  /*47c20*/  ISETP.LT.AND P5, PT, R74, UR8, !P5 ;  /* 0x000000084a007c0c */ /* 0x000fe2000efa1270 */
[----:B------:R-:W2:Y:S02]  /*47c30*/  LDL.LU R75, [R1+0x1c] ;  /* 0x00001c00014b7983 */ /* 0x000ea40000300800 */
[----:B------:R-:W-:Y:S01]  /*47c40*/  ISETP.GE.AND P3, PT, R0, UR6, PT ;  /* 0x0000000600007c0c */ /* 0x000fe2000bf66270 */
[----:B------:R-:W-:Y:S01]  /*47c50*/  VIADD R0, R69, 0x86 ;  /* 0x0000008645007836 */ /* 0x000fe20000000000 */
[----:B------:R-:W-:Y:S01]  /*47c60*/  PRMT R68, R73, 0x9910, RZ ;  /* 0x0000991049447816 */ /* 0x000fe200000000ff */
[----:B------:R-:W1:Y:S03]  /*47c70*/  LDCU UR6, c[0x0][0x39c] ;  /* 0x00007380ff0677ac */ /* 0x000e660008000800 */
[----:B-----5:R-:W-:Y:S01]  /*47c80*/  ISETP.GE.AND P4, PT, R0, UR4, PT ;  /* 0x0000000400007c0c */ /* 0x020fe2000bf86270 */
[----:B----4-:R4:W-:Y:S01]  /*47c90*/  @P6 STG.E.U8 desc[UR14][R14.64], R73 ;  /* 0x000000490e006986 */ /* 0x0109e2000c10110e */
[----:B------:R-:W-:Y:S01]  /*47ca0*/  F2FP.SATFINITE.E4M3.F32.PACK_AB_MERGE_C R0, R17, R16, RZ ;  /* 0x000000101100723e */ /* 0x000fe200048070ff */
[----:B------:R-:W5:Y:S01]  /*47cb0*/  LDCU UR8, c[0x0][0x398] ;  /* 0x00007300ff0877ac */ /* 0x000f620008000800 */
[----:B------:R-:W-:-:S02]  /*47cc0*/  ISETP.LT.AND P6, PT, R72, UR17, !P3 ;  /* 0x0000001148007c0c */ /* 0x000fc4000dfc1270 */
[----:B------:R-:W-:Y:S01]  /*47cd0*/  ISETP.LT.AND P3, PT, R74, UR10, !P3 ;  /* 0x0000000a4a007c0c */ /* 0x000fe2000df61270 */
[----:B------:R-:W-:Y:S01]  /*47ce0*/  @P5 STG.E.U8 desc[UR14][R12.64], R0 ;  /* 0x000000000c005986 */ /* 0x000fe2000c10110e */
[----:B0-----:R-:W-:Y:S01]  /*47cf0*/  ISETP.LT.AND P5, PT, R72, UR12, !P4 ;  /* 0x0000000c48007c0c */ /* 0x001fe2000e7a1270 */
[----:B------:R-:W0:Y:S01]  /*47d00*/  LDCU UR17, c[0x0][0x398] ;  /* 0x00007300ff1177ac */ /* 0x000e220008000800 */
[----:B------:R-:W-:Y:S02]  /*47d10*/  SHF.R.S32.HI R68, RZ, 0x8, R68 ;  /* 0x00000008ff447819 */ /* 0x000fe40000011444 */
[----:B----4-:R-:W-:Y:S01]  /*47d20*/  PRMT R73, R0, 0x9910, RZ ;  /* 0x0000991000497816 */ /* 0x010fe200000000ff */
[----:B------:R-:W4:Y:S01]  /*47d30*/  LDL.LU.64 R14, [R1+0xb08] ;  /* 0x000b0800010e7983 */ /* 0x000f220000300a00 */
[----:B------:R-:W0:Y:S02]  /*47d40*/  LDCU UR4, c[0x0][0x39c] ;  /* 0x00007380ff0477ac */ /* 0x000e240008000800 */
[----:B------:R-:W-:Y:S01]  /*47d50*/  SHF.R.S32.HI R73, RZ, 0x8, R73 ;  /* 0x00000008ff497819 */ /* 0x000fe20000011449 */
[----:B------:R1:W-:Y:S01]  /*47d60*/  @P6 STG.E.U8 desc[UR14][R10.64], R68 ;  /* 0x000000440a006986 */ /* 0x0003e2000c10110e */
[----:B------:R-:W0:Y:S03]  /*47d70*/  LDCU UR10, c[0x0][0x398] ;  /* 0x00007300ff0a77ac */ /* 0x000e260008000800 */
[----:B------:R0:W-:Y:S01]  /*47d80*/  @P3 STG.E.U8 desc[UR14][R6.64], R73 ;  /* 0x0000004906003986 */ /* 0x0001e2000c10110e */
[----:B------:R-:W0:Y:S03]  /*47d90*/  LDCU UR12, c[0x0][0x398] ;  /* 0x00007300ff0c77ac */ /* 0x000e260008000800 */
[----:B-1----:R-:W4:Y:S04]  /*47da0*/  LDL.LU.64 R10, [R1+0xb00] ;  /* 0x000b0000010a7983 */ /* 0x002f280000300a00 */
[----:B------:R-:W4:Y:S04]  /*47db0*/  LDL.LU R12, [R1+0x420] ;  /* 0x00042000010c7983 */ /* 0x000f280000300800 */
[----:B------:R-:W4:Y:S04]  /*47dc0*/  LDL.LU R13, [R1+0x424] ;  /* 0x00042400010d7983 */ /* 0x000f280000300800 */
[----:B0-----:R-:W4:Y:S01]  /*47dd0*/  LDL.LU.64 R6, [R1+0xaf8] ;  /* 0x000af80001067983 */ /* 0x001f220000300a00 */
[----:B---3--:R-:W-:-:S03]  /*47de0*/  F2FP.SATFINITE.E4M3.F32.PACK_AB_MERGE_C R68, R9, R8, RZ ;  /* 0x000000080944723e */ /* 0x008fc600048070ff */
[----:B------:R-:W3:Y:S01]  /*47df0*/  LDL.LU R8, [R1+0x20] ;  /* 0x0000200001087983 */ /* 0x000ee20000300800 */
[----:B------:R-:W-:-:S03]  /*47e00*/  PRMT R73, R68, 0x9910, RZ ;  /* 0x0000991044497816 */ /* 0x000fc600000000ff */
[----:B------:R-:W3:Y:S04]  /*47e10*/  LDL.LU R9, [R1+0x24] ;  /* 0x0000240001097983 */ /* 0x000ee80000300800 */
[----:B--2---:R0:W-:Y:S04]  /*47e20*/  @P5 STG.E.U8 desc[UR14][R4.64], R68 ;  /* 0x0000004404005986 */ /* 0x0041e8000c10110e */
[----:B0-----:R-:W2:Y:S04]  /*47e30*/  LDL.LU.64 R4, [R1+0xaf0] ;  /* 0x000af00001047983 */ /* 0x001ea80000300a00 */
[----:B------:R-:W2:Y:S04]  /*47e40*/  LDL.LU.64 R16, [R1+0xae8] ;  /* 0x000ae80001107983 */ /* 0x000ea80000300a00 */
[----:B------:R-:W2:Y:S01]  /*47e50*/  LDL.LU R68, [R1+0x18] ;  /* 0x0000180001447983 */ /* 0x000ea20000300800 */
[----:B------:R-:W-:-:S05]  /*47e60*/  VIADD R0, R69, 0x87 ;  /* 0x0000008745007836 */ /* 0x000fca0000000000 */
[----:B------:R-:W-:Y:S01]  /*47e70*/  ISETP.GE.AND P6, PT, R0, UR6, PT ;  /* 0x0000000600007c0c */ /* 0x000fe2000bfc6270 */
[----:B------:R-:W0:Y:S01]  /*47e80*/  LDCU UR6, c[0x0][0x39c] ;  /* 0x00007380ff0677ac */ /* 0x000e220008000800 */
[----:B-----5:R-:W-:Y:S01]  /*47e90*/  ISETP.LT.AND P4, PT, R74, UR8, !P4 ;  /* 0x000000084a007c0c */ /* 0x020fe2000e781270 */
[C---:B------:R-:W-:Y:S01]  /*47ea0*/  VIADD R0, R69.reuse, 0x88 ;  /* 0x0000008845007836 */ /* 0x040fe20000000000 */
[----:B------:R-:W-:Y:S01]  /*47eb0*/  ISETP.LT.AND P3, PT, R72, UR17, !P6 ;  /* 0x0000001148007c0c */ /* 0x000fe2000f761270 */
[----:B------:R-:W1:Y:S03]  /*47ec0*/  LDCU UR8, c[0x0][0x398] ;  /* 0x00007300ff0877ac */ /* 0x000e660008000800 */
[----:B------:R-:W-:Y:S01]  /*47ed0*/  ISETP.GE.AND P5, PT, R0, UR4, PT ;  /* 0x0000000400007c0c */ /* 0x000fe2000bfa6270 */
[----:B------:R-:W-:Y:S01]  /*47ee0*/  VIADD R0, R69, 0x89 ;  /* 0x0000008945007836 */ /* 0x000fe20000000000 */
[----:B------:R-:W-:Y:S01]  /*47ef0*/  ISETP.LT.AND P6, PT, R74, UR10, !P6 ;  /* 0x0000000a4a007c0c */ /* 0x000fe2000f7c1270 */
[----:B------:R-:W5:Y:S01]  /*47f00*/  LDCU UR4, c[0x0][0x39c] ;  /* 0x00007380ff0477ac */ /* 0x000f620008000800 */
[----:B------:R-:W-:Y:S01]  /*47f10*/  SHF.R.S32.HI R73, RZ, 0x8, R73 ;  /* 0x00000008ff497819 */ /* 0x000fe20000011449 */
[----:B------:R-:W0:Y:S01]  /*47f20*/  LDCU UR17, c[0x0][0x398] ;  /* 0x00007300ff1177ac */ /* 0x000e220008000800 */
[----:B------:R-:W0:Y:S01]  /*47f30*/  LDCU UR10, c[0x0][0x398] ;  /* 0x00007300ff0a77ac */ /* 0x000e220008000800 */
[----:B--2---:R-:W-:-:S04]  /*47f40*/  F2FP.SATFINITE.E4M3.F32.PACK_AB_MERGE_C R68, R75, R68, RZ ;  /* 0x000000444b44723e */ /* 0x004fc800048070ff */
[----:B------:R-:W-:Y:S01]  /*47f50*/  PRMT R75, R68, 0x9910, RZ ;  /* 0x00009910444b7816 */ /* 0x000fe200000000ff */
[----:B----4-:R2:W-:Y:S01]  /*47f60*/  @P4 STG.E.U8 desc[UR14][R14.64], R68 ;  /* 0x000000440e004986 */ /* 0x0105e2000c10110e */
[----:B0-----:R-:W-:Y:S01]  /*47f70*/  ISETP.GE.AND P4, PT, R0, UR6, PT ;  /* 0x0000000600007c0c */ /* 0x001fe2000bf86270 */
[----:B------:R-:W0:Y:S02]  /*47f80*/  LDCU UR6, c[0x0][0x39c] ;  /* 0x00007380ff0677ac */ /* 0x000e240008000800 */
[----:B------:R-:W-:Y:S01]  /*47f90*/  IMAD.MOV.U32 R0, RZ, RZ, R75 ;  /* 0x000000ffff007224 */ /* 0x000fe200078e004b */
[----:B------:R4:W-:Y:S04]  /*47fa0*/  @P3 STG.E.U8 desc[UR14][R10.64], R73 ;  /* 0x000000490a003986 */ /* 0x0009e8000c10110e */
[----:B------:R-:W-:Y:S01]  /*47fb0*/  SHF.R.S32.HI R0, RZ, 0x8, R0 ;  /* 0x00000008ff007819 */ /* 0x000fe20000011400 */
[----:B--2---:R-:W2:Y:S04]  /*47fc0*/  LDL.LU.64 R14, [R1+0xae0] ;  /* 0x000ae000010e7983 */ /* 0x004ea80000300a00 */
[----:B----4-:R-:W4:Y:S04]  /*47fd0*/  LDL.LU R10, [R1+0x428] ;  /* 0x00042800010a7983 */ /* 0x010f280000300800 */
[----:B------:R-:W4:Y:S01]  /*47fe0*/  LDL.LU R11, [R1+0x42c] ;  /* 0x00042c00010b7983 */ /* 0x000f220000300800 */
[----:B------:R-:W-:-:S03]  /*47ff0*/  F2FP.SATFINITE.E4M3.F32.PACK_AB_MERGE_C R73, R13, R12, RZ ;  /* 0x0000000c0d49723e */ /* 0x000fc600048070ff */
[----:B------:R0:W-:Y:S04]  /*48000*/  @P6 STG.E.U8 desc[UR14][R6.64], R0 ;  /* 0x0000000006006986 */ /* 0x0001e8000c10110e */
[----:B------:R-:W4:Y:S04]  /*48010*/  LDL.LU.64 R12, [R1+0xad8] ;  /* 0x000ad800010c7983 */ /* 0x000f280000300a00 */
[----:B0-----:R-:W4:Y:S01]  /*48020*/  LDL.LU.64 R6, [R1+0xad0] ;  /* 0x000ad00001067983 */ /* 0x001f220000300a00 */
[----:B------:R-:W-:Y:S01]  /*48030*/  ISETP.LT.AND P3, PT, R72, UR12, !P5 ;  /* 0x0000000c48007c0c */ /* 0x000fe2000ef61270 */
[----:B------:R-:W-:Y:S01]  /*48040*/  VIADD R0, R69, 0x8a ;  /* 0x0000008a45007836 */ /* 0x000fe20000000000 */
[----:B-1----:R-:W-:Y:S01]  /*48050*/  ISETP.LT.AND P5, PT, R74, UR8, !P5 ;  /* 0x000000084a007c0c */ /* 0x002fe2000efa1270 */
[----:B------:R-:W0:Y:S01]  /*48060*/  LDCU UR8, c[0x0][0x398] ;  /* 0x00007300ff0877ac */ /* 0x000e220008000800 */
[----:B---3--:R-:W-:-:S02]  /*48070*/  F2FP.SATFINITE.E4M3.F32.PACK_AB_MERGE_C R68, R9, R8, RZ ;  /* 0x000000080944723e */ /* 0x008fc400048070ff */
[----:B------:R-:W3:Y:S01]  /*48080*/  LDL.LU R8, [R1+0x28] ;  /* 0x0000280001087983 */ /* 0x000ee20000300800 */
[----:B------:R-:W-:Y:S01]  /*48090*/  ISETP.LT.AND P6, PT, R72, UR17, !P4 ;  /* 0x0000001148007c0c */ /* 0x000fe2000e7c1270 */
[----:B------:R-:W1:Y:S02]  /*480a0*/  LDCU UR12, c[0x0][0x398] ;  /* 0x00007300ff0c77ac */ /* 0x000e640008000800 */
[----:B------:R-:W3:Y:S04]  /*480b0*/  LDL.LU R9, [R1+0x2c] ;  /* 0x00002c0001097983 */ /* 0x000ee80000300800 */
[----:B------:R1:W-:Y:S01]  /*480c0*/  @P3 STG.E.U8 desc[UR14][R4.64], R73 ;  /* 0x0000004904003986 */ /* 0x0003e2000c10110e */
[----:B-----5:R-:W-:Y:S01]  /*480d0*/  ISETP.GE.AND P3, PT, R0, UR4, PT ;  /* 0x0000000400007c0c */ /* 0x020fe2000bf66270 */
[----:B------:R-:W5:Y:S01]  /*480e0*/  LDCU UR4, c[0x0][0x39c] ;  /* 0x00007380ff0477ac */ /* 0x000f620008000800 */
[----:B------:R-:W-:Y:S01]  /*480f0*/  ISETP.LT.AND P4, PT, R74, UR10, !P4 ;  /* 0x0000000a4a007c0c */ /* 0x000fe2000e781270 */
[----:B------:R1:W-:Y:S01]  /*48100*/  @P5 STG.E.U8 desc[UR14][R16.64], R68 ;  /* 0x0000004410005986 */ /* 0x0003e2000c10110e */
[----:B------:R-:W-:Y:S01]  /*48110*/  PRMT R75, R73, 0x9910, RZ ;  /* 0x00009910494b7816 */ /* 0x000fe200000000ff */
[----:B------:R-:W2:Y:S01]  /*48120*/  LDCU UR10, c[0x0][0x398] ;  /* 0x00007300ff0a77ac */ /* 0x000ea20008000800 */
[----:B0-----:R-:W-:Y:S01]  /*48130*/  ISETP.LT.AND P5, PT, R72, UR8, !P3 ;  /* 0x0000000848007c0c */ /* 0x001fe2000dfa1270 */
[----:B------:R-:W0:Y:S01]  /*48140*/  LDCU UR17, c[0x0][0x398] ;  /* 0x00007300ff1177ac */ /* 0x000e220008000800 */
[----:B-1----:R-:W5:Y:S01]  /*48150*/  LDL.LU.64 R4, [R1+0xac8] ;  /* 0x000ac80001047983 */ /* 0x002f620000300a00 */
[----:B------:R-:W-:Y:S01]  /*48160*/  SHF.R.S32.HI R0, RZ, 0x8, R75 ;  /* 0x00000008ff007819 */ /* 0x000fe2000001144b */
[----:B------:R-:W1:Y:S01]  /*48170*/  LDCU UR8, c[0x0][0x398] ;  /* 0x00007300ff0877ac */ /* 0x000e620008000800 */
[----:B------:R-:W-:Y:S01]  /*48180*/  PRMT R68, R68, 0x9910, RZ ;  /* 0x0000991044447816 */ /* 0x000fe200000000ff */
[----:B------:R-:W5:Y:S03]  /*48190*/  LDL.LU.64 R16, [R1+0xac0] ;  /* 0x000ac00001107983 */ /* 0x000f660000300a00 */
[----:B------:R-:W-:Y:S01]  /*481a0*/  SHF.R.S32.HI R68, RZ, 0x8, R68 ;  /* 0x00000008ff447819 */ /* 0x000fe20000011444 */
[----:B--2---:R2:W-:Y:S01]  /*481b0*/  @P6 STG.E.U8 desc[UR14][R14.64], R0 ;  /* 0x000000000e006986 */ /* 0x0045e2000c10110e */
[----:B----4-:R-:W-:-:S03]  /*481c0*/  F2FP.SATFINITE.E4M3.F32.PACK_AB_MERGE_C R73, R11, R10, RZ ;  /* 0x0000000a0b49723e */ /* 0x010fc600048070ff */
[----:B------:R-:W4:Y:S04]  /*481d0*/  LDL.LU R10, [R1+0x430] ;  /* 0x00043000010a7983 */ /* 0x000f280000300800 */
[----:B------:R-:W4:Y:S04]  /*481e0*/  LDL.LU R11, [R1+0x434] ;  /* 0x00043400010b7983 */ /* 0x000f280000300800 */
[----:B------:R-:W-:Y:S04]  /*481f0*/  @P4 STG.E.U8 desc[UR14][R12.64], R68 ;  /* 0x000000440c004986 */ /* 0x000fe8000c10110e */
[----:B--2---:R-:W2:Y:S04]  /*48200*/  LDL.LU.64 R14, [R1+0xab8] ;  /* 0x000ab800010e7983 */ /* 0x004ea80000300a00 */
[----:B------:R0:W-:Y:S04]  /*48210*/  @P5 STG.E.U8 desc[UR14][R6.64], R73 ;  /* 0x0000004906005986 */ /* 0x0001e8000c10110e */
[----:B0-----:R-:W2:Y:S04]  /*48220*/  LDL.LU R6, [R1+0x30] ;  /* 0x0000300001067983 */ /* 0x001ea80000300800 */
[----:B------:R-:W2:Y:S01]  /*48230*/  LDL.LU R7, [R1+0x34] ;  /* 0x0000340001077983 */ /* 0x000ea20000300800 */
[----:B------:R-:W-:Y:S01]  /*48240*/  VIADD R0, R69, 0x8b ;  /* 0x0000008b45007836 */ /* 0x000fe20000000000 */
[----:B------:R-:W-:Y:S01]  /*48250*/  ISETP.LT.AND P3, PT, R74, UR12, !P3 ;  /* 0x0000000c4a007c0c */ /* 0x000fe2000df61270 */
[----:B------:R-:W0:Y:S01]  /*48260*/  LDCU UR12, c[0x0][0x398] ;  /* 0x00007300ff0c77ac */ /* 0x000e220008000800 */
[----:B---3--:R-:W-:Y:S01]  /*48270*/  F2FP.SATFINITE.E4M3.F32.PACK_AB_MERGE_C R68, R9, R8, RZ ;  /* 0x000000080944723e */ /* 0x008fe200048070ff */
[----:B------:R-:W3:Y:S01]  /*48280*/  LDL.LU.64 R12, [R1+0xab0] ;  /* 0x000ab000010c7983 */ /* 0x000ee20000300a00 */
[----:B------:R-:W-:Y:S01]  /*48290*/  ISETP.GE.AND P6, PT, R0, UR6, PT ;  /* 0x0000000600007c0c */ /* 0x000fe2000bfc6270 */
[----:B------:R-:W0:Y:S01]  /*482a0*/  LDCU UR6, c[0x0][0x39c] ;  /* 0x00007380ff0677ac */ /* 0x000e220008000800 */
[C---:B------:R-:W-:Y:S01]  /*482b0*/  VIADD R0, R69.reuse, 0x8c ;  /* 0x0000008c45007836 */ /* 0x040fe20000000000 */
[----:B------:R-:W-:Y:S01]  /*482c0*/  PRMT R75, R68, 0x9910, RZ ;  /* 0x00009910444b7816 */ /* 0x000fe200000000ff */
[----:B------:R-:W3:Y:S03]  /*482d0*/  LDL.LU.64 R8, [R1+0xaa8] ;  /* 0x000aa80001087983 */ /* 0x000ee60000300a00 */
[----:B-----5:R-:W-:Y:S01]  /*482e0*/  ISETP.GE.AND P4, PT, R0, UR4, PT ;  /* 0x0000000400007c0c */ /* 0x020fe2000bf86270 */
[----:B------:R-:W-:Y:S01]  /*482f0*/  VIADD R0, R69, 0x8d ;  /* 0x0000008d45007836 */ /* 0x000fe20000000000 */
[----:B------:R-:W-:Y:S01]  /*48300*/  ISETP.LT.AND P5, PT, R72, UR10, !P6 ;  /* 0x0000000a48007c0c */ /* 0x000fe2000f7a1270 */
[----:B------:R5:W-:Y:S01]  /*48310*/  @P3 STG.E.U8 desc[UR14][R4.64], R68 ;  /* 0x0000004404003986 */ /* 0x000be2000c10110e */
[----:B-1----:R-:W-:Y:S01]  /*48320*/  ISETP.LT.AND P6, PT, R74, UR8, !P6 ;  /* 0x000000084a007c0c */ /* 0x002fe2000f7c1270 */
[----:B------:R-:W1:Y:S01]  /*48330*/  LDCU UR10, c[0x0][0x398] ;  /* 0x00007300ff0a77ac */ /* 0x000e620008000800 */
[----:B------:R-:W-:Y:S01]  /*48340*/  PRMT R73, R73, 0x9910, RZ ;  /* 0x0000991049497816 */ /* 0x000fe200000000ff */
[----:B------:R-:W1:Y:S01]  /*48350*/  LDCU UR4, c[0x0][0x39c] ;  /* 0x00007380ff0477ac */ /* 0x000e620008000800 */
[----:B0-----:R-:W-:Y:S01]  /*48360*/  ISETP.GE.AND P3, PT, R0, UR6, PT ;  /* 0x0000000600007c0c */ /* 0x001fe2000bf66270 */
[----:B------:R-:W-:Y:S01]  /*48370*/  IMAD.MOV.U32 R0, RZ, RZ, R75 ;  /* 0x000000ffff007224 */ /* 0x000fe200078e004b */
[----:B------:R-:W0:Y:S01]  /*48380*/  LDCU UR8, c[0x0][0x398] ;  /* 0x00007300ff0877ac */ /* 0x000e220008000800 */
[----:B-----5:R-:W-:Y:S01]  /*48390*/  SHF.R.S32.HI R68, RZ, 0x8, R73 ;  /* 0x00000008ff447819 */ /* 0x020fe20000011449 */
[----:B------:R-:W5:Y:S02]  /*483a0*/  LDL.LU.64 R4, [R1+0xaa0] ;  /* 0x000aa00001047983 */ /* 0x000f640000300a00 */
[----:B------:R-:W-:Y:S01]  /*483b0*/  SHF.R.S32.HI R0, RZ, 0x8, R0 ;  /* 0x00000008ff007819 */ /* 0x000fe20000011400 */
[----:B------:R-:W0:Y:S01]  /*483c0*/  LDCU UR6, c[0x0][0x39c] ;  /* 0x00007380ff0677ac */ /* 0x000e220008000800 */
[----:B------:R-:W-:Y:S01]  /*483d0*/  @P5 STG.E.U8 desc[UR14][R16.64], R68 ;  /* 0x0000004410005986 */ /* 0x000fe2000c10110e */
[----:B----4-:R-:W-:-:S03]  /*483e0*/  F2FP.SATFINITE.E4M3.F32.PACK_AB_MERGE_C R73, R11, R10, RZ ;  /* 0x0000000a0b49723e */ /* 0x010fc600048070ff */
[----:B------:R-:W4:Y:S04]  /*483f0*/  LDL.LU R10, [R1+0x438] ;  /* 0x00043800010a7983 */ /* 0x000f280000300800 */
[----:B------:R-:W4:Y:S04]  /*48400*/  LDL.LU R11, [R1+0x43c] ;  /* 0x00043c00010b7983 */ /* 0x000f280000300800 */
[----:B--2---:R2:W-:Y:S04]  /*48410*/  @P6 STG.E.U8 desc[UR14][R14.64], R0 ;  /* 0x000000000e006986 */ /* 0x0045e8000c10110e */
[----:B--2---:R-:W2:Y:S01]  /*48420*/  LDL.LU.64 R14, [R1+0xa90] ;  /* 0x000a9000010e7983 */ /* 0x004ea20000300a00 */
[----:B------:R-:W-:-:S03]  /*48430*/  F2FP.SATFINITE.E4M3.F32.PACK_AB_MERGE_C R68, R7, R6, RZ ;  /* 0x000000060744723e */ /* 0x000fc600048070ff */
[----:B------:R-:W2:Y:S01]  /*48440*/  LDL.LU.64 R6, [R1+0xa98] ;  /* 0x000a980001067983 */ /* 0x000ea20000300a00 */
[----:B------:R-:W-:Y:S01]  /*48450*/  ISETP.LT.AND P5, PT, R72, UR12, !P4 ;  /* 0x0000000c48007c0c */ /* 0x000fe2000e7a1270 */
[----:B------:R-:W-:Y:S01]  /*48460*/  VIADD R0, R69, 0x8e ;  /* 0x0000008e45007836 */ /* 0x000fe20000000000 */
[----:B------:R-:W-:Y:S01]  /*48470*/  ISETP.LT.AND P4, PT, R74, UR17, !P4 ;  /* 0x000000114a007c0c */ /* 0x000fe2000e781270 */
[----:B------:R-:W2:Y:S01]  /*48480*/  LDL.LU R16, [R1+0x38] ;  /* 0x0000380001107983 */ /* 0x000ea20000300800 */
[----:B-1----:R-:W-:Y:S01]  /*48490*/  ISETP.LT.AND P6, PT, R72, UR10, !P3 ;  /* 0x0000000a48007c0c */ /* 0x002fe2000dfc1270 */
[----:B------:R-:W1:Y:S02]  /*484a0*/  LDCU UR12, c[0x0][0x398] ;  /* 0x00007300ff0c77ac */ /* 0x000e640008000800 */
[----:B------:R-:W2:Y:S01]  /*484b0*/  LDL.LU R17, [R1+0x3c] ;  /* 0x00003c0001117983 */ /* 0x000ea20000300800 */
[----:B------:R-:W-:Y:S01]  /*484c0*/  PRMT R75, R73, 0x9910, RZ ;  /* 0x00009910494b7816 */ /* 0x000fe200000000ff */
[----:B------:R-:W1:Y:S04]  /*484d0*/  LDCU UR10, c[0x0][0x398] ;  /* 0x00007300ff0a77ac */ /* 0x000e680008000800 */
[----:B---3--:R3:W-:Y:S01]  /*484e0*/  @P5 STG.E.U8 desc[UR14][R12.64], R73 ;  /* 0x000000490c005986 */ /* 0x0087e2000c10110e */
[----:B------:R-:W-:Y:S01]  /*484f0*/  ISETP.GE.AND P5, PT, R0, UR4, PT ;  /* 0x0000000400007c0c */ /* 0x000fe2000bfa6270 */
[----:B------:R-:W1:Y:S02]  /*48500*/  LDCU UR4, c[0x0][0x39c] ;  /* 0x00007380ff0477ac */ /* 0x000e640008000800 */
[----:B------:R5:W-:Y:S01]  /*48510*/  @P4 STG.E.U8 desc[UR14][R8.64], R68 ;  /* 0x0000004408004986 */ /* 0x000be2000c10110e */
[----:B0-----:R-:W-:Y:S01]  /*48520*/  ISETP.LT.AND P4, PT, R74, UR8, !P3 ;  /* 0x000000084a007c0c */ /* 0x001fe2000df81270 */
[----:B------:R-:W0:Y:S01]  /*48530*/  LDCU UR17, c[0x0][0x398] ;  /* 0x00007300ff1177ac */ /* 0x000e220008000800 */
[----:B------:R-:W-:Y:S01]  /*48540*/  SHF.R.S32.HI R0, RZ, 0x8, R75 ;  /* 0x00000008ff007819 */ /* 0x000fe2000001144b */
[----:B------:R-:W0:Y:S01]  /*48550*/  LDCU UR8, c[0x0][0x398] ;  /* 0x00007300ff0877ac */ /* 0x000e220008000800 */
[----:B---3--:R-:W3:Y:S01]  /*48560*/  LDL.LU.64 R12, [R1+0xa88] ;  /* 0x000a8800010c7983 */ /* 0x008ee20000300a00 */
[----:B-----5:R-:W-:-:S03]  /*48570*/  PRMT R68, R68, 0x9910, RZ ;  /* 0x0000991044447816 */ /* 0x020fc600000000ff */
[----:B------:R5:W-:Y:S04]  /*48580*/  @P6 STG.E.U8 desc[UR14][R4.64], R0 ;  /* 0x0000000004006986 */ /* 0x000be8000c10110e */
[----:B------:R-:W3:Y:S01]  /*48590*/  LDL.LU.64 R8, [R1+0xa80] ;  /* 0x000a800001087983 */ /* 0x000ee20000300a00 */
[----:B------:R-:W-:-:S03]  /*485a0*/  SHF.R.S32.HI R68, RZ, 0x8, R68 ;  /* 0x00000008ff447819 */ /* 0x000fc60000011444 */
[----:B-----5:R-:W5:Y:S01]  /*485b0*/  LDL.LU.64 R4, [R1+0xa78] ;  /* 0x000a780001047983 */ /* 0x020f620000300a00 */
[----:B----4-:R-:W-:-:S03]  /*485c0*/  F2FP.SATFINITE.E4M3.F32.PACK_AB_MERGE_C R73, R11, R10, RZ ;  /* 0x0000000a0b49723e */ /* 0x010fc600048070ff */
[----:B------:R-:W4:Y:S04]  /*485d0*/  LDL.LU R10, [R1+0x440] ;  /* 0x00044000010a7983 */ /* 0x000f280000300800 */
[----:B------:R-:W4:Y:S04]  /*485e0*/  LDL.LU R11, [R1+0x444] ;  /* 0x00044400010b7983 */ /* 0x000f280000300800 */
[----:B--2---:R2:W-:Y:S04]  /*485f0*/  @P4 STG.E.U8 desc[UR14][R6.64], R68 ;  /* 0x0000004406004986 */ /* 0x0045e8000c10110e */
[----:B--2---:R-:W2:Y:S01]  /*48600*/  LDL.LU.64 R6, [R1+0xa70] ;  /* 0x000a700001067983 */ /* 0x004ea20000300a00 */
[----:B-1----:R-:W-:Y:S01]  /*48610*/  ISETP.LT.AND P6, PT, R72, UR12, !P5 ;  /* 0x0000000c48007c0c */ /* 0x002fe2000efc1270 */
[C---:B------:R-:W-:Y:S01]  /*48620*/  VIADD R0, R69.reuse, 0x8f ;  /* 0x0000008f45007836 */ /* 0x040fe20000000000 */
[----:B------:R-:W1:Y:S01]  /*48630*/  LDCU UR12, c[0x0][0x398] ;  /* 0x00007300ff0c77ac */ /* 0x000e620008000800 */
[----:B------:R-:W-:Y:S01]  /*48640*/  ISETP.LT.AND P5, PT, R74, UR10, !P5 ;  /* 0x0000000a4a007c0c */ /* 0x000fe2000efa1270 */
[----:B------:R-:W2:Y:S02]  /*48650*/  LDL.LU R75, [R1+0x44] ;  /* 0x00004400014b7983 */ /* 0x000ea40000300800 */
[----:B------:R-:W-:Y:S01]  /*48660*/  ISETP.GE.AND P3, PT, R0, UR6, PT ;  /* 0x0000000600007c0c */ /* 0x000fe2000bf66270 */
[----:B------:R-:W-:Y:S01]  /*48670*/  VIADD R0, R69, 0x90 ;  /* 0x0000009045007836 */ /* 0x000fe20000000000 */
[----:B------:R-:W-:Y:S01]  /*48680*/  PRMT R68, R73, 0x9910, RZ ;  /* 0x0000991049447816 */ /* 0x000fe200000000ff */
[----:B------:R-:W2:Y:S03]  /*48690*/  LDCU UR6, c[0x0][0x39c] ;  /* 0x00007380ff0677ac */ /* 0x000ea60008000800 */
[----:B------:R-:W-:Y:S01]  /*486a0*/  ISETP.GE.AND P4, PT, R0, UR4, PT ;  /* 0x0000000400007c0c */ /* 0x000fe2000bf86270 */
[----:B------:R3:W-:Y:S01]  /*486b0*/  @P6 STG.E.U8 desc[UR14][R14.64], R73 ;  /* 0x000000490e006986 */ /* 0x0007e2000c10110e */
[----:B------:R-:W-:Y:S01]  /*486c0*/  F2FP.SATFINITE.E4M3.F32.PACK_AB_MERGE_C R0, R17, R16, RZ ;  /* 0x000000101100723e */ /* 0x000fe200048070ff */
[----:B------:R-:W2:Y:S01]  /*486d0*/  LDCU UR10, c[0x0][0x398] ;  /* 0x00007300ff0a77ac */ /* 0x000ea20008000800 */
[----:B0-----:R-:W-:-:S02]  /*486e0*/  ISETP.LT.AND P6, PT, R72, UR17, !P3 ;  /* 0x0000001148007c0c */ /* 0x001fc4000dfc1270 */
[----:B------:R-:W-:Y:S01]  /*486f0*/  ISETP.LT.AND P3, PT, R74, UR8, !P3 ;  /* 0x000000084a007c0c */ /* 0x000fe2000df61270 */
[----:B---3--:R-:W-:Y:S01]  /*48700*/  @P5 STG.E.U8 desc[UR14][R12.64], R0 ;  /* 0x000000000c005986 */ /* 0x008fe2000c10110e */
[----:B-1----:R-:W-:Y:S01]  /*48710*/  ISETP.LT.AND P5, PT, R72, UR12, !P4 ;  /* 0x0000000c48007c0c */ /* 0x002fe2000e7a1270 */
[----:B------:R-:W0:Y:S01]  /*48720*/  LDCU UR17, c[0x0][0x398] ;  /* 0x00007300ff1177ac */ /* 0x000e220008000800 */
[----:B------:R-:W-:Y:S02]  /*48730*/  SHF.R.S32.HI R68, RZ, 0x8, R68 ;  /* 0x00000008ff447819 */ /* 0x000fe40000011444 */
[----:B------:R-:W-:Y:S01]  /*48740*/  PRMT R73, R0, 0x9910, RZ ;  /* 0x0000991000497816 */ /* 0x000fe200000000ff */
[----:B------:R-:W3:Y:S01]  /*48750*/  LDL.LU.64 R14, [R1+0xa68] ;  /* 0x000a6800010e7983 */ /* 0x000ee20000300a00 */
[----:B------:R-:W1:Y:S02]  /*48760*/  LDCU UR4, c[0x0][0x39c] ;  /* 0x00007380ff0477ac */ /* 0x000e640008000800 */
[----:B------:R-:W-:Y:S01]  /*48770*/  SHF.R.S32.HI R73, RZ, 0x8, R73 ;  /* 0x00000008ff497819 */ /* 0x000fe20000011449 */
[----:B------:R0:W-:Y:S01]  /*48780*/  @P6 STG.E.U8 desc[UR14][R8.64], R68 ;  /* 0x0000004408006986 */ /* 0x0001e2000c10110e */
[----:B------:R-:W1:Y:S03]  /*48790*/  LDCU UR8, c[0x0][0x398] ;  /* 0x00007300ff0877ac */ /* 0x000e660008000800 */
[----:B-----5:R5:W-:Y:S01]  /*487a0*/  @P3 STG.E.U8 desc[UR14][R4.64], R73 ;  /* 0x0000004904003986 */ /* 0x020be2000c10110e */
[----:B------:R-:W1:Y:S03]  /*487b0*/  LDCU UR12, c[0x0][0x398] ;  /* 0x00007300ff0c77ac */ /* 0x000e660008000800 */
[----:B0-----:R-:W3:Y:S04]  /*487c0*/  LDL.LU.64 R8, [R1+0xa60] ;  /* 0x000a600001087983 */ /* 0x001ee80000300a00 */
[----:B------:R-:W3:Y:S04]  /*487d0*/  LDL.LU R12, [R1+0x448] ;  /* 0x00044800010c7983 */ /* 0x000ee80000300800 */
[----:B------:R-:W3:Y:S04]  /*487e0*/  LDL.LU R13, [R1+0x44c] ;  /* 0x00044c00010d7983 */ /* 0x000ee80000300800 */
[----:B-----5:R-:W5:Y:S01]  /*487f0*/  LDL.LU.64 R4, [R1+0xa58] ;  /* 0x000a580001047983 */ /* 0x020f620000300a00 */
[----:B----4-:R-:W-:-:S03]  /*48800*/  F2FP.SATFINITE.E4M3.F32.PACK_AB_MERGE_C R68, R11, R10, RZ ;  /* 0x0000000a0b44723e */ /* 0x010fc600048070ff */
[----:B------:R-:W4:Y:S01]  /*48810*/  LDL.LU R10, [R1+0x48] ;  /* 0x00004800010a7983 */ /* 0x000f220000300800 */
[----:B------:R-:W-:-:S03]  /*48820*/  PRMT R73, R68, 0x9910, RZ ;  /* 0x0000991044497816 */ /* 0x000fc600000000ff */
[----:B------:R-:W4:Y:S04]  /*48830*/  LDL.LU R11, [R1+0x4c] ;  /* 0x00004c00010b7983 */ /* 0x000f280000300800 */
[----:B--2---:R0:W-:Y:S04]  /*48840*/  @P5 STG.E.U8 desc[UR14][R6.64], R68 ;  /* 0x0000004406005986 */ /* 0x0041e8000c10110e */
[----:B0-----:R-:W2:Y:S04]  /*48850*/  LDL.LU.64 R6, [R1+0xa40] ;  /* 0x000a400001067983 */ /* 0x001ea80000300a00 */
[----:B------:R-:W2:Y:S04]  /*48860*/  LDL.LU.64 R16, [R1+0xa30] ;  /* 0x000a300001107983 */ /* 0x000ea80000300a00 */
[----:B------:R-:W2:Y:S01]  /*48870*/  LDL.LU R68, [R1+0x40] ;  /* 0x0000400001447983 */ /* 0x000ea20000300800 */
[C---:B------:R-:W-:Y:S01]  /*48880*/  VIADD R0, R69.reuse, 0x91 ;  /* 0x0000009145007836 */ /* 0x040fe20000000000 */
[----:B------:R-:W-:Y:S01]  /*48890*/  ISETP.LT.AND P4, PT, R74, UR10, !P4 ;  /* 0x0000000a4a007c0c */ /* 0x000fe2000e781270 */
[----:B------:R-:W0:Y:S03]  /*488a0*/  LDCU UR10, c[0x0][0x398] ;  /* 0x00007300ff0a77ac */ /* 0x000e260008000800 */
[----:B------:R-:W-:Y:S01]  /*488b0*/  ISETP.GE.AND P6, PT, R0, UR6, PT ;  /* 0x0000000600007c0c */ /* 0x000fe2000bfc6270 */
[----:B------:R-:W0:Y:S01]  /*488c0*/  LDCU UR6, c[0x0][0x39c] ;  /* 0x00007380ff0677ac */ /* 0x000e220008000800 */
[----:B------:R-:W-:-:S02]  /*488d0*/  VIADD R0, R69, 0x92 ;  /* 0x0000009245007836 */ /* 0x000fc40000000000 */
[----:B------:R-:W-:Y:S01]  /*488e0*/  ISETP.LT.AND P5, PT, R72, UR17, !P6 ;  /* 0x0000001148007c0c */ /* 0x000fe2000f7a1270 */
[----:B------:R-:W0:Y:S02]  /*488f0*/  LDCU UR17, c[0x0][0x398] ;  /* 0x00007300ff1177ac */ /* 0x000e240008000800 */
[----:B-1----:R-:W-:Y:S01]  /*48900*/  ISETP.GE.AND P3, PT, R0, UR4, PT ;  /* 0x0000000400007c0c */ /* 0x002fe2000bf66270 */
[----:B------:R-:W-:Y:S01]  /*48910*/  VIADD R0, R69, 0x93 ;  /* 0x0000009345007836 */ /* 0x000fe20000000000 */
[----:B------:R-:W-:Y:S01]  /*48920*/  ISETP.LT.AND P6, PT, R74, UR8, !P6 ;  /* 0x000000084a007c0c */ /* 0x000fe2000f7c1270 */
[----:B------:R-:W1:Y:S01]  /*48930*/  LDCU UR4, c[0x0][0x39c] ;  /* 0x00007380ff0477ac */ /* 0x000e620008000800 */
[----:B------:R-:W-:Y:S01]  /*48940*/  SHF.R.S32.HI R73, RZ, 0x8, R73 ;  /* 0x00000008ff497819 */ /* 0x000fe20000011449 */
[----:B------:R-:W0:Y:S01]  /*48950*/  LDCU UR8, c[0x0][0x398] ;  /* 0x00007300ff0877ac */ /* 0x000e220008000800 */
[----:B--2---:R-:W-:-:S04]  /*48960*/  F2FP.SATFINITE.E4M3.F32.PACK_AB_MERGE_C R68, R75, R68, RZ ;  /* 0x000000444b44723e */ /* 0x004fc800048070ff */
[----:B------:R-:W-:Y:S01]  /*48970*/  PRMT R75, R68, 0x9910, RZ ;  /* 0x00009910444b7816 */ /* 0x000fe200000000ff */
[----:B---3--:R2:W-:Y:S01]  /*48980*/  @P4 STG.E.U8 desc[UR14][R14.64], R68 ;  /* 0x000000440e004986 */ /* 0x0085e2000c10110e */
[----:B0-----:R-:W-:Y:S01]  /*48990*/  ISETP.GE.AND P4, PT, R0, UR6, PT ;  /* 0x0000000600007c0c */ /* 0x001fe2000bf86270 */
[----:B------:R-:W0:Y:S02]  /*489a0*/  LDCU UR6, c[0x0][0x39c] ;  /* 0x00007380ff0677ac */ /* 0x000e240008000800 */
[----:B------:R-:W-:Y:S01]  /*489b0*/  IMAD.MOV.U32 R0, RZ, RZ, R75 ;  /* 0x000000ffff007224 */ /* 0x000fe200078e004b */
[----:B------:R3:W-:Y:S04]  /*489c0*/  @P5 STG.E.U8 desc[UR14][R8.64], R73 ;  /* 0x0000004908005986 */ /* 0x0007e8000c10110e */
[----:B--2---:R-:W2:Y:S01]  /*489d0*/  LDL.LU.64 R14, [R1+0xa28] ;  /* 0x000a2800010e7983 */ /* 0x004ea20000300a00 */
[----:B------:R-:W-:-:S03]  /*489e0*/  SHF.R.S32.HI R0, RZ, 0x8, R0 ;  /* 0x00000008ff007819 */ /* 0x000fc60000011400 */
[----:B---3--:R-:W3:Y:S04]  /*489f0*/  LDL.LU R8, [R1+0x450] ;  /* 0x0004500001087983 */ /* 0x008ee80000300800 */
[----:B------:R-:W3:Y:S01]  /*48a00*/  LDL.LU R9, [R1+0x454] ;  /* 0x0004540001097983 */ /* 0x000ee20000300800 */
[----:B------:R-:W-:-:S03]  /*48a10*/  F2FP.SATFINITE.E4M3.F32.PACK_AB_MERGE_C R73, R13, R12, RZ ;  /* 0x0000000c0d49723e */ /* 0x000fc600048070ff */
[----:B-----5:R5:W-:Y:S04]  /*48a20*/  @P6 STG.E.U8 desc[UR14][R4.64], R0 ;  /* 0x0000000004006986 */ /* 0x020be8000c10110e */
[----:B------:R-:W3:Y:S04]  /*48a30*/  LDL.LU.64 R12, [R1+0xa20] ;  /* 0x000a2000010c7983 */ /* 0x000ee80000300a00 */
[----:B-----5:R-:W5:Y:S01]  /*48a40*/  LDL.LU.64 R4, [R1+0xa18] ;  /* 0x000a180001047983 */ /* 0x020f620000300a00 */
[----:B------:R-:W-:Y:S01]  /*48a50*/  ISETP.LT.AND P5, PT, R72, UR12, !P3 ;  /* 0x0000000c48007c0c */ /* 0x000fe2000dfa1270 */
[----:B------:R-:W-:Y:S01]  /*48a60*/  VIADD R0, R69, 0x94 ;  /* 0x0000009445007836 */ /* 0x000fe20000000000 */
[----:B------:R-:W-:Y:S01]  /*48a70*/  ISETP.LT.AND P3, PT, R74, UR10, !P3 ;  /* 0x0000000a4a007c0c */ /* 0x000fe2000df61270 */
[----:B------:R-:W0:Y:S01]  /*48a80*/  LDCU UR10, c[0x0][0x398] ;  /* 0x00007300ff0a77ac */ /* 0x000e220008000800 */
[----:B------:R-:W-:-:S02]  /*48a90*/  ISETP.LT.AND P6, PT, R72, UR17, !P4 ;  /* 0x0000001148007c0c */ /* 0x000fc4000e7c1270 */
[----:B------:R-:W-:Y:S01]  /*48aa0*/  PRMT R75, R73, 0x9910, RZ ;  /* 0x00009910494b7816 */ /* 0x000fe200000000ff */
[----:B------:R-:W0:Y:S01]  /*48ab0*/  LDCU UR12, c[0x0][0x398] ;  /* 0x00007300ff0c77ac */ /* 0x000e220008000800 */
[----:B----4-:R-:W-:Y:S02]  /*48ac0*/  F2FP.SATFINITE.E4M3.F32.PACK_AB_MERGE_C R68, R11, R10, RZ ;  /* 0x0000000a0b44723e */ /* 0x010fe400048070ff */
[----:B------:R-:W4:Y:S01]  /*48ad0*/  LDL.LU R10, [R1+0x50] ;  /* 0x00005000010a7983 */ /* 0x000f220000300800 */
[----:B------:R-:W0:Y:S03]  /*48ae0*/  LDCU UR17, c[0x0][0x398] ;  /* 0x00007300ff1177ac */ /* 0x000e260008000800 */
[----:B------:R0:W-:Y:S01]  /*48af0*/  @P5 STG.E.U8 desc[UR14][R6.64], R73 ;  /* 0x0000004906005986 */ /* 0x0001e2000c10110e */
[----:B-1----:R-:W-:Y:S01]  /*48b00*/  ISETP.GE.AND P5, PT, R0, UR4, PT ;  /* 0x0000000400007c0c */ /* 0x002fe2000bfa6270 */
[----:B------:R-:W1:Y:S01]  /*48b10*/  LDCU UR4, c[0x0][0x39c] ;  /* 0x00007380ff0477ac */ /* 0x000e620008000800 */
[----:B------:R-:W-:Y:S01]  /*48b20*/  SHF.R.S32.HI R0, RZ, 0x8, R75 ;  /* 0x00000008ff007819 */ /* 0x000fe2000001144b */
[----:B------:R-:W4:Y:S01]  /*48b30*/  LDL.LU R11, [R1+0x54] ;  /* 0x00005400010b7983 */ /* 0x000f220000300800 */
[----:B------:R-:W-:Y:S01]  /*48b40*/  ISETP.LT.AND P4, PT, R74, UR8, !P4 ;  /* 0x000000084a007c0c */ /* 0x000fe2000e781270 */
[----:B------:R-:W1:Y:S02]  /*48b50*/  LDCU UR8, c[0x0][0x398] ;  /* 0x00007300ff0877ac */ /* 0x000e640008000800 */
[----:B------:R1:W-:Y:S04]  /*48b60*/  @P3 STG.E.U8 desc[UR14][R16.64], R68 ;  /* 0x0000004410003986 */ /* 0x0003e8000c10110e */
[----:B0-----:R-:W4:Y:S01]  /*48b70*/  LDL.LU.64 R6, [R1+0xa08] ;  /* 0x000a080001067983 */ /* 0x001f220000300a00 */
[----:B-1----:R-:W-:-:S03]  /*48b80*/  PRMT R68, R68, 0x9910, RZ ;  /* 0x0000991044447816 */ /* 0x002fc600000000ff */
[----:B------:R-:W4:Y:S01]  /*48b90*/  LDL.LU.64 R16, [R1+0x9f8] ;  /* 0x0009f80001107983 */ /* 0x000f220000300a00 */
[----:B------:R-:W-:-:S03]  /*48ba0*/  SHF.R.S32.HI R68, RZ, 0x8, R68 ;  /* 0x00000008ff447819 */ /* 0x000fc60000011444 */
[----:B--2---:R0:W-:Y:S01]  /*48bb0*/  @P6 STG.E.U8 desc[UR14][R14.64], R0 ;  /* 0x000000000e006986 */ /* 0x0041e2000c10110e */
[----:B------:R-:W-:Y:S01]  /*48bc0*/  ISETP.LT.AND P6, PT, R72, UR10, !P5 ;  /* 0x0000000a48007c0c */ /* 0x000fe2000efc1270 */
[----:B------:R-:W1:Y:S01]  /*48bd0*/  LDCU UR10, c[0x0][0x398] ;  /* 0x00007300ff0a77ac */ /* 0x000e620008000800 */
[----:B---3--:R-:W-:Y:S02]  /*48be0*/  F2FP.SATFINITE.E4M3.F32.PACK_AB_MERGE_C R73, R9, R8, RZ ;  /* 0x000000080949723e */ /* 0x008fe400048070ff */
[----:B------:R-:W2:Y:S04]  /*48bf0*/  LDL.LU R8, [R1+0x458] ;  /* 0x0004580001087983 */ /* 0x000ea80000300800 */
[----:B------:R-:W2:Y:S04]  /*48c00*/  LDL.LU R9, [R1+0x45c] ;  /* 0x00045c0001097983 */ /* 0x000ea80000300800 */
[----:B------:R-:W-:Y:S04]  /*48c10*/  @P4 STG.E.U8 desc[UR14][R12.64], R68 ;  /* 0x000000440c004986 */ /* 0x000fe8000c10110e */
[----:B0-----:R-:W3:Y:S04]  /*48c20*/  LDL.LU.64 R14, [R1+0x9f0] ;  /* 0x0009f000010e7983 */ /* 0x001ee80000300a00 */
[----:B-----5:R0:W-:Y:S04]  /*48c30*/  @P6 STG.E.U8 desc[UR14][R4.64], R73 ;  /* 0x0000004904006986 */ /* 0x0201e8000c10110e */
[----:B0-----:R-:W5:Y:S04]  /*48c40*/  LDL.LU R4, [R1+0x58] ;  /* 0x0000580001047983 */ /* 0x001f680000300800 */
[----:B------:R-:W5:Y:S01]  /*48c50*/  LDL.LU R5, [R1+0x5c] ;  /* 0x00005c0001057983 */ /* 0x000f620000300800 */
[----:B------:R-:W-:Y:S01]  /*48c60*/  VIADD R0, R69, 0x95 ;  /* 0x0000009545007836 */ /* 0x000fe20000000000 */
[----:B------:R-:W-:Y:S01]  /*48c70*/  ISETP.LT.AND P5, PT, R74, UR12, !P5 ;  /* 0x0000000c4a007c0c */ /* 0x000fe2000efa1270 */
[----:B------:R-:W0:Y:S01]  /*48c80*/  LDCU UR12, c[0x0][0x398] ;  /* 0x00007300ff0c77ac */ /* 0x000e220008000800 */
[----:B----4-:R-:W-:Y:S01]  /*48c90*/  F2FP.SATFINITE.E4M3.F32.PACK_AB_MERGE_C R68, R11, R10, RZ ;  /* 0x0000000a0b44723e */ /* 0x010fe200048070ff */
[----:B------:R-:W4:Y:S01]  /*48ca0*/  LDL.LU.64 R12, [R1+0x9e0] ;  /* 0x0009e000010c7983 */ /* 0x000f220000300a00 */
[----:B------:R-:W-:Y:S01]  /*48cb0*/  ISETP.GE.AND P3, PT, R0, UR6, PT ;  /* 0x0000000600007c0c */ /* 0x000fe2000bf66270 */
[----:B------:R-:W0:Y:S01]  /*48cc0*/  LDCU UR6, c[0x0][0x39c] ;  /* 0x00007380ff0677ac */ /* 0x000e220008000800 */
[C---:B------:R-:W-:Y:S01]  /*48cd0*/  VIADD R0, R69.reuse, 0x96 ;  /* 0x0000009645007836 */ /* 0x040fe20000000000 */
[----:B------:R-:W-:Y:S01]  /*48ce0*/  PRMT R75, R68, 0x9910, RZ ;  /* 0x00009910444b7816 */ /* 0x000fe200000000ff */
[----:B------:R-:W4:Y:S03]  /*48cf0*/  LDL.LU.64 R10, [R1+0x9d8] ;  /* 0x0009d800010a7983 */ /* 0x000f260000300a00 */
[----:B------:R-:W-:Y:S01]  /*48d00*/  ISETP.GE.AND P4, PT, R0, UR4, PT ;  /* 0x0000000400007c0c */ /* 0x000fe2000bf86270 */
        /* <DEDUP_REMOVED lines=10> */
[----:B------:R-:W-:Y:S01]  /*48db0*/  SHF.R.S32.HI R68, RZ, 0x8, R73 ;  /* 0x00000008ff447819 */ /* 0x000fe20000011449 */
[----:B------:R-:W4:Y:S02]  /*48dc0*/  LDL.LU.64 R6, [R1+0x9c8] ;  /* 0x0009c80001067983 */ /* 0x000f240000300a00 */
[----:B------:R-:W-:Y:S01]  /*48dd0*/  SHF.R.S32.HI R0, RZ, 0x8, R0 ;  /* 0x00000008ff007819 */ /* 0x000fe20000011400 */
[----:B------:R-:W0:Y:S01]  /*48de0*/  LDCU UR6, c[0x0][0x39c] ;  /* 0x00007380ff0677ac */ /* 0x000e220008000800 */
[----:B------:R-:W-:Y:S01]  /*48df0*/  @P6 STG.E.U8 desc[UR14][R16.64], R68 ;  /* 0x0000004410006986 */ /* 0x000fe2000c10110e */
[----:B--2---:R-:W-:-:S03]  /*48e00*/  F2FP.SATFINITE.E4M3.F32.PACK_AB_MERGE_C R73, R9, R8, RZ ;  /* 0x000000080949723e */ /* 0x004fc600048070ff */
[----:B------:R-:W2:Y:S04]  /*48e10*/  LDL.LU R8, [R1+0x460] ;  /* 0x0004600001087983 */ /* 0x000ea80000300800 */
[----:B------:R-:W2:Y:S04]  /*48e20*/  LDL.LU R9, [R1+0x464] ;  /* 0x0004640001097983 */ /* 0x000ea80000300800 */
[----:B---3--:R3:W-:Y:S04]  /*48e30*/  @P5 STG.E.U8 desc[UR14][R14.64], R0 ;  /* 0x000000000e005986 */ /* 0x0087e8000c10110e */
[----:B---3--:R-:W3:Y:S01]  /*48e40*/  LDL.LU.64 R14, [R1+0x9a8] ;  /* 0x0009a800010e7983 */ /* 0x008ee20000300a00 */
[----:B-----5:R-:W-:-:S03]  /*48e50*/  F2FP.SATFINITE.E4M3.F32.PACK_AB_MERGE_C R68, R5, R4, RZ ;  /* 0x000000040544723e */ /* 0x020fc600048070ff */
[----:B------:R-:W5:Y:S01]  /*48e60*/  LDL.LU.64 R4, [R1+0x9b8] ;  /* 0x0009b80001047983 */ /* 0x000f620000300a00 */
[----:B------:R-:W-:Y:S01]  /*48e70*/  ISETP.LT.AND P6, PT, R72, UR12, !P4 ;  /* 0x0000000c48007c0c */ /* 0x000fe2000e7c1270 */
[----:B------:R-:W-:Y:S01]  /*48e80*/  VIADD R0, R69, 0x98 ;  /* 0x0000009845007836 */ /* 0x000fe20000000000 */
[----:B------:R-:W-:Y:S01]  /*48e90*/  ISETP.LT.AND P4, PT, R74, UR17, !P4 ;  /* 0x000000114a007c0c */ /* 0x000fe2000e781270 */
[----:B------:R-:W3:Y:S01]  /*48ea0*/  LDL.LU R16, [R1+0x60] ;  /* 0x0000600001107983 */ /* 0x000ee20000300800 */
[----:B-1----:R-:W-:Y:S01]  /*48eb0*/  ISETP.LT.AND P5, PT, R72, UR8, !P3 ;  /* 0x0000000848007c0c */ /* 0x002fe2000dfa1270 */
[----:B------:R-:W1:Y:S02]  /*48ec0*/  LDCU UR12, c[0x0][0x398] ;  /* 0x00007300ff0c77ac */ /* 0x000e640008000800 */
[----:B------:R-:W3:Y:S01]  /*48ed0*/  LDL.LU R17, [R1+0x64] ;  /* 0x0000640001117983 */ /* 0x000ee20000300800 */
[----:B------:R-:W-:Y:S01]  /*48ee0*/  PRMT R75, R73, 0x9910, RZ ;  /* 0x00009910494b7816 */ /* 0x000fe200000000ff */
[----:B------:R-:W1:Y:S04]  /*48ef0*/  LDCU UR8, c[0x0][0x398] ;  /* 0x00007300ff0877ac */ /* 0x000e680008000800 */
[----:B----4-:R4:W-:Y:S01]  /*48f00*/  @P6 STG.E.U8 desc[UR14][R12.64], R73 ;  /* 0x000000490c006986 */ /* 0x0109e2000c10110e */
[----:B------:R-:W-:Y:S01]  /*48f10*/  ISETP.GE.AND P6, PT, R0, UR4, PT ;  /* 0x0000000400007c0c */ /* 0x000fe2000bfc6270 */
[----:B------:R-:W1:Y:S02]  /*48f20*/  LDCU UR4, c[0x0][0x39c] ;  /* 0x00007380ff0477ac */ /* 0x000e640008000800 */
[----:B------:R1:W-:Y:S01]  /*48f30*/  @P4 STG.E.U8 desc[UR14][R10.64], R68 ;  /* 0x000000440a004986 */ /* 0x0003e2000c10110e */
[----:B0-----:R-:W-:Y:S01]  /*48f40*/  ISETP.LT.AND P4, PT, R74, UR10, !P3 ;  /* 0x0000000a4a007c0c */ /* 0x001fe2000df81270 */
[----:B------:R-:W0:Y:S01]  /*48f50*/  LDCU UR17, c[0x0][0x398] ;  /* 0x00007300ff1177ac */ /* 0x000e220008000800 */
[----:B------:R-:W-:Y:S01]  /*48f60*/  SHF.R.S32.HI R0, RZ, 0x8, R75 ;  /* 0x00000008ff007819 */ /* 0x000fe2000001144b */
[----:B------:R-:W0:Y:S01]  /*48f70*/  LDCU UR10, c[0x0][0x398] ;  /* 0x00007300ff0a77ac */ /* 0x000e220008000800 */
[----:B----4-:R-:W4:Y:S01]  /*48f80*/  LDL.LU.64 R12, [R1+0x998] ;  /* 0x00099800010c7983 */ /* 0x010f220000300a00 */
[----:B-1----:R-:W-:-:S03]  /*48f90*/  PRMT R68, R68, 0x9910, RZ ;  /* 0x0000991044447816 */ /* 0x002fc600000000ff */
[----:B------:R1:W-:Y:S04]  /*48fa0*/  @P5 STG.E.U8 desc[UR14][R6.64], R0 ;  /* 0x0000000006005986 */ /* 0x0003e8000c10110e */
[----:B------:R-:W4:Y:S01]  /*48fb0*/  LDL.LU.64 R10, [R1+0x990] ;  /* 0x00099000010a7983 */ /* 0x000f220000300a00 */
[----:B------:R-:W-:-:S03]  /*48fc0*/  SHF.R.S32.HI R68, RZ, 0x8, R68 ;  /* 0x00000008ff447819 */ /* 0x000fc60000011444 */
[----:B-1----:R-:W4:Y:S01]  /*48fd0*/  LDL.LU.64 R6, [R1+0x988] ;  /* 0x0009880001067983 */ /* 0x002f220000300a00 */
[----:B--2---:R-:W-:-:S03]  /*48fe0*/  F2FP.SATFINITE.E4M3.F32.PACK_AB_MERGE_C R73, R9, R8, RZ ;  /* 0x000000080949723e */ /* 0x004fc600048070ff */
[----:B------:R-:W2:Y:S04]  /*48ff0*/  LDL.LU R8, [R1+0x468] ;  /* 0x0004680001087983 */ /* 0x000ea80000300800 */
[----:B------:R-:W2:Y:S04]  /*49000*/  LDL.LU R9, [R1+0x46c] ;  /* 0x00046c0001097983 */ /* 0x000ea80000300800 */
[----:B-----5:R1:W-:Y:S04]  /*49010*/  @P4 STG.E.U8 desc[UR14][R4.64], R68 ;  /* 0x0000004404004986 */ /* 0x0203e8000c10110e */
[----:B-1----:R-:W5:Y:S01]  /*49020*/  LDL.LU.64 R4, [R1+0x980] ;  /* 0x0009800001047983 */ /* 0x002f620000300a00 */
[----:B------:R-:W-:Y:S01]  /*49030*/  ISETP.LT.AND P5, PT, R72, UR12, !P6 ;  /* 0x0000000c48007c0c */ /* 0x000fe2000f7a1270 */
[C---:B------:R-:W-:Y:S01]  /*49040*/  VIADD R0, R69.reuse, 0x99 ;  /* 0x0000009945007836 */ /* 0x040fe20000000000 */
[----:B------:R-:W1:Y:S01]  /*49050*/  LDCU UR12, c[0x0][0x398] ;  /* 0x00007300ff0c77ac */ /* 0x000e620008000800 */
[----:B------:R-:W-:Y:S01]  /*49060*/  ISETP.LT.AND P6, PT, R74, UR8, !P6 ;  /* 0x000000084a007c0c */ /* 0x000fe2000f7c1270 */
[----:B------:R-:W5:Y:S02]  /*49070*/  LDL.LU R75, [R1+0x6c] ;  /* 0x00006c00014b7983 */ /* 0x000f640000300800 */
[----:B------:R-:W-:Y:S01]  /*49080*/  ISETP.GE.AND P3, PT, R0, UR6, PT ;  /* 0x0000000600007c0c */ /* 0x000fe2000bf66270 */
[----:B------:R-:W-:Y:S01]  /*49090*/  VIADD R0, R69, 0x9a ;  /* 0x0000009a45007836 */ /* 0x000fe20000000000 */
[----:B------:R-:W-:Y:S01]  /*490a0*/  PRMT R68, R73, 0x9910, RZ ;  /* 0x0000991049447816 */ /* 0x000fe200000000ff */
[----:B------:R-:W2:Y:S03]  /*490b0*/  LDCU UR6, c[0x0][0x39c] ;  /* 0x00007380ff0677ac */ /* 0x000ea60008000800 */
[----:B------:R-:W-:Y:S01]  /*490c0*/  ISETP.GE.AND P4, PT, R0, UR4, PT ;  /* 0x0000000400007c0c */ /* 0x000fe2000bf86270 */
[----:B---3--:R3:W-:Y:S01]  /*490d0*/  @P5 STG.E.U8 desc[UR14][R14.64], R73 ;  /* 0x000000490e005986 */ /* 0x0087e2000c10110e */
[----:B------:R-:W-:Y:S01]  /*490e0*/  F2FP.SATFINITE.E4M3.F32.PACK_AB_MERGE_C R0, R17, R16, RZ ;  /* 0x000000101100723e */ /* 0x000fe200048070ff */
[----:B------:R-:W2:Y:S01]  /*490f0*/  LDCU UR8, c[0x0][0x398] ;  /* 0x00007300ff0877ac */ /* 0x000ea20008000800 */
[----:B0-----:R-:W-:-:S02]  /*49100*/  ISETP.LT.AND P5, PT, R72, UR17, !P3 ;  /* 0x0000001148007c0c */ /* 0x001fc4000dfa1270 */
[----:B------:R-:W-:Y:S01]  /*49110*/  ISETP.LT.AND P3, PT, R74, UR10, !P3 ;  /* 0x0000000a4a007c0c */ /* 0x000fe2000df61270 */
[----:B----4-:R-:W-:Y:S01]  /*49120*/  @P6 STG.E.U8 desc[UR14][R12.64], R0 ;  /* 0x000000000c006986 */ /* 0x010fe2000c10110e */
[----:B-1----:R-:W-:Y:S01]  /*49130*/  ISETP.LT.AND P6, PT, R72, UR12, !P4 ;  /* 0x0000000c48007c0c */ /* 0x002fe2000e7c1270 */
[----:B------:R-:W0:Y:S01]  /*49140*/  LDCU UR17, c[0x0][0x398] ;  /* 0x00007300ff1177ac */ /* 0x000e220008000800 */
[----:B------:R-:W-:Y:S02]  /*49150*/  SHF.R.S32.HI R68, RZ, 0x8, R68 ;  /* 0x00000008ff447819 */ /* 0x000fe40000011444 */
[----:B---3--:R-:W-:Y:S01]  /*49160*/  PRMT R73, R0, 0x9910, RZ ;  /* 0x0000991000497816 */ /* 0x008fe200000000ff */
[----:B------:R-:W3:Y:S01]  /*49170*/  LDL.LU.64 R14, [R1+0x978] ;  /* 0x00097800010e7983 */ /* 0x000ee20000300a00 */
[----:B------:R-:W1:Y:S02]  /*49180*/  LDCU UR4, c[0x0][0x39c] ;  /* 0x00007380ff0477ac */ /* 0x000e640008000800 */
[----:B------:R-:W-:Y:S01]  /*49190*/  SHF.R.S32.HI R73, RZ, 0x8, R73 ;  /* 0x00000008ff497819 */ /* 0x000fe20000011449 */
[----:B------:R4:W-:Y:S01]  /*491a0*/  @P5 STG.E.U8 desc[UR14][R10.64], R68 ;  /* 0x000000440a005986 */ /* 0x0009e2000c10110e */
[----:B------:R-:W0:Y:S03]  /*491b0*/  LDCU UR10, c[0x0][0x398] ;  /* 0x00007300ff0a77ac */ /* 0x000e260008000800 */
[----:B------:R0:W-:Y:S01]  /*491c0*/  @P3 STG.E.U8 desc[UR14][R6.64], R73 ;  /* 0x0000004906003986 */ /* 0x0001e2000c10110e */
[----:B------:R-:W0:Y:S03]  /*491d0*/  LDCU UR12, c[0x0][0x398] ;  /* 0x00007300ff0c77ac */ /* 0x000e260008000800 */
[----:B----4-:R-:W4:Y:S04]  /*491e0*/  LDL.LU.64 R10, [R1+0x970] ;  /* 0x00097000010a7983 */ /* 0x010f280000300a00 */
[----:B------:R-:W3:Y:S04]  /*491f0*/  LDL.LU R12, [R1+0x470] ;  /* 0x00047000010c7983 */ /* 0x000ee80000300800 */
[----:B------:R-:W3:Y:S04]  /*49200*/  LDL.LU R13, [R1+0x474] ;  /* 0x00047400010d7983 */ /* 0x000ee80000300800 */
[----:B0-----:R-:W3:Y:S01]  /*49210*/  LDL.LU.64 R6, [R1+0x968] ;  /* 0x0009680001067983 */ /* 0x001ee20000300a00 */
[----:B--2---:R-:W-:-:S03]  /*49220*/  F2FP.SATFINITE.E4M3.F32.PACK_AB_MERGE_C R68, R9, R8, RZ ;  /* 0x000000080944723e */ /* 0x004fc600048070ff */
[----:B------:R-:W2:Y:S01]  /*49230*/  LDL.LU R8, [R1+0x70] ;  /* 0x0000700001087983 */ /* 0x000ea20000300800 */
[----:B------:R-:W-:-:S03]  /*49240*/  PRMT R73, R68, 0x9910, RZ ;  /* 0x0000991044497816 */ /* 0x000fc600000000ff */
[----:B------:R-:W2:Y:S04]  /*49250*/  LDL.LU R9, [R1+0x74] ;  /* 0x0000740001097983 */ /* 0x000ea80000300800 */
[----:B-----5:R0:W-:Y:S04]  /*49260*/  @P6 STG.E.U8 desc[UR14][R4.64], R68 ;  /* 0x0000004404006986 */ /* 0x0201e8000c10110e */
[----:B0-----:R-:W5:Y:S04]  /*49270*/  LDL.LU.64 R4, [R1+0x960] ;  /* 0x0009600001047983 */ /* 0x001f680000300a00 */
        /* <DEDUP_REMOVED lines=22> */
[----:B----4-:R3:W-:Y:S04]  /*493e0*/  @P6 STG.E.U8 desc[UR14][R10.64], R73 ;  /* 0x000000490a006986 */ /* 0x0107e8000c10110e */
[----:B--2---:R-:W2:Y:S01]  /*493f0*/  LDL.LU.64 R14, [R1+0x950] ;  /* 0x00095000010e7983 */ /* 0x004ea20000300a00 */
[----:B------:R-:W-:-:S03]  /*49400*/  SHF.R.S32.HI R0, RZ, 0x8, R0 ;  /* 0x00000008ff007819 */ /* 0x000fc60000011400 */
[----:B---3--:R-:W3:Y:S04]  /*49410*/  LDL.LU R10, [R1+0x478] ;  /* 0x00047800010a7983 */ /* 0x008ee80000300800 */
[----:B------:R-:W3:Y:S01]  /*49420*/  LDL.LU R11, [R1+0x47c] ;  /* 0x00047c00010b7983 */ /* 0x000ee20000300800 */
[----:B------:R-:W-:-:S03]  /*49430*/  F2FP.SATFINITE.E4M3.F32.PACK_AB_MERGE_C R73, R13, R12, RZ ;  /* 0x0000000c0d49723e */ /* 0x000fc600048070ff */
[----:B------:R4:W-:Y:S04]  /*49440*/  @P5 STG.E.U8 desc[UR14][R6.64], R0 ;  /* 0x0000000006005986 */ /* 0x0009e8000c10110e */
[----:B------:R-:W3:Y:S04]  /*49450*/  LDL.LU.64 R12, [R1+0x948] ;  /* 0x00094800010c7983 */ /* 0x000ee80000300a00 */
[----:B----4-:R-:W4:Y:S01]  /*49460*/  LDL.LU.64 R6, [R1+0x940] ;  /* 0x0009400001067983 */ /* 0x010f220000300a00 */
[----:B------:R-:W-:Y:S01]  /*49470*/  ISETP.LT.AND P6, PT, R72, UR12, !P3 ;  /* 0x0000000c48007c0c */ /* 0x000fe2000dfc1270 */
[----:B------:R-:W-:Y:S01]  /*49480*/  VIADD R0, R69, 0x9e ;  /* 0x0000009e45007836 */ /* 0x000fe20000000000 */
[----:B------:R-:W-:Y:S01]  /*49490*/  ISETP.LT.AND P3, PT, R74, UR8, !P3 ;  /* 0x000000084a007c0c */ /* 0x000fe2000df61270 */
[----:B------:R-:W0:Y:S01]  /*494a0*/  LDCU UR8, c[0x0][0x398] ;  /* 0x00007300ff0877ac */ /* 0x000e220008000800 */
[----:B------:R-:W-:-:S02]  /*494b0*/  ISETP.LT.AND P5, PT, R72, UR17, !P4 ;  /* 0x0000001148007c0c */ /* 0x000fc4000e7a1270 */
[----:B------:R-:W-:Y:S01]  /*494c0*/  PRMT R75, R73, 0x9910, RZ ;  /* 0x00009910494b7816 */ /* 0x000fe200000000ff */
[----:B------:R-:W0:Y:S01]  /*494d0*/  LDCU UR12, c[0x0][0x398] ;  /* 0x00007300ff0c77ac */ /* 0x000e220008000800 */
[----:B------:R-:W-:Y:S02]  /*494e0*/  F2FP.SATFINITE.E4M3.F32.PACK_AB_MERGE_C R68, R9, R8, RZ ;  /* 0x000000080944723e */ /* 0x000fe400048070ff */
[----:B------:R-:W4:Y:S01]  /*494f0*/  LDL.LU R8, [R1+0x78] ;  /* 0x0000780001087983 */ /* 0x000f220000300800 */
[----:B------:R-:W0:Y:S03]  /*49500*/  LDCU UR17, c[0x0][0x398] ;  /* 0x00007300ff1177ac */ /* 0x000e260008000800 */
[----:B-----5:R5:W-:Y:S01]  /*49510*/  @P6 STG.E.U8 desc[UR14][R4.64], R73 ;  /* 0x0000004904006986 */ /* 0x020be2000c10110e */
[----:B-1----:R-:W-:Y:S01]  /*49520*/  ISETP.GE.AND P6, PT, R0, UR4, PT ;  /* 0x0000000400007c0c */ /* 0x002fe2000bfc6270 */
[----:B------:R-:W1:Y:S01]  /*49530*/  LDCU UR4, c[0x0][0x39c] ;  /* 0x00007380ff0477ac */ /* 0x000e620008000800 */
[----:B------:R-:W-:Y:S01]  /*49540*/  SHF.R.S32.HI R0, RZ, 0x8, R75 ;  /* 0x00000008ff007819 */ /* 0x000fe2000001144b */
[----:B------:R-:W4:Y:S01]  /*49550*/  LDL.LU R9, [R1+0x7c] ;  /* 0x00007c0001097983 */ /* 0x000f220000300800 */
[----:B------:R-:W-:Y:S01]  /*49560*/  ISETP.LT.AND P4, PT, R74, UR10, !P4 ;  /* 0x0000000a4a007c0c */ /* 0x000fe2000e781270 */
[----:B------:R-:W0:Y:S02]  /*49570*/  LDCU UR10, c[0x0][0x398] ;  /* 0x00007300ff0a77ac */ /* 0x000e240008000800 */
[----:B------:R1:W-:Y:S04]  /*49580*/  @P3 STG.E.U8 desc[UR14][R16.64], R68 ;  /* 0x0000004410003986 */ /* 0x0003e8000c10110e */
[----:B-----5:R-:W5:Y:S01]  /*49590*/  LDL.LU.64 R4, [R1+0x938] ;  /* 0x0009380001047983 */ /* 0x020f620000300a00 */
[----:B-1----:R-:W-:-:S03]  /*495a0*/  PRMT R68, R68, 0x9910, RZ ;  /* 0x0000991044447816 */ /* 0x002fc600000000ff */
[----:B------:R-:W5:Y:S01]  /*495b0*/  LDL.LU.64 R16, [R1+0x930] ;  /* 0x0009300001107983 */ /* 0x000f620000300a00 */
[----:B------:R-:W-:-:S03]  /*495c0*/  SHF.R.S32.HI R68, RZ, 0x8, R68 ;  /* 0x00000008ff447819 */ /* 0x000fc60000011444 */
[----:B--2---:R1:W-:Y:S01]  /*495d0*/  @P5 STG.E.U8 desc[UR14][R14.64], R0 ;  /* 0x000000000e005986 */ /* 0x0043e2000c10110e */
[----:B0-----:R-:W-:Y:S01]  /*495e0*/  ISETP.LT.AND P5, PT, R72, UR8, !P6 ;  /* 0x0000000848007c0c */ /* 0x001fe2000f7a1270 */
[----:B------:R-:W0:Y:S01]  /*495f0*/  LDCU UR8, c[0x0][0x398] ;  /* 0x00007300ff0877ac */ /* 0x000e220008000800 */
[----:B---3--:R-:W-:Y:S02]  /*49600*/  F2FP.SATFINITE.E4M3.F32.PACK_AB_MERGE_C R73, R11, R10, RZ ;  /* 0x0000000a0b49723e */ /* 0x008fe400048070ff */
[----:B------:R-:W2:Y:S04]  /*49610*/  LDL.LU R10, [R1+0x480] ;  /* 0x00048000010a7983 */ /* 0x000ea80000300800 */
[----:B------:R-:W2:Y:S04]  /*49620*/  LDL.LU R11, [R1+0x484] ;  /* 0x00048400010b7983 */ /* 0x000ea80000300800 */
[----:B------:R-:W-:Y:S04]  /*49630*/  @P4 STG.E.U8 desc[UR14][R12.64], R68 ;  /* 0x000000440c004986 */ /* 0x000fe8000c10110e */
[----:B-1----:R-:W3:Y:S04]  /*49640*/  LDL.LU.64 R14, [R1+0x908] ;  /* 0x00090800010e7983 */ /* 0x002ee80000300a00 */
[----:B----4-:R1:W-:Y:S04]  /*49650*/  @P5 STG.E.U8 desc[UR14][R6.64], R73 ;  /* 0x0000004906005986 */ /* 0x0103e8000c10110e */
[----:B-1----:R-:W4:Y:S04]  /*49660*/  LDL.LU R6, [R1+0x80] ;  /* 0x0000800001067983 */ /* 0x002f280000300800 */
[----:B------:R-:W4:Y:S01]  /*49670*/  LDL.LU R7, [R1+0x84] ;  /* 0x0000840001077983 */ /* 0x000f220000300800 */
[----:B------:R-:W-:Y:S01]  /*49680*/  VIADD R0, R69, 0x9f ;  /* 0x0000009f45007836 */ /* 0x000fe20000000000 */
[----:B------:R-:W-:Y:S01]  /*49690*/  ISETP.LT.AND P6, PT, R74, UR12, !P6 ;  /* 0x0000000c4a007c0c */ /* 0x000fe2000f7c1270 */
[----:B------:R-:W1:Y:S01]  /*496a0*/  LDCU UR12, c[0x0][0x398] ;  /* 0x00007300ff0c77ac */ /* 0x000e620008000800 */
[----:B------:R-:W-:Y:S01]  /*496b0*/  F2FP.SATFINITE.E4M3.F32.PACK_AB_MERGE_C R68, R9, R8, RZ ;  /* 0x000000080944723e */ /* 0x000fe200048070ff */
[----:B------:R-:W4:Y:S01]  /*496c0*/  LDL.LU.64 R12, [R1+0x900] ;  /* 0x00090000010c7983 */ /* 0x000f220000300a00 */
[----:B------:R-:W-:Y:S01]  /*496d0*/  ISETP.GE.AND P3, PT, R0, UR6, PT ;  /* 0x0000000600007c0c */ /* 0x000fe2000bf66270 */
[----:B------:R-:W1:Y:S01]  /*496e0*/  LDCU UR6, c[0x0][0x39c] ;  /* 0x00007380ff0677ac */ /* 0x000e620008000800 */
[C---:B------:R-:W-:Y:S01]  /*496f0*/  VIADD R0, R69.reuse, 0xa0 ;  /* 0x000000a045007836 */ /* 0x040fe20000000000 */
[----:B------:R-:W-:Y:S01]  /*49700*/  PRMT R75, R68, 0x9910, RZ ;  /* 0x00009910444b7816 */ /* 0x000fe200000000ff */
[----:B------:R-:W4:Y:S03]  /*49710*/  LDL.LU.64 R8, [R1+0x8f8] ;  /* 0x0008f80001087983 */ /* 0x000f260000300a00 */
[----:B------:R-:W-:Y:S01]  /*49720*/  ISETP.GE.AND P4, PT, R0, UR4, PT ;  /* 0x0000000400007c0c */ /* 0x000fe2000bf86270 */
[----:B------:R-:W-:Y:S01]  /*49730*/  VIADD R0, R69, 0xa1 ;  /* 0x000000a145007836 */ /* 0x000fe20000000000 */
[----:B------:R-:W-:Y:S01]  /*49740*/  ISETP.LT.AND P5, PT, R72, UR10, !P3 ;  /* 0x0000000a48007c0c */ /* 0x000fe2000dfa1270 */
[----:B-----5:R5:W-:Y:S01]  /*49750*/  @P6 STG.E.U8 desc[UR14][R4.64], R68 ;  /* 0x0000004404006986 */ /* 0x020be2000c10110e */
[----:B0-----:R-:W-:Y:S01]  /*49760*/  ISETP.LT.AND P6, PT, R74, UR8, !P3 ;  /* 0x000000084a007c0c */ /* 0x001fe2000dfc1270 */
[----:B------:R-:W0:Y:S01]  /*49770*/  LDCU UR10, c[0x0][0x398] ;  /* 0x00007300ff0a77ac */ /* 0x000e220008000800 */
[----:B------:R-:W-:Y:S01]  /*49780*/  PRMT R73, R73, 0x9910, RZ ;  /* 0x0000991049497816 */ /* 0x000fe200000000ff */
[----:B------:R-:W0:Y:S01]  /*49790*/  LDCU UR4, c[0x0][0x39c] ;  /* 0x00007380ff0477ac */ /* 0x000e220008000800 */
[----:B-1----:R-:W-:Y:S01]  /*497a0*/  ISETP.GE.AND P3, PT, R0, UR6, PT ;  /* 0x0000000600007c0c */ /* 0x002fe2000bf66270 */
[----:B------:R-:W-:Y:S01]  /*497b0*/  IMAD.MOV.U32 R0, RZ, RZ, R75 ;  /* 0x000000ffff007224 */ /* 0x000fe200078e004b */
[----:B------:R-:W1:Y:S01]  /*497c0*/  LDCU UR8, c[0x0][0x398] ;  /* 0x00007300ff0877ac */ /* 0x000e620008000800 */
[----:B-----5:R-:W-:Y:S01]  /*497d0*/  SHF.R.S32.HI R68, RZ, 0x8, R73 ;  /* 0x00000008ff447819 */ /* 0x020fe20000011449 */
[----:B------:R-:W5:Y:S02]  /*497e0*/  LDL.LU.64 R4, [R1+0x8f0] ;  /* 0x0008f00001047983 */ /* 0x000f640000300a00 */
        /* <DEDUP_REMOVED lines=8> */
[----:B----4-:R-:W-:-:S03]  /*49870*/  F2FP.SATFINITE.E4M3.F32.PACK_AB_MERGE_C R68, R7, R6, RZ ;  /* 0x000000060744723e */ /* 0x010fc600048070ff */
[----:B------:R-:W4:Y:S01]  /*49880*/  LDL.LU.64 R6, [R1+0x8e0] ;  /* 0x0008e00001067983 */ /* 0x000f220000300a00 */
[----:B------:R-:W-:Y:S01]  /*49890*/  ISETP.LT.AND P5, PT, R72, UR12, !P4 ;  /* 0x0000000c48007c0c */ /* 0x000fe2000e7a1270 */
[----:B------:R-:W-:Y:S01]  /*498a0*/  VIADD R0, R69, 0xa2 ;  /* 0x000000a245007836 */ /* 0x000fe20000000000 */
[----:B------:R-:W-:Y:S01]  /*498b0*/  ISETP.LT.AND P4, PT, R74, UR17, !P4 ;  /* 0x000000114a007c0c */ /* 0x000fe2000e781270 */
[----:B------:R-:W3:Y:S01]  /*498c0*/  LDL.LU R16, [R1+0x88] ;  /* 0x0000880001107983 */ /* 0x000ee20000300800 */
[----:B0-----:R-:W-:Y:S01]  /*498d0*/  ISETP.LT.AND P6, PT, R72, UR10, !P3 ;  /* 0x0000000a48007c0c */ /* 0x001fe2000dfc1270 */
[----:B------:R-:W0:Y:S02]  /*498e0*/  LDCU UR12, c[0x0][0x398] ;  /* 0x00007300ff0c77ac */ /* 0x000e240008000800 */
[----:B------:R-:W3:Y:S01]  /*498f0*/  LDL.LU R17, [R1+0x8c] ;  /* 0x00008c0001117983 */ /* 0x000ee20000300800 */
[----:B------:R-:W-:Y:S01]  /*49900*/  PRMT R75, R73, 0x9910, RZ ;  /* 0x00009910494b7816 */ /* 0x000fe200000000ff */
[----:B------:R-:W0:Y:S04]  /*49910*/  LDCU UR10, c[0x0][0x398] ;  /* 0x00007300ff0a77ac */ /* 0x000e280008000800 */
[----:B------:R5:W-:Y:S01]  /*49920*/  @P5 STG.E.U8 desc[UR14][R12.64], R73 ;  /* 0x000000490c005986 */ /* 0x000be2000c10110e */
[----:B------:R-:W-:Y:S01]  /*49930*/  ISETP.GE.AND P5, PT, R0, UR4, PT ;  /* 0x0000000400007c0c */ /* 0x000fe2000bfa6270 */
[----:B------:R-:W0:Y:S02]  /*49940*/  LDCU UR4, c[0x0][0x39c] ;  /* 0x00007380ff0477ac */ /* 0x000e240008000800 */
[----:B------:R0:W-:Y:S01]  /*49950*/  @P4 STG.E.U8 desc[UR14][R8.64], R68 ;  /* 0x0000004408004986 */ /* 0x0001e2000c10110e */
[----:B-1----:R-:W-:Y:S01]  /*49960*/  ISETP.LT.AND P4, PT, R74, UR8, !P3 ;  /* 0x000000084a007c0c */ /* 0x002fe2000df81270 */
[----:B------:R-:W1:Y:S01]  /*49970*/  LDCU UR17, c[0x0][0x398] ;  /* 0x00007300ff1177ac */ /* 0x000e620008000800 */
[----:B------:R-:W-:Y:S01]  /*49980*/  SHF.R.S32.HI R0, RZ, 0x8, R75 ;  /* 0x00000008ff007819 */ /* 0x000fe2000001144b */
[----:B------:R-:W1:Y:S01]  /*49990*/  LDCU UR8, c[0x0][0x398] ;  /* 0x00007300ff0877ac */ /* 0x000e620008000800 */
[----:B-----5:R-:W5:Y:S01]  /*499a0*/  LDL.LU.64 R12, [R1+0x8c0] ;  /* 0x0008c000010c7983 */ /* 0x020f620000300a00 */
[----:B0-----:R-:W-:-:S03]  /*499b0*/  PRMT R68, R68, 0x9910, RZ ;  /* 0x0000991044447816 */ /* 0x001fc600000000ff */
[----:B------:R0:W-:Y:S04]  /*499c0*/  @P6 STG.E.U8 desc[UR14][R4.64], R0 ;  /* 0x0000000004006986 */ /* 0x0001e8000c10110e */
[----:B------:R-:W5:Y:S01]  /*499d0*/  LDL.LU.64 R8, [R1+0x8b0] ;  /* 0x0008b00001087983 */ /* 0x000f620000300a00 */
[----:B------:R-:W-:-:S03]  /*499e0*/  SHF.R.S32.HI R68, RZ, 0x8, R68 ;  /* 0x00000008ff447819 */ /* 0x000fc60000011444 */
[----:B0-----:R-:W5:Y:S01]  /*499f0*/  LDL.LU.64 R4, [R1+0x8a8] ;  /* 0x0008a80001047983 */ /* 0x001f620000300a00 */
[----:B--2---:R-:W-:-:S03]  /*49a00*/  F2FP.SATFINITE.E4M3.F32.PACK_AB_MERGE_C R73, R11, R10, RZ ;  /* 0x0000000a0b49723e */ /* 0x004fc600048070ff */
[----:B------:R-:W2:Y:S04]  /*49a10*/  LDL.LU R10, [R1+0x490] ;  /* 0x00049000010a7983 */ /* 0x000ea80000300800 */
[----:B------:R-:W2:Y:S04]  /*49a20*/  LDL.LU R11, [R1+0x494] ;  /* 0x00049400010b7983 */ /* 0x000ea80000300800 */
[----:B----4-:R0:W-:Y:S04]  /*49a30*/  @P4 STG.E.U8 desc[UR14][R6.64], R68 ;  /* 0x0000004406004986 */ /* 0x0101e8000c10110e */
[----:B0-----:R-:W4:Y:S01]  /*49a40*/  LDL.LU.64 R6, [R1+0x8a0] ;  /* 0x0008a00001067983 */ /* 0x001f220000300a00 */
[----:B------:R-:W-:Y:S01]  /*49a50*/  ISETP.LT.AND P6, PT, R72, UR12, !P5 ;  /* 0x0000000c48007c0c */ /* 0x000fe2000efc1270 */
[C---:B------:R-:W-:Y:S01]  /*49a60*/  VIADD R0, R69.reuse, 0xa3 ;  /* 0x000000a345007836 */ /* 0x040fe20000000000 */
[----:B------:R-:W0:Y:S01]  /*49a70*/  LDCU UR12, c[0x0][0x398] ;  /* 0x00007300ff0c77ac */ /* 0x000e220008000800 */
[----:B------:R-:W-:Y:S01]  /*49a80*/  ISETP.LT.AND P5, PT, R74, UR10, !P5 ;  /* 0x0000000a4a007c0c */ /* 0x000fe2000efa1270 */
[----:B------:R-:W4:Y:S02]  /*49a90*/  LDL.LU R75, [R1+0x94] ;  /* 0x00009400014b7983 */ /* 0x000f240000300800 */
        /* <DEDUP_REMOVED lines=8> */
[----:B-1----:R-:W-:-:S02]  /*49b20*/  ISETP.LT.AND P6, PT, R72, UR17, !P3 ;  /* 0x0000001148007c0c */ /* 0x002fc4000dfc1270 */
[----:B------:R-:W-:Y:S01]  /*49b30*/  ISETP.LT.AND P3, PT, R74, UR8, !P3 ;  /* 0x000000084a007c0c */ /* 0x000fe2000df61270 */
[----:B-----5:R-:W-:Y:S01]  /*49b40*/  @P5 STG.E.U8 desc[UR14][R12.64], R0 ;  /* 0x000000000c005986 */ /* 0x020fe2000c10110e */
[----:B0-----:R-:W-:Y:S01]  /*49b50*/  ISETP.LT.AND P5, PT, R72, UR12, !P4 ;  /* 0x0000000c48007c0c */ /* 0x001fe2000e7a1270 */
        /* <DEDUP_REMOVED lines=10> */
[----:B-----5:R-:W5:Y:S04]  /*49c00*/  LDL.LU.64 R8, [R1+0x890] ;  /* 0x0008900001087983 */ /* 0x020f680000300a00 */
[----:B------:R-:W3:Y:S04]  /*49c10*/  LDL.LU R12, [R1+0x498] ;  /* 0x00049800010c7983 */ /* 0x000ee80000300800 */
[----:B------:R-:W3:Y:S04]  /*49c20*/  LDL.LU R13, [R1+0x49c] ;  /* 0x00049c00010d7983 */ /* 0x000ee80000300800 */
[----:B0-----:R-:W3:Y:S01]  /*49c30*/  LDL.LU.64 R4, [R1+0x888] ;  /* 0x0008880001047983 */ /* 0x001ee20000300a00 */
[----:B--2---:R-:W-:-:S03]  /*49c40*/  F2FP.SATFINITE.E4M3.F32.PACK_AB_MERGE_C R68, R11, R10, RZ ;  /* 0x0000000a0b44723e */ /* 0x004fc600048070ff */
[----:B------:R-:W2:Y:S01]  /*49c50*/  LDL.LU R10, [R1+0x98] ;  /* 0x00009800010a7983 */ /* 0x000ea20000300800 */
[----:B------:R-:W-:-:S03]  /*49c60*/  PRMT R73, R68, 0x9910, RZ ;  /* 0x0000991044497816 */ /* 0x000fc600000000ff */
[----:B------:R-:W2:Y:S04]  /*49c70*/  LDL.LU R11, [R1+0x9c] ;  /* 0x00009c00010b7983 */ /* 0x000ea80000300800 */
[----:B----4-:R0:W-:Y:S04]  /*49c80*/  @P5 STG.E.U8 desc[UR14][R6.64], R68 ;  /* 0x0000004406005986 */ /* 0x0101e8000c10110e */
[----:B0-----:R-:W4:Y:S04]  /*49c90*/  LDL.LU.64 R6, [R1+0x860] ;  /* 0x0008600001067983 */ /* 0x001f280000300a00 */
        /* <DEDUP_REMOVED lines=22> */
[----:B-----5:R3:W-:Y:S04]  /*49e00*/  @P5 STG.E.U8 desc[UR14][R8.64], R73 ;  /* 0x0000004908005986 */ /* 0x0207e8000c10110e */
[----:B--2---:R-:W2:Y:S01]  /*49e10*/  LDL.LU.64 R14, [R1+0x848] ;  /* 0x00084800010e7983 */ /* 0x004ea20000300a00 */
[----:B------:R-:W-:-:S03]  /*49e20*/  SHF.R.S32.HI R0, RZ, 0x8, R0 ;  /* 0x00000008ff007819 */ /* 0x000fc60000011400 */
[----:B---3--:R-:W3:Y:S04]  /*49e30*/  LDL.LU R8, [R1+0x4a0] ;  /* 0x0004a00001087983 */ /* 0x008ee80000300800 */
[----:B------:R-:W3:Y:S01]  /*49e40*/  LDL.LU R9, [R1+0x4a4] ;  /* 0x0004a40001097983 */ /* 0x000ee20000300800 */
[----:B------:R-:W-:-:S03]  /*49e50*/  F2FP.SATFINITE.E4M3.F32.PACK_AB_MERGE_C R73, R13, R12, RZ ;  /* 0x0000000c0d49723e */ /* 0x000fc600048070ff */
[----:B------:R5:W-:Y:S04]  /*49e60*/  @P6 STG.E.U8 desc[UR14][R4.64], R0 ;  /* 0x0000000004006986 */ /* 0x000be8000c10110e */
        /* <DEDUP_REMOVED lines=10> */
[----:B------:R-:W5:Y:S01]  /*49f10*/  LDL.LU R10, [R1+0xa0] ;  /* 0x0000a000010a7983 */ /* 0x000f620000300800 */
[----:B------:R-:W0:Y:S03]  /*49f20*/  LDCU UR17, c[0x0][0x398] ;  /* 0x00007300ff1177ac */ /* 0x000e260008000800 */
[----:B----4-:R4:W-:Y:S01]  /*49f30*/  @P5 STG.E.U8 desc[UR14][R6.64], R73 ;  /* 0x0000004906005986 */ /* 0x0109e2000c10110e */
[----:B-1----:R-:W-:Y:S01]  /*49f40*/  ISETP.GE.AND P5, PT, R0, UR4, PT ;  /* 0x0000000400007c0c */ /* 0x002fe2000bfa6270 */
[----:B------:R-:W1:Y:S01]  /*49f50*/  LDCU UR4, c[0x0][0x39c] ;  /* 0x00007380ff0477ac */ /* 0x000e620008000800 */
[----:B------:R-:W-:Y:S01]  /*49f60*/  SHF.R.S32.HI R0, RZ, 0x8, R75 ;  /* 0x00000008ff007819 */ /* 0x000fe2000001144b */
[----:B------:R-:W5:Y:S01]  /*49f70*/  LDL.LU R11, [R1+0xa4] ;  /* 0x0000a400010b7983 */ /* 0x000f620000300800 */
[----:B------:R-:W-:Y:S01]  /*49f80*/  ISETP.LT.AND P4, PT, R74, UR8, !P4 ;  /* 0x000000084a007c0c */ /* 0x000fe2000e781270 */
[----:B------:R-:W0:Y:S02]  /*49f90*/  LDCU UR8, c[0x0][0x398] ;  /* 0x00007300ff0877ac */ /* 0x000e240008000800 */
[----:B------:R1:W-:Y:S04]  /*49fa0*/  @P3 STG.E.U8 desc[UR14][R16.64], R68 ;  /* 0x0000004410003986 */ /* 0x0003e8000c10110e */
[----:B----4-:R-:W4:Y:S01]  /*49fb0*/  LDL.LU.64 R6, [R1+0x818] ;  /* 0x0008180001067983 */ /* 0x010f220000300a00 */
[----:B-1----:R-:W-:-:S03]  /*49fc0*/  PRMT R68, R68, 0x9910, RZ ;  /* 0x0000991044447816 */ /* 0x002fc600000000ff */
[----:B------:R-:W4:Y:S01]  /*49fd0*/  LDL.LU.64 R16, [R1+0x810] ;  /* 0x0008100001107983 */ /* 0x000f220000300a00 */
        /* <DEDUP_REMOVED lines=9> */
[----:B-----5:R1:W-:Y:S04]  /*4a070*/  @P6 STG.E.U8 desc[UR14][R4.64], R73 ;  /* 0x0000004904006986 */ /* 0x0203e8000c10110e */
[----:B-1----:R-:W5:Y:S04]  /*4a080*/  LDL.LU R4, [R1+0xa8] ;  /* 0x0000a80001047983 */ /* 0x002f680000300800 */
[----:B------:R-:W5:Y:S01]  /*4a090*/  LDL.LU R5, [R1+0xac] ;  /* 0x0000ac0001057983 */ /* 0x000f620000300800 */
        /* <DEDUP_REMOVED lines=13> */
[----:B----4-:R4:W-:Y:S01]  /*4a170*/  @P5 STG.E.U8 desc[UR14][R6.64], R68 ;  /* 0x0000004406005986 */ /* 0x0109e2000c10110e */
[----:B0-----:R-:W-:Y:S01]  /*4a180*/  ISETP.LT.AND P5, PT, R74, UR10, !P3 ;  /* 0x0000000a4a007c0c */ /* 0x001fe2000dfa1270 */
[----:B------:R-:W0:Y:S01]  /*4a190*/  LDCU UR8, c[0x0][0x398] ;  /* 0x00007300ff0877ac */ /* 0x000e220008000800 */
[----:B------:R-:W-:Y:S01]  /*4a1a0*/  PRMT R73, R73, 0x9910, RZ ;  /* 0x0000991049497816 */ /* 0x000fe200000000ff */
[----:B------:R-:W0:Y:S01]  /*4a1b0*/  LDCU UR4, c[0x0][0x39c] ;  /* 0x00007380ff0477ac */ /* 0x000e220008000800 */
[----:B-1----:R-:W-:Y:S01]  /*4a1c0*/  ISETP.GE.AND P3, PT, R0, UR6, PT ;  /* 0x0000000600007c0c */ /* 0x002fe2000bf66270 */
[----:B------:R-:W-:Y:S01]  /*4a1d0*/  IMAD.MOV.U32 R0, RZ, RZ, R75 ;  /* 0x000000ffff007224 */ /* 0x000fe200078e004b */
[----:B------:R-:W1:Y:S01]  /*4a1e0*/  LDCU UR10, c[0x0][0x398] ;  /* 0x00007300ff0a77ac */ /* 0x000e620008000800 */
[----:B----4-:R-:W-:Y:S01]  /*4a1f0*/  SHF.R.S32.HI R68, RZ, 0x8, R73 ;  /* 0x00000008ff447819 */ /* 0x010fe20000011449 */
        /* <DEDUP_REMOVED lines=28> */
[----:B----4-:R-:W4:Y:S01]  /*4a3c0*/  LDL.LU.64 R12, [R1+0x7b0] ;  /* 0x0007b000010c7983 */ /* 0x010f220000300a00 */
[----:B0-----:R-:W-:-:S03]  /*4a3d0*/  PRMT R68, R68, 0x9910, RZ ;  /* 0x0000991044447816 */ /* 0x001fc600000000ff */
[----:B------:R0:W-:Y:S04]  /*4a3e0*/  @P5 STG.E.U8 desc[UR14][R6.64], R0 ;  /* 0x0000000006005986 */ /* 0x0001e8000c10110e */
[----:B------:R-:W4:Y:S01]  /*4a3f0*/  LDL.LU.64 R10, [R1+0x798] ;  /* 0x00079800010a7983 */ /* 0x000f220000300a00 */
[----:B------:R-:W-:-:S03]  /*4a400*/  SHF.R.S32.HI R68, RZ, 0x8, R68 ;  /* 0x00000008ff447819 */ /* 0x000fc60000011444 */
[----:B0-----:R-:W4:Y:S01]  /*4a410*/  LDL.LU.64 R6, [R1+0x790] ;  /* 0x0007900001067983 */ /* 0x001f220000300a00 */
[----:B--2---:R-:W-:-:S03]  /*4a420*/  F2FP.SATFINITE.E4M3.F32.PACK_AB_MERGE_C R73, R9, R8, RZ ;  /* 0x000000080949723e */ /* 0x004fc600048070ff */
[----:B------:R-:W2:Y:S04]  /*4a430*/  LDL.LU R8, [R1+0x4b8] ;  /* 0x0004b80001087983 */ /* 0x000ea80000300800 */
[----:B------:R-:W2:Y:S04]  /*4a440*/  LDL.LU R9, [R1+0x4bc] ;  /* 0x0004bc0001097983 */ /* 0x000ea80000300800 */
[----:B-----5:R0:W-:Y:S04]  /*4a450*/  @P4 STG.E.U8 desc[UR14][R4.64], R68 ;  /* 0x0000004404004986 */ /* 0x0201e8000c10110e */
[----:B0-----:R-:W5:Y:S01]  /*4a460*/  LDL.LU.64 R4, [R1+0x788] ;  /* 0x0007880001047983 */ /* 0x001f620000300a00 */
[----:B------:R-:W-:Y:S01]  /*4a470*/  ISETP.LT.AND P5, PT, R72, UR12, !P6 ;  /* 0x0000000c48007c0c */ /* 0x000fe2000f7a1270 */
[C---:B------:R-:W-:Y:S01]  /*4a480*/  VIADD R0, R69.reuse, 0xad ;  /* 0x000000ad45007836 */ /* 0x040fe20000000000 */
[----:B------:R-:W0:Y:S01]  /*4a490*/  LDCU UR12, c[0x0][0x398] ;  /* 0x00007300ff0c77ac */ /* 0x000e220008000800 */
        /* <DEDUP_REMOVED lines=12> */
[----:B----4-:R1:W-:Y:S01]  /*4a560*/  @P6 STG.E.U8 desc[UR14][R12.64], R0 ;  /* 0x000000000c006986 */ /* 0x0103e2000c10110e */
[----:B0-----:R-:W-:Y:S01]  /*4a570*/  ISETP.LT.AND P6, PT, R72, UR12, !P4 ;  /* 0x0000000c48007c0c */ /* 0x001fe2000e7c1270 */
[----:B------:R-:W0:Y:S01]  /*4a580*/  LDCU UR17, c[0x0][0x398] ;  /* 0x00007300ff1177ac */ /* 0x000e220008000800 */
[----:B------:R-:W-:Y:S02]  /*4a590*/  SHF.R.S32.HI R68, RZ, 0x8, R68 ;  /* 0x00000008ff447819 */ /* 0x000fe40000011444 */
[----:B---3--:R-:W-:Y:S01]  /*4a5a0*/  PRMT R73, R0, 0x9910, RZ ;  /* 0x0000991000497816 */ /* 0x008fe200000000ff */
[----:B------:R-:W3:Y:S01]  /*4a5b0*/  LDL.LU.64 R14, [R1+0x780] ;  /* 0x00078000010e7983 */ /* 0x000ee20000300a00 */
[----:B------:R-:W4:Y:S02]  /*4a5c0*/  LDCU UR4, c[0x0][0x39c] ;  /* 0x00007380ff0477ac */ /* 0x000f240008000800 */
[----:B------:R-:W-:Y:S01]  /*4a5d0*/  SHF.R.S32.HI R73, RZ, 0x8, R73 ;  /* 0x00000008ff497819 */ /* 0x000fe20000011449 */
[----:B------:R0:W-:Y:S01]  /*4a5e0*/  @P5 STG.E.U8 desc[UR14][R10.64], R68 ;  /* 0x000000440a005986 */ /* 0x0001e2000c10110e */
[----:B------:R-:W2:Y:S03]  /*4a5f0*/  LDCU UR10, c[0x0][0x398] ;  /* 0x00007300ff0a77ac */ /* 0x000ea60008000800 */
[----:B-1----:R-:W3:Y:S01]  /*4a600*/  LDL.LU.64 R12, [R1+0x770] ;  /* 0x00077000010c7983 */ /* 0x002ee20000300a00 */
[----:B------:R-:W1:Y:S03]  /*4a610*/  LDCU UR12, c[0x0][0x398] ;  /* 0x00007300ff0c77ac */ /* 0x000e660008000800 */
[----:B------:R4:W-:Y:S04]  /*4a620*/  @P3 STG.E.U8 desc[UR14][R6.64], R73 ;  /* 0x0000004906003986 */ /* 0x0009e8000c10110e */
[----:B0-----:R-:W3:Y:S04]  /*4a630*/  LDL.LU R10, [R1+0x4c0] ;  /* 0x0004c000010a7983 */ /* 0x001ee80000300800 */
[----:B------:R-:W3:Y:S04]  /*4a640*/  LDL.LU R11, [R1+0x4c4] ;  /* 0x0004c400010b7983 */ /* 0x000ee80000300800 */
[----:B----4-:R-:W4:Y:S01]  /*4a650*/  LDL.LU.64 R6, [R1+0x750] ;  /* 0x0007500001067983 */ /* 0x010f220000300a00 */
        /* <DEDUP_REMOVED lines=16> */
[----:B------:R-:W-:Y:S01]  /*4a760*/  ISETP.GE.AND P3, PT, R0, UR4, PT ;  /* 0x0000000400007c0c */ /* 0x000fe2000bf66270 */
[----:B------:R-:W-:Y:S01]  /*4a770*/  VIADD R0, R69, 0xb1 ;  /* 0x000000b145007836 */ /* 0x000fe20000000000 */
[----:B------:R-:W-:Y:S01]  /*4a780*/  ISETP.LT.AND P5, PT, R74, UR10, !P5 ;  /* 0x0000000a4a007c0c */ /* 0x000fe2000efa1270 */
[----:B------:R-:W0:Y:S01]  /*4a790*/  LDCU UR4, c[0x0][0x39c] ;  /* 0x00007380ff0477ac */ /* 0x000e220008000800 */
        /* <DEDUP_REMOVED lines=14> */
[----:B----4-:R4:W-:Y:S04]  /*4a880*/  @P5 STG.E.U8 desc[UR14][R6.64], R0 ;  /* 0x0000000006005986 */ /* 0x0109e8000c10110e */
[----:B------:R-:W3:Y:S04]  /*4a890*/  LDL.LU.64 R10, [R1+0x730] ;  /* 0x00073000010a7983 */ /* 0x000ee80000300a00 */
[----:B----4-:R-:W4:Y:S01]  /*4a8a0*/  LDL.LU.64 R6, [R1+0x708] ;  /* 0x0007080001067983 */ /* 0x010f220000300a00 */
[----:B-1----:R-:W-:Y:S01]  /*4a8b0*/  ISETP.LT.AND P6, PT, R72, UR12, !P3 ;  /* 0x0000000c48007c0c */ /* 0x002fe2000dfc1270 */
[----:B------:R-:W-:Y:S01]  /*4a8c0*/  VIADD R0, R69, 0xb2 ;  /* 0x000000b245007836 */ /* 0x000fe20000000000 */
[----:B------:R-:W-:Y:S01]  /*4a8d0*/  ISETP.LT.AND P3, PT, R74, UR8, !P3 ;  /* 0x000000084a007c0c */ /* 0x000fe2000df61270 */
[----:B------:R-:W1:Y:S01]  /*4a8e0*/  LDCU UR8, c[0x0][0x398] ;  /* 0x00007300ff0877ac */ /* 0x000e620008000800 */
[----:B------:R-:W-:-:S02]  /*4a8f0*/  ISETP.LT.AND P5, PT, R72, UR17, !P4 ;  /* 0x0000001148007c0c */ /* 0x000fc4000e7a1270 */
[----:B------:R-:W-:Y:S01]  /*4a900*/  PRMT R75, R73, 0x9910, RZ ;  /* 0x00009910494b7816 */ /* 0x000fe200000000ff */
[----:B------:R-:W0:Y:S01]  /*4a910*/  LDCU UR12, c[0x0][0x398] ;  /* 0x00007300ff0c77ac */ /* 0x000e220008000800 */
[----:B------:R-:W-:Y:S02]  /*4a920*/  F2FP.SATFINITE.E4M3.F32.PACK_AB_MERGE_C R68, R9, R8, RZ ;  /* 0x000000080944723e */ /* 0x000fe400048070ff */
[----:B------:R-:W4:Y:S01]  /*4a930*/  LDL.LU R8, [R1+0xc8] ;  /* 0x0000c80001087983 */ /* 0x000f220000300800 */
[----:B------:R-:W0:Y:S03]  /*4a940*/  LDCU UR17, c[0x0][0x398] ;  /* 0x00007300ff1177ac */ /* 0x000e260008000800 */
[----:B-----5:R5:W-:Y:S01]  /*4a950*/  @P6 STG.E.U8 desc[UR14][R4.64], R73 ;  /* 0x0000004904006986 */ /* 0x020be2000c10110e */
[----:B------:R-:W-:Y:S01]  /*4a960*/  ISETP.GE.AND P6, PT, R0, UR4, PT ;  /* 0x0000000400007c0c */ /* 0x000fe2000bfc6270 */
[----:B------:R-:W0:Y:S01]  /*4a970*/  LDCU UR4, c[0x0][0x39c] ;  /* 0x00007380ff0477ac */ /* 0x000e220008000800 */
        /* <DEDUP_REMOVED lines=10> */
[----:B------:R-:W-:Y:S01]  /*4aa20*/  ISETP.LT.AND P5, PT, R72, UR8, !P6 ;  /* 0x0000000848007c0c */ /* 0x000fe2000f7a1270 */
[----:B------:R-:W2:Y:S01]  /*4aa30*/  LDCU UR8, c[0x0][0x398] ;  /* 0x00007300ff0877ac */ /* 0x000ea20008000800 */
[----:B---3--:R-:W-:Y:S02]  /*4aa40*/  F2FP.SATFINITE.E4M3.F32.PACK_AB_MERGE_C R73, R13, R12, RZ ;  /* 0x0000000c0d49723e */ /* 0x008fe400048070ff */
[----:B------:R-:W3:Y:S04]  /*4aa50*/  LDL.LU R12, [R1+0x4d0] ;  /* 0x0004d000010c7983 */ /* 0x000ee80000300800 */
[----:B------:R-:W3:Y:S04]  /*4aa60*/  LDL.LU R13, [R1+0x4d4] ;  /* 0x0004d400010d7983 */ /* 0x000ee80000300800 */
[----:B------:R-:W-:Y:S04]  /*4aa70*/  @P4 STG.E.U8 desc[UR14][R10.64], R68 ;  /* 0x000000440a004986 */ /* 0x000fe8000c10110e */
[----:B-1----:R-:W3:Y:S04]  /*4aa80*/  LDL.LU.64 R14, [R1+0x6e0] ;  /* 0x0006e000010e7983 */ /* 0x002ee80000300a00 */
[----:B----4-:R1:W-:Y:S04]  /*4aa90*/  @P5 STG.E.U8 desc[UR14][R6.64], R73 ;  /* 0x0000004906005986 */ /* 0x0103e8000c10110e */
[----:B-1----:R-:W4:Y:S04]  /*4aaa0*/  LDL.LU R6, [R1+0xd0] ;  /* 0x0000d00001067983 */ /* 0x002f280000300800 */
[----:B------:R-:W4:Y:S01]  /*4aab0*/  LDL.LU R7, [R1+0xd4] ;  /* 0x0000d40001077983 */ /* 0x000f220000300800 */
[C---:B------:R-:W-:Y:S01]  /*4aac0*/  VIADD R0, R69.reuse, 0xb3 ;  /* 0x000000b345007836 */ /* 0x040fe20000000000 */
[----:B0-----:R-:W-:Y:S01]  /*4aad0*/  ISETP.LT.AND P6, PT, R74, UR12, !P6 ;  /* 0x0000000c4a007c0c */ /* 0x001fe2000f7c1270 */
[----:B------:R-:W0:Y:S03]  /*4aae0*/  LDCU UR12, c[0x0][0x398] ;  /* 0x00007300ff0c77ac */ /* 0x000e260008000800 */
[----:B------:R-:W-:Y:S01]  /*4aaf0*/  ISETP.GE.AND P3, PT, R0, UR6, PT ;  /* 0x0000000600007c0c */ /* 0x000fe2000bf66270 */
[----:B------:R-:W1:Y:S01]  /*4ab00*/  LDCU UR6, c[0x0][0x39c] ;  /* 0x00007380ff0677ac */ /* 0x000e620008000800 */
[----:B------:R-:W-:Y:S01]  /*4ab10*/  VIADD R0, R69, 0xb4 ;  /* 0x000000b445007836 */ /* 0x000fe20000000000 */
[----:B------:R-:W-:-:S04]  /*4ab20*/  F2FP.SATFINITE.E4M3.F32.PACK_AB_MERGE_C R68, R9, R8, RZ ;  /* 0x000000080944723e */ /* 0x000fc800048070ff */
[----:B------:R-:W-:Y:S01]  /*4ab30*/  ISETP.GE.AND P4, PT, R0, UR4, PT ;  /* 0x0000000400007c0c */ /* 0x000fe2000bf86270 */
[----:B------:R-:W-:Y:S01]  /*4ab40*/  VIADD R0, R69, 0xb5 ;  /* 0x000000b545007836 */ /* 0x000fe20000000000 */
[----:B------:R-:W-:Y:S01]  /*4ab50*/  PRMT R75, R68, 0x9910, RZ ;  /* 0x00009910444b7816 */ /* 0x000fe200000000ff */
[----:B-----5:R5:W-:Y:S01]  /*4ab60*/  @P6 STG.E.U8 desc[UR14][R4.64], R68 ;  /* 0x0000004404006986 */ /* 0x020be2000c10110e */
[----:B------:R-:W-:Y:S01]  /*4ab70*/  ISETP.LT.AND P5, PT, R72, UR10, !P3 ;  /* 0x0000000a48007c0c */ /* 0x000fe2000dfa1270 */
[----:B------:R-:W0:Y:S01]  /*4ab80*/  LDCU UR10, c[0x0][0x398] ;  /* 0x00007300ff0a77ac */ /* 0x000e220008000800 */
[----:B--2---:R-:W-:Y:S02]  /*4ab90*/  ISETP.LT.AND P6, PT, R74, UR8, !P3 ;  /* 0x000000084a007c0c */ /* 0x004fe4000dfc1270 */
[----:B------:R-:W-:Y:S01]  /*4aba0*/  PRMT R73, R73, 0x9910, RZ ;  /* 0x0000991049497816 */ /* 0x000fe200000000ff */
[----:B------:R-:W2:Y:S01]  /*4abb0*/  LDCU UR4, c[0x0][0x39c] ;  /* 0x00007380ff0477ac */ /* 0x000ea20008000800 */
[----:B-1----:R-:W-:Y:S01]  /*4abc0*/  ISETP.GE.AND P3, PT, R0, UR6, PT ;  /* 0x0000000600007c0c */ /* 0x002fe2000bf66270 */
[----:B-----5:R-:W5:Y:S01]  /*4abd0*/  LDL.LU.64 R4, [R1+0x6c8] ;  /* 0x0006c80001047983 */ /* 0x020f620000300a00 */
[----:B------:R-:W-:Y:S01]  /*4abe0*/  IMAD.MOV.U32 R0, RZ, RZ, R75 ;  /* 0x000000ffff007224 */ /* 0x000fe200078e004b */
[----:B------:R-:W-:Y:S01]  /*4abf0*/  SHF.R.S32.HI R68, RZ, 0x8, R73 ;  /* 0x00000008ff447819 */ /* 0x000fe20000011449 */
[----:B------:R-:W1:Y:S01]  /*4ac00*/  LDCU UR8, c[0x0][0x398] ;  /* 0x00007300ff0877ac */ /* 0x000e620008000800 */
[----:B------:R-:W2:Y:S02]  /*4ac10*/  LDL.LU.64 R10, [R1+0x6c0] ;  /* 0x0006c000010a7983 */ /* 0x000ea40000300a00 */
[----:B------:R-:W-:Y:S01]  /*4ac20*/  SHF.R.S32.HI R0, RZ, 0x8, R0 ;  /* 0x00000008ff007819 */ /* 0x000fe20000011400 */
[----:B------:R-:W0:Y:S01]  /*4ac30*/  LDCU UR6, c[0x0][0x39c] ;  /* 0x00007380ff0677ac */ /* 0x000e220008000800 */
[----:B------:R-:W2:Y:S04]  /*4ac40*/  LDL.LU.64 R8, [R1+0x6b0] ;  /* 0x0006b00001087983 */ /* 0x000ea80000300a00 */
[----:B------:R-:W-:Y:S01]  /*4ac50*/  @P5 STG.E.U8 desc[UR14][R16.64], R68 ;  /* 0x0000004410005986 */ /* 0x000fe2000c10110e */
[----:B---3--:R-:W-:-:S03]  /*4ac60*/  F2FP.SATFINITE.E4M3.F32.PACK_AB_MERGE_C R73, R13, R12, RZ ;  /* 0x0000000c0d49723e */ /* 0x008fc600048070ff */
[----:B------:R-:W3:Y:S04]  /*4ac70*/  LDL.LU R12, [R1+0x4d8] ;  /* 0x0004d800010c7983 */ /* 0x000ee80000300800 */
[----:B------:R-:W3:Y:S04]  /*4ac80*/  LDL.LU R13, [R1+0x4dc] ;  /* 0x0004dc00010d7983 */ /* 0x000ee80000300800 */
[----:B------:R0:W-:Y:S04]  /*4ac90*/  @P6 STG.E.U8 desc[UR14][R14.64], R0 ;  /* 0x000000000e006986 */ /* 0x0001e8000c10110e */
[----:B0-----:R-:W3:Y:S01]  /*4aca0*/  LDL.LU.64 R14, [R1+0x6a0] ;  /* 0x0006a000010e7983 */ /* 0x001ee20000300a00 */
[----:B----4-:R-:W-:-:S03]  /*4acb0*/  F2FP.SATFINITE.E4M3.F32.PACK_AB_MERGE_C R68, R7, R6, RZ ;  /* 0x000000060744723e */ /* 0x010fc600048070ff */
[----:B------:R-:W4:Y:S01]  /*4acc0*/  LDL.LU.64 R6, [R1+0x6a8] ;  /* 0x0006a80001067983 */ /* 0x000f220000300a00 */
[----:B------:R-:W-:Y:S01]  /*4acd0*/  ISETP.LT.AND P5, PT, R72, UR12, !P4 ;  /* 0x0000000c48007c0c */ /* 0x000fe2000e7a1270 */
[----:B------:R-:W-:Y:S01]  /*4ace0*/  VIADD R0, R69, 0xb6 ;  /* 0x000000b645007836 */ /* 0x000fe20000000000 */
[----:B------:R-:W-:Y:S01]  /*4acf0*/  ISETP.LT.AND P4, PT, R74, UR17, !P4 ;  /* 0x000000114a007c0c */ /* 0x000fe2000e781270 */
[----:B------:R-:W4:Y:S01]  /*4ad00*/  LDL.LU R16, [R1+0xd8] ;  /* 0x0000d80001107983 */ /* 0x000f220000300800 */
[----:B------:R-:W-:Y:S01]  /*4ad10*/  ISETP.LT.AND P6, PT, R72, UR10, !P3 ;  /* 0x0000000a48007c0c */ /* 0x000fe2000dfc1270 */
[----:B------:R-:W0:Y:S02]  /*4ad20*/  LDCU UR12, c[0x0][0x398] ;  /* 0x00007300ff0c77ac */ /* 0x000e240008000800 */
[----:B------:R-:W4:Y:S01]  /*4ad30*/  LDL.LU R17, [R1+0xdc] ;  /* 0x0000dc0001117983 */ /* 0x000f220000300800 */
[----:B------:R-:W-:Y:S01]  /*4ad40*/  PRMT R75, R73, 0x9910, RZ ;  /* 0x00009910494b7816 */ /* 0x000fe200000000ff */
[----:B------:R-:W0:Y:S01]  /*4ad50*/  LDCU UR10, c[0x0][0x398] ;  /* 0x00007300ff0a77ac */ /* 0x000e220008000800 */
[----:B------:R-:W0:Y:S03]  /*4ad60*/  LDCU UR17, c[0x0][0x398] ;  /* 0x00007300ff1177ac */ /* 0x000e260008000800 */
[----:B-----5:R5:W-:Y:S01]  /*4ad70*/  @P5 STG.E.U8 desc[UR14][R4.64], R73 ;  /* 0x0000004904005986 */ /* 0x020be2000c10110e */
[----:B--2---:R-:W-:Y:S01]  /*4ad80*/  ISETP.GE.AND P5, PT, R0, UR4, PT ;  /* 0x0000000400007c0c */ /* 0x004fe2000bfa6270 */
[----:B------:R-:W2:Y:S02]  /*4ad90*/  LDCU UR4, c[0x0][0x39c] ;  /* 0x00007380ff0477ac */ /* 0x000ea40008000800 */
[----:B------:R0:W-:Y:S01]  /*4ada0*/  @P4 STG.E.U8 desc[UR14][R10.64], R68 ;  /* 0x000000440a004986 */ /* 0x0001e2000c10110e */
[----:B-1----:R-:W-:Y:S01]  /*4adb0*/  ISETP.LT.AND P4, PT, R74, UR8, !P3 ;  /* 0x000000084a007c0c */ /* 0x002fe2000df81270 */
[----:B------:R-:W1:Y:S01]  /*4adc0*/  LDCU UR8, c[0x0][0x398] ;  /* 0x00007300ff0877ac */ /* 0x000e620008000800 */
[----:B------:R-:W-:Y:S01]  /*4add0*/  SHF.R.S32.HI R0, RZ, 0x8, R75 ;  /* 0x00000008ff007819 */ /* 0x000fe2000001144b */
[----:B-----5:R-:W5:Y:S01]  /*4ade0*/  LDL.LU.64 R4, [R1+0x698] ;  /* 0x0006980001047983 */ /* 0x020f620000300a00 */
[----:B0-----:R-:W-:-:S03]  /*4adf0*/  PRMT R68, R68, 0x9910, RZ ;  /* 0x0000991044447816 */ /* 0x001fc600000000ff */
[----:B------:R0:W-:Y:S04]  /*4ae00*/  @P6 STG.E.U8 desc[UR14][R8.64], R0 ;  /* 0x0000000008006986 */ /* 0x0001e8000c10110e */
[----:B------:R-:W5:Y:S01]  /*4ae10*/  LDL.LU.64 R10, [R1+0x678] ;  /* 0x00067800010a7983 */ /* 0x000f620000300a00 */
[----:B------:R-:W-:-:S03]  /*4ae20*/  SHF.R.S32.HI R68, RZ, 0x8, R68 ;  /* 0x00000008ff447819 */ /* 0x000fc60000011444 */
[----:B0-----:R-:W5:Y:S01]  /*4ae30*/  LDL.LU.64 R8, [R1+0x670] ;  /* 0x0006700001087983 */ /* 0x001f620000300a00 */
[----:B---3--:R-:W-:-:S03]  /*4ae40*/  F2FP.SATFINITE.E4M3.F32.PACK_AB_MERGE_C R73, R13, R12, RZ ;  /* 0x0000000c0d49723e */ /* 0x008fc600048070ff */
[----:B------:R-:W3:Y:S04]  /*4ae50*/  LDL.LU R12, [R1+0x4e0] ;  /* 0x0004e000010c7983 */ /* 0x000ee80000300800 */
[----:B------:R-:W3:Y:S04]  /*4ae60*/  LDL.LU R13, [R1+0x4e4] ;  /* 0x0004e400010d7983 */ /* 0x000ee80000300800 */
        /* <DEDUP_REMOVED lines=10> */
[----:B------:R-:W3:Y:S03]  /*4af10*/  LDCU UR6, c[0x0][0x39c] ;  /* 0x00007380ff0677ac */ /* 0x000ee60008000800 */
[----:B--2---:R-:W-:Y:S01]  /*4af20*/  ISETP.GE.AND P4, PT, R0, UR4, PT ;  /* 0x0000000400007c0c */ /* 0x004fe2000bf86270 */
[----:B------:R2:W-:Y:S01]  /*4af30*/  @P6 STG.E.U8 desc[UR14][R14.64], R73 ;  /* 0x000000490e006986 */ /* 0x0005e2000c10110e */
[----:B------:R-:W-:Y:S01]  /*4af40*/  F2FP.SATFINITE.E4M3.F32.PACK_AB_MERGE_C R0, R17, R16, RZ ;  /* 0x000000101100723e */ /* 0x000fe200048070ff */
[----:B------:R-:W3:Y:S01]  /*4af50*/  LDCU UR10, c[0x0][0x398] ;  /* 0x00007300ff0a77ac */ /* 0x000ee20008000800 */
[----:B------:R-:W-:-:S02]  /*4af60*/  ISETP.LT.AND P6, PT, R72, UR17, !P3 ;  /* 0x0000001148007c0c */ /* 0x000fc4000dfc1270 */
[----:B-1----:R-:W-:Y:S01]  /*4af70*/  ISETP.LT.AND P3, PT, R74, UR8, !P3 ;  /* 0x000000084a007c0c */ /* 0x002fe2000df61270 */
[----:B------:R-:W1:Y:S01]  /*4af80*/  LDCU UR17, c[0x0][0x398] ;  /* 0x00007300ff1177ac */ /* 0x000e620008000800 */
[----:B------:R-:W-:Y:S01]  /*4af90*/  SHF.R.S32.HI R68, RZ, 0x8, R68 ;  /* 0x00000008ff447819 */ /* 0x000fe20000011444 */
[----:B------:R-:W1:Y:S01]  /*4afa0*/  LDCU UR4, c[0x0][0x39c] ;  /* 0x00007380ff0477ac */ /* 0x000e620008000800 */
[----:B-----5:R5:W-:Y:S01]  /*4afb0*/  @P5 STG.E.U8 desc[UR14][R4.64], R0 ;  /* 0x0000000004005986 */ /* 0x020be2000c10110e */
[----:B0-----:R-:W-:Y:S01]  /*4afc0*/  ISETP.LT.AND P5, PT, R72, UR12, !P4 ;  /* 0x0000000c48007c0c */ /* 0x001fe2000e7a1270 */
[----:B------:R-:W0:Y:S01]  /*4afd0*/  LDCU UR8, c[0x0][0x398] ;  /* 0x00007300ff0877ac */ /* 0x000e220008000800 */
[----:B--2---:R-:W-:Y:S01]  /*4afe0*/  PRMT R73, R0, 0x9910, RZ ;  /* 0x0000991000497816 */ /* 0x004fe200000000ff */
[----:B------:R-:W2:Y:S03]  /*4aff0*/  LDCU UR12, c[0x0][0x398] ;  /* 0x00007300ff0c77ac */ /* 0x000ea60008000800 */
[----:B------:R-:W-:Y:S01]  /*4b000*/  SHF.R.S32.HI R73, RZ, 0x8, R73 ;  /* 0x00000008ff497819 */ /* 0x000fe20000011449 */
[----:B------:R0:W-:Y:S04]  /*4b010*/  @P6 STG.E.U8 desc[UR14][R10.64], R68 ;  /* 0x000000440a006986 */ /* 0x0001e8000c10110e */
[----:B-----5:R-:W5:Y:S04]  /*4b020*/  LDL.LU.64 R4, [R1+0x658] ;  /* 0x0006580001047983 */ /* 0x020f680000300a00 */
[----:B------:R-:W2:Y:S04]  /*4b030*/  LDL.LU.64 R14, [R1+0x640] ;  /* 0x00064000010e7983 */ /* 0x000ea80000300a00 */
[----:B0-----:R-:W2:Y:S04]  /*4b040*/  LDL.LU R10, [R1+0x4e8] ;  /* 0x0004e800010a7983 */ /* 0x001ea80000300800 */
[----:B------:R-:W2:Y:S04]  /*4b050*/  LDL.LU R11, [R1+0x4ec] ;  /* 0x0004ec00010b7983 */ /* 0x000ea80000300800 */
[----:B------:R0:W-:Y:S04]  /*4b060*/  @P3 STG.E.U8 desc[UR14][R8.64], R73 ;  /* 0x0000004908003986 */ /* 0x0001e8000c10110e */
[----:B0-----:R-:W2:Y:S01]  /*4b070*/  LDL.LU.64 R8, [R1+0x630] ;  /* 0x0006300001087983 */ /* 0x001ea20000300a00 */
[----:B---3--:R-:W-:-:S03]  /*4b080*/  F2FP.SATFINITE.E4M3.F32.PACK_AB_MERGE_C R68, R13, R12, RZ ;  /* 0x0000000c0d44723e */ /* 0x008fc600048070ff */
[----:B------:R-:W3:Y:S01]  /*4b090*/  LDL.LU R12, [R1+0xe8] ;  /* 0x0000e800010c7983 */ /* 0x000ee20000300800 */
[----:B------:R-:W-:-:S03]  /*4b0a0*/  PRMT R73, R68, 0x9910, RZ ;  /* 0x0000991044497816 */ /* 0x000fc600000000ff */
[----:B------:R-:W3:Y:S04]  /*4b0b0*/  LDL.LU R13, [R1+0xec] ;  /* 0x0000ec00010d7983 */ /* 0x000ee80000300800 */
        /* <DEDUP_REMOVED lines=10> */
[----:B-1----:R-:W-:Y:S01]  /*4b160*/  ISETP.LT.AND P5, PT, R72, UR17, !P6 ;  /* 0x0000001148007c0c */ /* 0x002fe2000f7a1270 */
[----:B------:R-:W1:Y:S02]  /*4b170*/  LDCU UR17, c[0x0][0x398] ;  /* 0x00007300ff1177ac */ /* 0x000e640008000800 */
        /* <DEDUP_REMOVED lines=8> */
[----:B-----5:R2:W-:Y:S01]  /*4b200*/  @P4 STG.E.U8 desc[UR14][R4.64], R68 ;  /* 0x0000004404004986 */ /* 0x0205e2000c10110e */
[----:B0-----:R-:W-:Y:S01]  /*4b210*/  ISETP.GE.AND P4, PT, R0, UR6, PT ;  /* 0x0000000600007c0c */ /* 0x001fe2000bf86270 */
[----:B------:R-:W0:Y:S02]  /*4b220*/  LDCU UR6, c[0x0][0x39c] ;  /* 0x00007380ff0677ac */ /* 0x000e240008000800 */
[----:B------:R-:W-:Y:S01]  /*4b230*/  IMAD.MOV.U32 R0, RZ, RZ, R75 ;  /* 0x000000ffff007224 */ /* 0x000fe200078e004b */
[----:B--2---:R-:W2:Y:S04]  /*4b240*/  LDL.LU.64 R4, [R1+0x618] ;  /* 0x0006180001047983 */ /* 0x004ea80000300a00 */
[----:B------:R-:W-:Y:S01]  /*4b250*/  SHF.R.S32.HI R0, RZ, 0x8, R0 ;  /* 0x00000008ff007819 */ /* 0x000fe20000011400 */
[----:B------:R5:W-:Y:S01]  /*4b260*/  @P5 STG.E.U8 desc[UR14][R14.64], R73 ;  /* 0x000000490e005986 */ /* 0x000be2000c10110e */
[----:B------:R-:W-:Y:S01]  /*4b270*/  ISETP.LT.AND P5, PT, R72, UR12, !P3 ;  /* 0x0000000c48007c0c */ /* 0x000fe2000dfa1270 */
[----:B------:R-:W0:Y:S01]  /*4b280*/  LDCU UR12, c[0x0][0x398] ;  /* 0x00007300ff0c77ac */ /* 0x000e220008000800 */
[----:B---3--:R-:W-:Y:S01]  /*4b290*/  F2FP.SATFINITE.E4M3.F32.PACK_AB_MERGE_C R68, R13, R12, RZ ;  /* 0x0000000c0d44723e */ /* 0x008fe200048070ff */
[----:B------:R3:W-:Y:S04]  /*4b2a0*/  @P6 STG.E.U8 desc[UR14][R8.64], R0 ;  /* 0x0000000008006986 */ /* 0x0007e8000c10110e */
[----:B-----5:R-:W5:Y:S01]  /*4b2b0*/  LDL.LU R14, [R1+0x4f0] ;  /* 0x0004f000010e7983 */ /* 0x020f620000300800 */
[----:B------:R-:W-:-:S03]  /*4b2c0*/  F2FP.SATFINITE.E4M3.F32.PACK_AB_MERGE_C R73, R11, R10, RZ ;  /* 0x0000000a0b49723e */ /* 0x000fc600048070ff */
[----:B------:R-:W5:Y:S04]  /*4b2d0*/  LDL.LU R15, [R1+0x4f4] ;  /* 0x0004f400010f7983 */ /* 0x000f680000300800 */
[----:B------:R-:W5:Y:S04]  /*4b2e0*/  LDL.LU.64 R10, [R1+0x610] ;  /* 0x00061000010a7983 */ /* 0x000f680000300a00 */
[----:B---3--:R-:W3:Y:S04]  /*4b2f0*/  LDL.LU.64 R8, [R1+0x608] ;  /* 0x0006080001087983 */ /* 0x008ee80000300a00 */
[----:B------:R-:W3:Y:S04]  /*4b300*/  LDL.LU R12, [R1+0xf0] ;  /* 0x0000f000010c7983 */ /* 0x000ee80000300800 */
[----:B------:R-:W3:Y:S04]  /*4b310*/  LDL.LU R13, [R1+0xf4] ;  /* 0x0000f400010d7983 */ /* 0x000ee80000300800 */
[----:B----4-:R4:W-:Y:S04]  /*4b320*/  @P5 STG.E.U8 desc[UR14][R6.64], R73 ;  /* 0x0000004906005986 */ /* 0x0109e8000c10110e */
[----:B----4-:R-:W4:Y:S01]  /*4b330*/  LDL.LU.64 R6, [R1+0x590] ;  /* 0x0005900001067983 */ /* 0x010f220000300a00 */
[----:B------:R-:W-:Y:S01]  /*4b340*/  ISETP.LT.AND P3, PT, R74, UR10, !P3 ;  /* 0x0000000a4a007c0c */ /* 0x000fe2000df61270 */
[----:B------:R-:W0:Y:S01]  /*4b350*/  LDCU UR10, c[0x0][0x398] ;  /* 0x00007300ff0a77ac */ /* 0x000e220008000800 */
[----:B-1----:R-:W-:Y:S01]  /*4b360*/  ISETP.LT.AND P6, PT, R72, UR17, !P4 ;  /* 0x0000001148007c0c */ /* 0x002fe2000e7c1270 */
[----:B------:R-:W-:Y:S01]  /*4b370*/  VIADD R0, R69, 0xbc ;  /* 0x000000bc45007836 */ /* 0x000fe20000000000 */
[----:B------:R-:W-:Y:S01]  /*4b380*/  PRMT R75, R73, 0x9910, RZ ;  /* 0x00009910494b7816 */ /* 0x000fe200000000ff */
[----:B------:R-:W1:Y:S03]  /*4b390*/  LDCU UR17, c[0x0][0x398] ;  /* 0x00007300ff1177ac */ /* 0x000e660008000800 */
[----:B------:R-:W-:Y:S01]  /*4b3a0*/  ISETP.GE.AND P5, PT, R0, UR4, PT ;  /* 0x0000000400007c0c */ /* 0x000fe2000bfa6270 */
[----:B------:R-:W0:Y:S01]  /*4b3b0*/  LDCU UR4, c[0x0][0x39c] ;  /* 0x00007380ff0477ac */ /* 0x000e220008000800 */
[----:B------:R-:W-:-:S03]  /*4b3c0*/  SHF.R.S32.HI R0, RZ, 0x8, R75 ;  /* 0x00000008ff007819 */ /* 0x000fc6000001144b */
[----:B------:R1:W-:Y:S01]  /*4b3d0*/  @P3 STG.E.U8 desc[UR14][R16.64], R68 ;  /* 0x0000004410003986 */ /* 0x0003e2000c10110e */
[----:B------:R-:W-:Y:S01]  /*4b3e0*/  ISETP.LT.AND P4, PT, R74, UR8, !P4 ;  /* 0x000000084a007c0c */ /* 0x000fe2000e781270 */
[----:B------:R-:W0:Y:S01]  /*4b3f0*/  LDCU UR8, c[0x0][0x398] ;  /* 0x00007300ff0877ac */ /* 0x000e220008000800 */
[----:B-1----:R-:W-:Y:S01]  /*4b400*/  PRMT R68, R68, 0x9910, RZ ;  /* 0x0000991044447816 */ /* 0x002fe200000000ff */
[----:B------:R-:W4:Y:S03]  /*4b410*/  LDL.LU.64 R16, [R1+0x1090] ;  /* 0x0010900001107983 */ /* 0x000f260000300a00 */
[----:B------:R-:W-:Y:S01]  /*4b420*/  SHF.R.S32.HI R68, RZ, 0x8, R68 ;  /* 0x00000008ff447819 */ /* 0x000fe20000011444 */
[----:B--2---:R1:W-:Y:S01]  /*4b430*/  @P6 STG.E.U8 desc[UR14][R4.64], R0 ;  /* 0x0000000004006986 */ /* 0x0043e2000c10110e */
[----:B0-----:R-:W-:Y:S01]  /*4b440*/  ISETP.LT.AND P6, PT, R72, UR10, !P5 ;  /* 0x0000000a48007c0c */ /* 0x001fe2000efc1270 */
[----:B------:R-:W0:Y:S01]  /*4b450*/  LDCU UR10, c[0x0][0x398] ;  /* 0x00007300ff0a77ac */ /* 0x000e220008000800 */
[----:B------:R-:W-:Y:S01]  /*4b460*/  ISETP.LT.AND P5, PT, R74, UR12, !P5 ;  /* 0x0000000c4a007c0c */ /* 0x000fe2000efa1270 */
[----:B------:R-:W2:Y:S01]  /*4b470*/  LDCU UR12, c[0x0][0x398] ;  /* 0x00007300ff0c77ac */ /* 0x000ea20008000800 */
[C---:B-1----:R-:W-:Y:S01]  /*4b480*/  VIADD R0, R69.reuse, 0xbd ;  /* 0x000000bd45007836 */ /* 0x042fe20000000000 */
[----:B------:R-:W2:Y:S04]  /*4b490*/  LDL.LU.64 R4, [R1+0x580] ;  /* 0x0005800001047983 */ /* 0x000ea80000300a00 */
[----:B------:R-:W-:Y:S01]  /*4b4a0*/  ISETP.GE.AND P3, PT, R0, UR6, PT ;  /* 0x0000000600007c0c */ /* 0x000fe2000bf66270 */
[----:B------:R-:W1:Y:S01]  /*4b4b0*/  LDCU UR6, c[0x0][0x39c] ;  /* 0x00007380ff0677ac */ /* 0x000e620008000800 */
[----:B------:R-:W-:Y:S01]  /*4b4c0*/  VIADD R0, R69, 0xbe ;  /* 0x000000be45007836 */ /* 0x000fe20000000000 */
[----:B-----5:R-:W-:-:S02]  /*4b4d0*/  F2FP.SATFINITE.E4M3.F32.PACK_AB_MERGE_C R73, R15, R14, RZ ;  /* 0x0000000e0f49723e */ /* 0x020fc400048070ff */
[----:B------:R-:W5:Y:S04]  /*4b4e0*/  LDL.LU.64 R14, [R1+0x588] ;  /* 0x00058800010e7983 */ /* 0x000f680000300a00 */
[----:B------:R0:W-:Y:S01]  /*4b4f0*/  @P4 STG.E.U8 desc[UR14][R10.64], R68 ;  /* 0x000000440a004986 */ /* 0x0001e2000c10110e */
[----:B------:R-:W-:Y:S01]  /*4b500*/  ISETP.GE.AND P4, PT, R0, UR4, PT ;  /* 0x0000000400007c0c */ /* 0x000fe2000bf86270 */
[----:B------:R-:W-:Y:S01]  /*4b510*/  VIADD R0, R69, 0xbf ;  /* 0x000000bf45007836 */ /* 0x000fe20000000000 */
[----:B------:R-:W1:Y:S01]  /*4b520*/  LDCU UR4, c[0x0][0x39c] ;  /* 0x00007380ff0477ac */ /* 0x000e620008000800 */
[----:B---3--:R3:W-:Y:S01]  /*4b530*/  @P6 STG.E.U8 desc[UR14][R8.64], R73 ;  /* 0x0000004908006986 */ /* 0x0087e2000c10110e */
[----:B------:R-:W-:Y:S01]  /*4b540*/  ISETP.LT.AND P6, PT, R72, UR8, !P3 ;  /* 0x0000000848007c0c */ /* 0x000fe2000dfc1270 */
[----:B------:R-:W1:Y:S01]  /*4b550*/  LDCU UR8, c[0x0][0x398] ;  /* 0x00007300ff0877ac */ /* 0x000e620008000800 */
[----:B0-----:R-:W-:Y:S01]  /*4b560*/  F2FP.SATFINITE.E4M3.F32.PACK_AB_MERGE_C R68, R13, R12, RZ ;  /* 0x0000000c0d44723e */ /* 0x001fe200048070ff */
[----:B------:R-:W2:Y:S01]  /*4b570*/  LDL.LU R10, [R1+0xf8] ;  /* 0x0000f800010a7983 */ /* 0x000ea20000300800 */
[----:B---3--:R-:W-:-:S03]  /*4b580*/  PRMT R73, R73, 0x9910, RZ ;  /* 0x0000991049497816 */ /* 0x008fc600000000ff */
[----:B------:R-:W3:Y:S01]  /*4b590*/  LDL.LU R11, [R1+0xfc] ;  /* 0x0000fc00010b7983 */ /* 0x000ee20000300800 */
[----:B------:R-:W-:-:S03]  /*4b5a0*/  PRMT R75, R68, 0x9910, RZ ;  /* 0x00009910444b7816 */ /* 0x000fc600000000ff */
[----:B------:R-:W3:Y:S04]  /*4b5b0*/  LDL.LU.64 R8, [R1+0x578] ;  /* 0x0005780001087983 */ /* 0x000ee80000300a00 */
[----:B------:R-:W3:Y:S04]  /*4b5c0*/  LDL.LU.64 R12, [R1+0x570] ;  /* 0x00057000010c7983 */ /* 0x000ee80000300a00 */
[----:B----4-:R0:W-:Y:S01]  /*4b5d0*/  @P5 STG.E.U8 desc[UR14][R6.64], R68 ;  /* 0x0000004406005986 */ /* 0x0101e2000c10110e */
[----:B------:R-:W-:Y:S01]  /*4b5e0*/  ISETP.LT.AND P5, PT, R74, UR10, !P3 ;  /* 0x0000000a4a007c0c */ /* 0x000fe2000dfa1270 */
[----:B------:R-:W4:Y:S01]  /*4b5f0*/  LDCU UR10, c[0x0][0x398] ;  /* 0x00007300ff0a77ac */ /* 0x000f220008000800 */
[----:B-1----:R-:W-:Y:S01]  /*4b600*/  ISETP.GE.AND P3, PT, R0, UR6, PT ;  /* 0x0000000600007c0c */ /* 0x002fe2000bf66270 */
[----:B------:R-:W-:Y:S01]  /*4b610*/  IMAD.MOV.U32 R0, RZ, RZ, R75 ;  /* 0x000000ffff007224 */ /* 0x000fe200078e004b */
[----:B------:R-:W1:Y:S01]  /*4b620*/  LDCU UR6, c[0x0][0x39c] ;  /* 0x00007380ff0677ac */ /* 0x000e620008000800 */
[----:B0-----:R-:W4:Y:S01]  /*4b630*/  LDL.LU.64 R6, [R1+0x568] ;  /* 0x0005680001067983 */ /* 0x001f220000300a00 */
[----:B------:R-:W-:-:S03]  /*4b640*/  SHF.R.S32.HI R68, RZ, 0x8, R73 ;  /* 0x00000008ff447819 */ /* 0x000fc60000011449 */
[----:B------:R-:W4:Y:S04]  /*4b650*/  LDL.LU R73, [R1+0x4fc] ;  /* 0x0004fc0001497983 */ /* 0x000f280000300800 */
[----:B------:R-:W4:Y:S01]  /*4b660*/  LDL.LU R75, [R1+0x4f8] ;  /* 0x0004f800014b7983 */ /* 0x000f220000300800 */
[----:B------:R-:W-:-:S03]  /*4b670*/  SHF.R.S32.HI R0, RZ, 0x8, R0 ;  /* 0x00000008ff007819 */ /* 0x000fc60000011400 */
[----:B-----5:R0:W-:Y:S01]  /*4b680*/  @P6 STG.E.U8 desc[UR14][R14.64], R68 ;  /* 0x000000440e006986 */ /* 0x0201e2000c10110e */
[----:B--2---:R-:W-:Y:S01]  /*4b690*/  ISETP.LT.AND P6, PT, R72, UR12, !P4 ;  /* 0x0000000c48007c0c */ /* 0x004fe2000e7c1270 */
[----:B------:R-:W2:Y:S02]  /*4b6a0*/  LDCU UR12, c[0x0][0x398] ;  /* 0x00007300ff0c77ac */ /* 0x000ea40008000800 */
[----:B------:R5:W-:Y:S04]  /*4b6b0*/  @P5 STG.E.U8 desc[UR14][R4.64], R0 ;  /* 0x0000000004005986 */ /* 0x000be8000c10110e */
[----:B0-----:R-:W2:Y:S01]  /*4b6c0*/  LDL.LU.64 R14, [R1+0x1088] ;  /* 0x00108800010e7983 */ /* 0x001ea20000300a00 */
[----:B-----5:R-:W-:-:S03]  /*4b6d0*/  VIADD R0, R69, 0xc0 ;  /* 0x000000c045007836 */ /* 0x020fc60000000000 */
[----:B------:R-:W5:Y:S01]  /*4b6e0*/  LDL.LU.64 R4, [R1+0x1080] ;  /* 0x0010800001047983 */ /* 0x000f620000300a00 */
[----:B---3--:R-:W-:-:S03]  /*4b6f0*/  F2FP.SATFINITE.E4M3.F32.PACK_AB_MERGE_C R68, R11, R10, RZ ;  /* 0x0000000a0b44723e */ /* 0x008fc600048070ff */
[----:B------:R-:W3:Y:S01]  /*4b700*/  LDL.LU.64 R10, [R1+0x558] ;  /* 0x00055800010a7983 */ /* 0x000ee20000300a00 */
[----:B----4-:R-:W-:-:S04]  /*4b710*/  F2FP.SATFINITE.E4M3.F32.PACK_AB_MERGE_C R73, R73, R75, RZ ;  /* 0x0000004b4949723e */ /* 0x010fc800048070ff */
[----:B------:R-:W-:Y:S01]  /*4b720*/  PRMT R75, R73, 0x9910, RZ ;  /* 0x00009910494b7816 */ /* 0x000fe200000000ff */
[----:B------:R0:W-:Y:S01]  /*4b730*/  @P6 STG.E.U8 desc[UR14][R8.64], R73 ;  /* 0x0000004908006986 */ /* 0x0001e2000c10110e */
[----:B------:R-:W-:Y:S01]  /*4b740*/  ISETP.GE.AND P6, PT, R0, UR4, PT ;  /* 0x0000000400007c0c */ /* 0x000fe2000bfc6270 */
[----:B------:R-:W4:Y:S01]  /*4b750*/  LDCU UR4, c[0x0][0x39c] ;  /* 0x00007380ff0477ac */ /* 0x000f220008000800 */
[----:B------:R-:W-:Y:S01]  /*4b760*/  SHF.R.S32.HI R0, RZ, 0x8, R75 ;  /* 0x00000008ff007819 */ /* 0x000fe2000001144b */
[----:B0-----:R-:W2:Y:S04]  /*4b770*/  LDL.LU R73, [R1+0x304] ;  /* 0x0003040001497983 */ /* 0x001ea80000300800 */
[----:B------:R-:W2:Y:S04]  /*4b780*/  LDL.LU.64 R8, [R1+0x538] ;  /* 0x0005380001087983 */ /* 0x000ea80000300a00 */
[----:B------:R-:W2:Y:S01]  /*4b790*/  LDL.LU R75, [R1+0x300] ;  /* 0x00030000014b7983 */ /* 0x000ea20000300800 */
[----:B------:R-:W-:Y:S01]  /*4b7a0*/  ISETP.LT.AND P4, PT, R74, UR17, !P4 ;  /* 0x000000114a007c0c */ /* 0x000fe2000e781270 */
[----:B------:R-:W0:Y:S01]  /*4b7b0*/  LDCU UR17, c[0x0][0x398] ;  /* 0x00007300ff1177ac */ /* 0x000e220008000800 */
[----:B------:R-:W-:Y:S01]  /*4b7c0*/  ISETP.LT.AND P5, PT, R72, UR8, !P3 ;  /* 0x0000000848007c0c */ /* 0x000fe2000dfa1270 */
[----:B------:R-:W0:Y:S10]  /*4b7d0*/  LDCU UR8, c[0x0][0x398] ;  /* 0x00007300ff0877ac */ /* 0x000e340008000800 */
[----:B------:R0:W-:Y:S01]  /*4b7e0*/  @P4 STG.E.U8 desc[UR14][R12.64], R68 ;  /* 0x000000440c004986 */ /* 0x0001e2000c10110e */
[----:B------:R-:W-:Y:S01]  /*4b7f0*/  ISETP.LT.AND P4, PT, R74, UR10, !P3 ;  /* 0x0000000a4a007c0c */ /* 0x000fe2000df81270 */
[----:B------:R-:W1:Y:S02]  /*4b800*/  LDCU UR10, c[0x0][0x398] ;  /* 0x00007300ff0a77ac */ /* 0x000e640008000800 */
[----:B------:R4:W-:Y:S01]  /*4b810*/  @P5 STG.E.U8 desc[UR14][R6.64], R0 ;  /* 0x0000000006005986 */ /* 0x0009e2000c10110e */
[----:B0-----:R-:W-:-:S04]  /*4b820*/  PRMT R68, R68, 0x9910, RZ ;  /* 0x0000991044447816 */ /* 0x001fc800000000ff */
[----:B------:R-:W-:Y:S01]  /*4b830*/  SHF.R.S32.HI R68, RZ, 0x8, R68 ;  /* 0x00000008ff447819 */ /* 0x000fe20000011444 */
[----:B----4-:R-:W4:Y:S04]  /*4b840*/  LDL.LU.64 R6, [R1+0x530] ;  /* 0x0005300001067983 */ /* 0x010f280000300a00 */
[----:B------:R-:W4:Y:S04]  /*4b850*/  LDL.LU.64 R12, [R1+0x520] ;  /* 0x00052000010c7983 */ /* 0x000f280000300a00 */
[----:B-----5:R0:W-:Y:S01]  /*4b860*/  @P4 STG.E.U8 desc[UR14][R4.64], R68 ;  /* 0x0000004404004986 */ /* 0x0201e2000c10110e */
[----:B--2---:R-:W-:-:S03]  /*4b870*/  F2FP.SATFINITE.E4M3.F32.PACK_AB_MERGE_C R73, R73, R75, RZ ;  /* 0x0000004b4949723e */ /* 0x004fc600048070ff */
[----:B------:R-:W2:Y:S04]  /*4b880*/  LDL.LU R75, [R1+0x30c] ;  /* 0x00030c00014b7983 */ /* 0x000ea80000300800 */
[----:B0-----:R-:W5:Y:S01]  /*4b890*/  LDL.LU.64 R4, [R1+0x1078] ;  /* 0x0010780001047983 */ /* 0x001f620000300a00 */
[----:B------:R-:W-:Y:S01]  /*4b8a0*/  ISETP.LT.AND P5, PT, R72, UR12, !P6 ;  /* 0x0000000c48007c0c */ /* 0x000fe2000f7a1270 */
[C---:B------:R-:W-:Y:S01]  /*4b8b0*/  VIADD R0, R69.reuse, 0xc1 ;  /* 0x000000c145007836 */ /* 0x040fe20000000000 */
[----:B------:R-:W-:Y:S01]  /*4b8c0*/  ISETP.LT.AND P6, PT, R74, UR8, !P6 ;  /* 0x000000084a007c0c */ /* 0x000fe2000f7c1270 */
[----:B------:R-:W2:Y:S01]  /*4b8d0*/  LDL.LU R68, [R1+0x308] ;  /* 0x0003080001447983 */ /* 0x000ea20000300800 */
[----:B------:R-:W0:Y:S02]  /*4b8e0*/  LDCU UR12, c[0x0][0x398] ;  /* 0x00007300ff0c77ac */ /* 0x000e240008000800 */
[----:B-1----:R-:W-:Y:S01]  /*4b8f0*/  ISETP.GE.AND P3, PT, R0, UR6, PT ;  /* 0x0000000600007c0c */ /* 0x002fe2000bf66270 */
[----:B------:R-:W-:Y:S01]  /*4b900*/  VIADD R0, R69, 0xc2 ;  /* 0x000000c245007836 */ /* 0x000fe20000000000 */
[----:B------:R-:W1:Y:S05]  /*4b910*/  LDCU UR6, c[0x0][0x39c] ;  /* 0x00007380ff0677ac */ /* 0x000e6a0008000800 */
[----:B---3--:R3:W-:Y:S01]  /*4b920*/  @P5 STG.E.U8 desc[UR14][R10.64], R73 ;  /* 0x000000490a005986 */ /* 0x0087e2000c10110e */
[----:B------:R-:W-:Y:S01]  /*4b930*/  ISETP.LT.AND P5, PT, R72, UR17, !P3 ;  /* 0x0000001148007c0c */ /* 0x000fe2000dfa1270 */
[----:B------:R-:W0:Y:S01]  /*4b940*/  LDCU UR8, c[0x0][0x398] ;  /* 0x00007300ff0877ac */ /* 0x000e220008000800 */
[----:B------:R-:W-:-:S02]  /*4b950*/  ISETP.GE.AND P4, PT, R0, UR4, PT ;  /* 0x0000000400007c0c */ /* 0x000fc4000bf86270 */
[----:B------:R-:W-:Y:S01]  /*4b960*/  PRMT R0, R73, 0x9910, RZ ;  /* 0x0000991049007816 */ /* 0x000fe200000000ff */
[----:B------:R-:W0:Y:S01]  /*4b970*/  LDCU UR17, c[0x0][0x398] ;  /* 0x00007300ff1177ac */ /* 0x000e220008000800 */
[----:B---3--:R-:W3:Y:S01]  /*4b980*/  LDL.LU.64 R10, [R1+0x518] ;  /* 0x00051800010a7983 */ /* 0x008ee20000300a00 */
[----:B-----5:R-:W-:Y:S01]  /*4b990*/  F2FP.SATFINITE.E4M3.F32.PACK_AB_MERGE_C R4, R5, R4, RZ ;  /* 0x000000040504723e */ /* 0x020fe200048070ff */
[----:B------:R-:W5:Y:S03]  /*4b9a0*/  LDCU UR4, c[0x0][0x39c] ;  /* 0x00007380ff0477ac */ /* 0x000f660008000800 */
[----:B------:R-:W-:Y:S01]  /*4b9b0*/  PRMT R5, R4, 0x9910, RZ ;  /* 0x0000991004057816 */ /* 0x000fe200000000ff */
[----:B------:R0:W-:Y:S02]  /*4b9c0*/  @P6 STG.E.U8 desc[UR14][R8.64], R4 ;  /* 0x0000000408006986 */ /* 0x0001e4000c10110e */
[----:B0-----:R-:W-:-:S02]  /*4b9d0*/  SHF.R.S32.HI R4, RZ, 0x8, R0 ;  /* 0x00000008ff047819 */ /* 0x001fc40000011400 */
[----:B------:R-:W3:Y:S04]  /*4b9e0*/  LDL.LU.64 R8, [R1+0x510] ;  /* 0x0005100001087983 */ /* 0x000ee80000300a00 */
[----:B----4-:R0:W-:Y:S04]  /*4b9f0*/  @P5 STG.E.U8 desc[UR14][R6.64], R4 ;  /* 0x0000000406005986 */ /* 0x0101e8000c10110e */
[----:B0-----:R-:W4:Y:S01]  /*4ba00*/  LDL.LU.64 R6, [R1+0x1070] ;  /* 0x0010700001067983 */ /* 0x001f220000300a00 */
[----:B------:R-:W-:Y:S02]  /*4ba10*/  ISETP.LT.AND P3, PT, R74, UR10, !P3 ;  /* 0x0000000a4a007c0c */ /* 0x000fe4000df61270 */
[----:B------:R-:W-:Y:S01]  /*4ba20*/  SHF.R.S32.HI R5, RZ, 0x8, R5 ;  /* 0x00000008ff057819 */ /* 0x000fe20000011405 */
[----:B------:R-:W3:Y:S01]  /*4ba30*/  LDL.LU R73, [R1+0x314] ;  /* 0x0003140001497983 */ /* 0x000ee20000300800 */
[----:B------:R-:W-:Y:S01]  /*4ba40*/  ISETP.LT.AND P6, PT, R72, UR12, !P4 ;  /* 0x0000000c48007c0c */ /* 0x000fe2000e7c1270 */
[----:B------:R-:W-:Y:S01]  /*4ba50*/  VIADD R0, R69, 0xc3 ;  /* 0x000000c345007836 */ /* 0x000fe20000000000 */
[----:B--2---:R-:W-:Y:S01]  /*4ba60*/  F2FP.SATFINITE.E4M3.F32.PACK_AB_MERGE_C R4, R75, R68, RZ ;  /* 0x000000444b04723e */ /* 0x004fe200048070ff */
[----:B------:R-:W0:Y:S06]  /*4ba70*/  LDCU UR10, c[0x0][0x398] ;  /* 0x00007300ff0a77ac */ /* 0x000e2c0008000800 */
[----:B----4-:R2:W-:Y:S01]  /*4ba80*/  @P3 STG.E.U8 desc[UR14][R6.64], R5 ;  /* 0x0000000506003986 */ /* 0x0105e2000c10110e */
[----:B------:R-:W4:Y:S03]  /*4ba90*/  LDCU UR12, c[0x0][0x398] ;  /* 0x00007300ff0c77ac */ /* 0x000f260008000800 */
[----:B--2---:R-:W2:Y:S01]  /*4baa0*/  LDL.LU.64 R6, [R1+0x1068] ;  /* 0x0010680001067983 */ /* 0x004ea20000300a00 */
[----:B-1----:R-:W-:Y:S01]  /*4bab0*/  ISETP.GE.AND P5, PT, R0, UR6, PT ;  /* 0x0000000600007c0c */ /* 0x002fe2000bfa6270 */
[----:B------:R-:W1:Y:S01]  /*4bac0*/  LDCU UR6, c[0x0][0x39c] ;  /* 0x00007380ff0677ac */ /* 0x000e620008000800 */
[----:B------:R-:W-:Y:S01]  /*4bad0*/  ISETP.LT.AND P4, PT, R74, UR8, !P4 ;  /* 0x000000084a007c0c */ /* 0x000fe2000e781270 */
[----:B------:R0:W-:Y:S01]  /*4bae0*/  @P6 STG.E.U8 desc[UR14][R12.64], R4 ;  /* 0x000000040c006986 */ /* 0x0001e2000c10110e */
[C---:B------:R-:W-:Y:S01]  /*4baf0*/  VIADD R0, R69.reuse, 0xc4 ;  /* 0x000000c445007836 */ /* 0x040fe20000000000 */
[----:B------:R-:W-:Y:S01]  /*4bb00*/  ISETP.LT.AND P6, PT, R72, UR17, !P5 ;  /* 0x0000001148007c0c */ /* 0x000fe2000efc1270 */
[----:B------:R-:W1:Y:S03]  /*4bb10*/  LDCU UR8, c[0x0][0x398] ;  /* 0x00007300ff0877ac */ /* 0x000e660008000800 */
[----:B-----5:R-:W-:Y:S01]  /*4bb20*/  ISETP.GE.AND P3, PT, R0, UR4, PT ;  /* 0x0000000400007c0c */ /* 0x020fe2000bf66270 */
[----:B------:R-:W-:Y:S01]  /*4bb30*/  VIADD R0, R69, 0xc5 ;  /* 0x000000c545007836 */ /* 0x000fe20000000000 */
[----:B0-----:R-:W-:Y:S01]  /*4bb40*/  PRMT R4, R4, 0x9910, RZ ;  /* 0x0000991004047816 */ /* 0x001fe200000000ff */
[----:B------:R-:W5:Y:S01]  /*4bb50*/  LDL.LU.64 R12, [R1+0x2e0] ;  /* 0x0002e000010c7983 */ /* 0x000f620000300a00 */
[----:B--2---:R-:W-:Y:S01]  /*4bb60*/  F2FP.SATFINITE.E4M3.F32.PACK_AB_MERGE_C R6, R7, R6, RZ ;  /* 0x000000060706723e */ /* 0x004fe200048070ff */
[----:B------:R-:W0:Y:S01]  /*4bb70*/  LDCU UR4, c[0x0][0x39c] ;  /* 0x00007380ff0477ac */ /* 0x000e220008000800 */
[----:B------:R-:W-:-:S02]  /*4bb80*/  SHF.R.S32.HI R4, RZ, 0x8, R4 ;  /* 0x00000008ff047819 */ /* 0x000fc40000011404 */
[----:B------:R-:W-:Y:S01]  /*4bb90*/  PRMT R5, R6, 0x9910, RZ ;  /* 0x0000991006057816 */ /* 0x000fe200000000ff */
[----:B---3--:R2:W-:Y:S01]  /*4bba0*/  @P4 STG.E.U8 desc[UR14][R10.64], R6 ;  /* 0x000000060a004986 */ /* 0x0085e2000c10110e */
[----:B-1----:R-:W-:Y:S01]  /*4bbb0*/  ISETP.GE.AND P4, PT, R0, UR6, PT ;  /* 0x0000000600007c0c */ /* 0x002fe2000bf86270 */
[----:B------:R-:W1:Y:S02]  /*4bbc0*/  LDCU UR17, c[0x0][0x398] ;  /* 0x00007300ff1177ac */ /* 0x000e640008000800 */
[----:B------:R-:W-:Y:S01]  /*4bbd0*/  IMAD.MOV.U32 R0, RZ, RZ, R5 ;  /* 0x000000ffff007224 */ /* 0x000fe200078e0005 */
[----:B------:R3:W-:Y:S04]  /*4bbe0*/  @P6 STG.E.U8 desc[UR14][R8.64], R4 ;  /* 0x0000000408006986 */ /* 0x0007e8000c10110e */
[----:B--2---:R-:W2:Y:S01]  /*4bbf0*/  LDL.LU.64 R10, [R1+0x1060] ;  /* 0x00106000010a7983 */ /* 0x004ea20000300a00 */
[----:B------:R-:W-:Y:S01]  /*4bc00*/  ISETP.LT.AND P5, PT, R74, UR10, !P5 ;  /* 0x0000000a4a007c0c */ /* 0x000fe2000efa1270 */
[----:B------:R-:W0:Y:S02]  /*4bc10*/  LDCU UR10, c[0x0][0x398] ;  /* 0x00007300ff0a77ac */ /* 0x000e240008000800 */
[----:B------:R-:W2:Y:S01]  /*4bc20*/  LDL.LU.64 R6, [R1+0x500] ;  /* 0x0005000001067983 */ /* 0x000ea20000300a00 */
[----:B------:R-:W0:Y:S03]  /*4bc30*/  LDCU UR6, c[0x0][0x39c] ;  /* 0x00007380ff0677ac */ /* 0x000e260008000800 */
[----:B------:R-:W2:Y:S04]  /*4bc40*/  LDL.LU R5, [R1+0x310] ;  /* 0x0003100001057983 */ /* 0x000ea80000300800 */
[----:B---3--:R-:W3:Y:S01]  /*4bc50*/  LDL.LU.64 R8, [R1+0x1058] ;  /* 0x0010580001087983 */ /* 0x008ee20000300a00 */
[----:B----4-:R-:W-:Y:S01]  /*4bc60*/  ISETP.LT.AND P6, PT, R72, UR12, !P3 ;  /* 0x0000000c48007c0c */ /* 0x010fe2000dfc1270 */
[----:B------:R-:W4:Y:S01]  /*4bc70*/  LDCU UR12, c[0x0][0x398] ;  /* 0x00007300ff0c77ac */ /* 0x000f220008000800 */
[----:B------:R-:W-:Y:S01]  /*4bc80*/  SHF.R.S32.HI R0, RZ, 0x8, R0 ;  /* 0x00000008ff007819 */ /* 0x000fe20000011400 */
[----:B------:R-:W4:Y:S04]  /*4bc90*/  LDL.LU R68, [R1+0x318] ;  /* 0x0003180001447983 */ /* 0x000f280000300800 */
[----:B------:R-:W4:Y:S01]  /*4bca0*/  LDL.LU R75, [R1+0x31c] ;  /* 0x00031c00014b7983 */ /* 0x000f220000300800 */
[----:B--2---:R-:W-:-:S03]  /*4bcb0*/  F2FP.SATFINITE.E4M3.F32.PACK_AB_MERGE_C R4, R73, R5, RZ ;  /* 0x000000054904723e */ /* 0x004fc600048070ff */
[----:B---3--:R2:W-:Y:S01]  /*4bcc0*/  @P5 STG.E.U8 desc[UR14][R8.64], R0 ;  /* 0x0000000008005986 */ /* 0x0085e2000c10110e */
[----:B------:R-:W-:-:S03]  /*4bcd0*/  PRMT R5, R4, 0x9910, RZ ;  /* 0x0000991004057816 */ /* 0x000fc600000000ff */
[----:B------:R3:W-:Y:S01]  /*4bce0*/  @P6 STG.E.U8 desc[UR14][R6.64], R4 ;  /* 0x0000000406006986 */ /* 0x0007e2000c10110e */
[----:B--2---:R-:W-:-:S03]  /*4bcf0*/  VIADD R0, R69, 0xc6 ;  /* 0x000000c645007836 */ /* 0x004fc60000000000 */
[----:B------:R-:W2:Y:S02]  /*4bd00*/  LDL.LU.64 R8, [R1+0x1050] ;  /* 0x0010500001087983 */ /* 0x000ea40000300a00 */
[----:B0-----:R-:W-:Y:S02]  /*4bd10*/  ISETP.GE.AND P6, PT, R0, UR4, PT ;  /* 0x0000000400007c0c */ /* 0x001fe4000bfc6270 */
[----:B---3--:R-:W3:Y:S01]  /*4bd20*/  LDL.LU.64 R6, [R1+0x2b8] ;  /* 0x0002b80001067983 */ /* 0x008ee20000300a00 */
[----:B------:R-:W-:Y:S01]  /*4bd30*/  SHF.R.S32.HI R0, RZ, 0x8, R5 ;  /* 0x00000008ff007819 */ /* 0x000fe20000011405 */
[----:B------:R-:W0:Y:S02]  /*4bd40*/  LDCU UR4, c[0x0][0x39c] ;  /* 0x00007380ff0477ac */ /* 0x000e240008000800 */
[----:B------:R-:W3:Y:S01]  /*4bd50*/  LDL.LU.64 R4, [R1+0x2e8] ;  /* 0x0002e80001047983 */ /* 0x000ee20000300a00 */
[----:B------:R-:W-:Y:S01]  /*4bd60*/  ISETP.LT.AND P3, PT, R74, UR8, !P3 ;  /* 0x000000084a007c0c */ /* 0x000fe2000df61270 */
[----:B------:R-:W0:Y:S01]  /*4bd70*/  LDCU UR8, c[0x0][0x398] ;  /* 0x00007300ff0877ac */ /* 0x000e220008000800 */
[----:B-1----:R-:W-:-:S02]  /*4bd80*/  ISETP.LT.AND P5, PT, R72, UR17, !P4 ;  /* 0x0000001148007c0c */ /* 0x002fc4000e7a1270 */
[----:B------:R-:W-:Y:S01]  /*4bd90*/  ISETP.LT.AND P4, PT, R74, UR10, !P4 ;  /* 0x0000000a4a007c0c */ /* 0x000fe2000e781270 */
[----:B------:R-:W1:Y:S01]  /*4bda0*/  LDCU UR10, c[0x0][0x398] ;  /* 0x00007300ff0a77ac */ /* 0x000e620008000800 */
[----:B------:R-:W0:Y:S01]  /*4bdb0*/  LDCU UR17, c[0x0][0x398] ;  /* 0x00007300ff1177ac */ /* 0x000e220008000800 */
[----:B--2---:R-:W-:-:S06]  /*4bdc0*/  F2FP.SATFINITE.E4M3.F32.PACK_AB_MERGE_C R8, R9, R8, RZ ;  /* 0x000000080908723e */ /* 0x004fcc00048070ff */
[----:B---3--:R2:W-:Y:S04]  /*4bdd0*/  @P3 STG.E.U8 desc[UR14][R4.64], R8 ;  /* 0x0000000804003986 */ /* 0x0085e8000c10110e */
[----:B-----5:R3:W-:Y:S01]  /*4bde0*/  @P5 STG.E.U8 desc[UR14][R12.64], R0 ;  /* 0x000000000c005986 */ /* 0x0207e2000c10110e */
[----:B--2---:R-:W-:-:S04]  /*4bdf0*/  PRMT R4, R8, 0x9910, RZ ;  /* 0x0000991008047816 */ /* 0x004fc800000000ff */
[----:B------:R-:W-:Y:S01]  /*4be00*/  SHF.R.S32.HI R4, RZ, 0x8, R4 ;  /* 0x00000008ff047819 */ /* 0x000fe20000011404 */
[----:B---3--:R-:W2:Y:S04]  /*4be10*/  LDL.LU.64 R12, [R1+0x2b0] ;  /* 0x0002b000010c7983 */ /* 0x008ea80000300a00 */
[----:B------:R-:W3:Y:S04]  /*4be20*/  LDL.LU.64 R8, [R1+0x2c8] ;  /* 0x0002c80001087983 */ /* 0x000ee80000300a00 */
[----:B------:R-:W5:Y:S04]  /*4be30*/  LDL.LU R73, [R1+0x324] ;  /* 0x0003240001497983 */ /* 0x000f680000300800 */
[----:B------:R0:W-:Y:S04]  /*4be40*/  @P4 STG.E.U8 desc[UR14][R10.64], R4 ;  /* 0x000000040a004986 */ /* 0x0001e8000c10110e */
[----:B0-----:R-:W2:Y:S01]  /*4be50*/  LDL.LU.64 R10, [R1+0x1048] ;  /* 0x00104800010a7983 */ /* 0x001ea20000300a00 */
[----:B------:R-:W-:Y:S01]  /*4be60*/  ISETP.LT.AND P5, PT, R72, UR8, !P6 ;  /* 0x0000000848007c0c */ /* 0x000fe2000f7a1270 */
[----:B------:R-:W-:Y:S01]  /*4be70*/  VIADD R0, R69, 0xc7 ;  /* 0x000000c745007836 */ /* 0x000fe20000000000 */
[----:B------:R-:W0:Y:S01]  /*4be80*/  LDCU UR8, c[0x0][0x398] ;  /* 0x00007300ff0877ac */ /* 0x000e220008000800 */
[----:B----4-:R-:W-:-:S03]  /*4be90*/  ISETP.LT.AND P6, PT, R74, UR12, !P6 ;  /* 0x0000000c4a007c0c */ /* 0x010fc6000f7c1270 */
[----:B------:R-:W-:Y:S01]  /*4bea0*/  ISETP.GE.AND P3, PT, R0, UR6, PT ;  /* 0x0000000600007c0c */ /* 0x000fe2000bf66270 */
[----:B------:R-:W4:Y:S01]  /*4beb0*/  LDCU UR6, c[0x0][0x39c] ;  /* 0x00007380ff0677ac */ /* 0x000f220008000800 */
[----:B------:R-:W-:Y:S01]  /*4bec0*/  F2FP.SATFINITE.E4M3.F32.PACK_AB_MERGE_C R5, R75, R68, RZ ;  /* 0x000000444b05723e */ /* 0x000fe200048070ff */
[----:B------:R-:W-:Y:S01]  /*4bed0*/  VIADD R0, R69, 0xc8 ;  /* 0x000000c845007836 */ /* 0x000fe20000000000 */
[----:B------:R-:W0:Y:S02]  /*4bee0*/  LDCU UR12, c[0x0][0x398] ;  /* 0x00007300ff0c77ac */ /* 0x000e240008000800 */
[----:B------:R-:W-:Y:S02]  /*4bef0*/  PRMT R4, R5, 0x9910, RZ ;  /* 0x0000991005047816 */ /* 0x000fe400000000ff */
[----:B------:R-:W-:Y:S01]  /*4bf00*/  ISETP.GE.AND P4, PT, R0, UR4, PT ;  /* 0x0000000400007c0c */ /* 0x000fe2000bf86270 */
[----:B------:R-:W-:Y:S01]  /*4bf10*/  VIADD R0, R69, 0xc9 ;  /* 0x000000c945007836 */ /* 0x000fe20000000000 */
[----:B------:R-:W-:Y:S01]  /*4bf20*/  SHF.R.S32.HI R4, RZ, 0x8, R4 ;  /* 0x00000008ff047819 */ /* 0x000fe20000011404 */
[----:B------:R-:W0:Y:S01]  /*4bf30*/  LDCU UR4, c[0x0][0x39c] ;  /* 0x00007380ff0477ac */ /* 0x000e220008000800 */
[----:B---3--:R3:W-:Y:S01]  /*4bf40*/  @P5 STG.E.U8 desc[UR14][R8.64], R5 ;  /* 0x0000000508005986 */ /* 0x0087e2000c10110e */
[----:B-1----:R-:W-:Y:S01]  /*4bf50*/  ISETP.LT.AND P5, PT, R72, UR10, !P3 ;  /* 0x0000000a48007c0c */ /* 0x002fe2000dfa1270 */
[----:B------:R-:W1:Y:S02]  /*4bf60*/  LDCU UR10, c[0x0][0x398] ;  /* 0x00007300ff0a77ac */ /* 0x000e640008000800 */
[----:B---3--:R-:W5:Y:S04]  /*4bf70*/  LDL.LU R5, [R1+0x320] ;  /* 0x0003200001057983 */ /* 0x008f680000300800 */
[----:B------:R-:W3:Y:S01]  /*4bf80*/  LDL.LU.64 R8, [R1+0x298] ;  /* 0x0002980001087983 */ /* 0x000ee20000300a00 */
[----:B--2---:R-:W-:-:S05]  /*4bf90*/  F2FP.SATFINITE.E4M3.F32.PACK_AB_MERGE_C R10, R11, R10, RZ ;  /* 0x0000000a0b0a723e */ /* 0x004fca00048070ff */
[----:B------:R2:W-:Y:S01]  /*4bfa0*/  @P6 STG.E.U8 desc[UR14][R6.64], R10 ;  /* 0x0000000a06006986 */ /* 0x0005e2000c10110e */
[----:B0-----:R-:W-:Y:S01]  /*4bfb0*/  ISETP.LT.AND P6, PT, R74, UR8, !P3 ;  /* 0x000000084a007c0c */ /* 0x001fe2000dfc1270 */
[----:B------:R-:W0:Y:S01]  /*4bfc0*/  LDCU UR8, c[0x0][0x398] ;  /* 0x00007300ff0877ac */ /* 0x000e220008000800 */
[----:B----4-:R-:W-:Y:S01]  /*4bfd0*/  ISETP.GE.AND P3, PT, R0, UR6, PT ;  /* 0x0000000600007c0c */ /* 0x010fe2000bf66270 */
[----:B------:R4:W-:Y:S01]  /*4bfe0*/  @P5 STG.E.U8 desc[UR14][R12.64], R4 ;  /* 0x000000040c005986 */ /* 0x0009e2000c10110e */
[----:B--2---:R-:W-:-:S03]  /*4bff0*/  PRMT R10, R10, 0x9910, RZ ;  /* 0x000099100a0a7816 */ /* 0x004fc600000000ff */
[----:B------:R-:W2:Y:S01]  /*4c000*/  LDL.LU.64 R6, [R1+0x290] ;  /* 0x0002900001067983 */ /* 0x000ea20000300a00 */
[----:B------:R-:W0:Y:S01]  /*4c010*/  LDCU UR6, c[0x0][0x39c] ;  /* 0x00007380ff0677ac */ /* 0x000e220008000800 */
[----:B------:R-:W-:Y:S02]  /*4c020*/  IMAD.MOV.U32 R0, RZ, RZ, R10 ;  /* 0x000000ffff007224 */ /* 0x000fe400078e000a */
[----:B------:R-:W2:Y:S04]  /*4c030*/  LDL.LU.64 R10, [R1+0x2a0] ;  /* 0x0002a000010a7983 */ /* 0x000ea80000300a00 */
[----:B----4-:R-:W4:Y:S01]  /*4c040*/  LDL.LU.64 R12, [R1+0x1040] ;  /* 0x00104000010c7983 */ /* 0x010f220000300a00 */
[----:B------:R-:W-:-:S03]  /*4c050*/  SHF.R.S32.HI R0, RZ, 0x8, R0 ;  /* 0x00000008ff007819 */ /* 0x000fc60000011400 */
[----:B------:R-:W2:Y:S04]  /*4c060*/  LDL.LU R68, [R1+0x328] ;  /* 0x0003280001447983 */ /* 0x000ea80000300800 */
[----:B------:R-:W2:Y:S04]  /*4c070*/  LDL.LU R75, [R1+0x32c] ;  /* 0x00032c00014b7983 */ /* 0x000ea80000300800 */
[----:B----4-:R4:W-:Y:S04]  /*4c080*/  @P6 STG.E.U8 desc[UR14][R12.64], R0 ;  /* 0x000000000c006986 */ /* 0x0109e8000c10110e */
[----:B----4-:R-:W4:Y:S01]  /*4c090*/  LDL.LU.64 R12, [R1+0x1038] ;  /* 0x00103800010c7983 */ /* 0x010f220000300a00 */
[----:B------:R-:W-:-:S02]  /*4c0a0*/  ISETP.LT.AND P5, PT, R72, UR12, !P4 ;  /* 0x0000000c48007c0c */ /* 0x000fc4000e7a1270 */
[----:B-----5:R-:W-:Y:S01]  /*4c0b0*/  F2FP.SATFINITE.E4M3.F32.PACK_AB_MERGE_C R4, R73, R5, RZ ;  /* 0x000000054904723e */ /* 0x020fe200048070ff */
[----:B------:R-:W-:Y:S01]  /*4c0c0*/  VIADD R0, R69, 0xca ;  /* 0x000000ca45007836 */ /* 0x000fe20000000000 */
[----:B------:R-:W-:Y:S01]  /*4c0d0*/  ISETP.LT.AND P4, PT, R74, UR17, !P4 ;  /* 0x000000114a007c0c */ /* 0x000fe2000e781270 */
[----:B------:R-:W5:Y:S01]  /*4c0e0*/  LDCU UR12, c[0x0][0x398] ;  /* 0x00007300ff0c77ac */ /* 0x000f620008000800 */
[----:B-1----:R-:W-:Y:S02]  /*4c0f0*/  ISETP.LT.AND P6, PT, R72, UR10, !P3 ;  /* 0x0000000a48007c0c */ /* 0x002fe4000dfc1270 */
[----:B------:R-:W-:Y:S01]  /*4c100*/  PRMT R5, R4, 0x9910, RZ ;  /* 0x0000991004057816 */ /* 0x000fe200000000ff */
[----:B------:R-:W1:Y:S04]  /*4c110*/  LDCU UR10, c[0x0][0x398] ;  /* 0x00007300ff0a77ac */ /* 0x000e680008000800 */
[----:B--2---:R2:W-:Y:S01]  /*4c120*/  @P5 STG.E.U8 desc[UR14][R10.64], R4 ;  /* 0x000000040a005986 */ /* 0x0045e2000c10110e */
[----:B------:R-:W-:Y:S01]  /*4c130*/  ISETP.GE.AND P5, PT, R0, UR4, PT ;  /* 0x0000000400007c0c */ /* 0x000fe2000bfa6270 */
[----:B------:R-:W0:Y:S01]  /*4c140*/  LDCU UR17, c[0x0][0x398] ;  /* 0x00007300ff1177ac */ /* 0x000e220008000800 */
[----:B------:R-:W-:-:S02]  /*4c150*/  SHF.R.S32.HI R0, RZ, 0x8, R5 ;  /* 0x00000008ff007819 */ /* 0x000fc40000011405 */
[----:B------:R-:W-:Y:S01]  /*4c160*/  F2FP.SATFINITE.E4M3.F32.PACK_AB_MERGE_C R5, R75, R68, RZ ;  /* 0x000000444b05723e */ /* 0x000fe200048070ff */
[----:B------:R-:W0:Y:S01]  /*4c170*/  LDCU UR4, c[0x0][0x39c] ;  /* 0x00007380ff0477ac */ /* 0x000e220008000800 */
[----:B--2---:R-:W2:Y:S01]  /*4c180*/  LDL.LU.64 R10, [R1+0x260] ;  /* 0x00026000010a7983 */ /* 0x004ea20000300a00 */
[----:B----4-:R-:W-:-:S05]  /*4c190*/  F2FP.SATFINITE.E4M3.F32.PACK_AB_MERGE_C R12, R13, R12, RZ ;  /* 0x0000000c0d0c723e */ /* 0x010fca00048070ff */
[----:B---3--:R3:W-:Y:S01]  /*4c1a0*/  @P4 STG.E.U8 desc[UR14][R8.64], R12 ;  /* 0x0000000c08004986 */ /* 0x0087e2000c10110e */
[----:B0-----:R-:W-:Y:S01]  /*4c1b0*/  ISETP.LT.AND P4, PT, R74, UR8, !P3 ;  /* 0x000000084a007c0c */ /* 0x001fe2000df81270 */
[----:B------:R-:W0:Y:S01]  /*4c1c0*/  LDCU UR8, c[0x0][0x398] ;  /* 0x00007300ff0877ac */ /* 0x000e220008000800 */
[----:B------:R-:W-:Y:S01]  /*4c1d0*/  PRMT R4, R12, 0x9910, RZ ;  /* 0x000099100c047816 */ /* 0x000fe200000000ff */
[----:B------:R4:W-:Y:S03]  /*4c1e0*/  @P6 STG.E.U8 desc[UR14][R6.64], R0 ;  /* 0x0000000006006986 */ /* 0x0009e6000c10110e */
[----:B------:R-:W-:Y:S01]  /*4c1f0*/  SHF.R.S32.HI R4, RZ, 0x8, R4 ;  /* 0x00000008ff047819 */ /* 0x000fe20000011404 */
[----:B---3--:R-:W3:Y:S04]  /*4c200*/  LDL.LU.64 R8, [R1+0x258] ;  /* 0x0002580001087983 */ /* 0x008ee80000300a00 */
[----:B----4-:R-:W4:Y:S04]  /*4c210*/  LDL.LU.64 R6, [R1+0x248] ;  /* 0x0002480001067983 */ /* 0x010f280000300a00 */
[----:B------:R-:W2:Y:S04]  /*4c220*/  LDL.LU.64 R12, [R1+0x278] ;  /* 0x00027800010c7983 */ /* 0x000ea80000300a00 */
[----:B------:R-:W3:Y:S04]  /*4c230*/  LDL.LU R68, [R1+0x330] ;  /* 0x0003300001447983 */ /* 0x000ee80000300800 */
[----:B------:R-:W3:Y:S04]  /*4c240*/  LDL.LU R75, [R1+0x334] ;  /* 0x00033400014b7983 */ /* 0x000ee80000300800 */
[----:B------:R0:W-:Y:S04]  /*4c250*/  @P4 STG.E.U8 desc[UR14][R14.64], R4 ;  /* 0x000000040e004986 */ /* 0x0001e8000c10110e */
[----:B0-----:R-:W3:Y:S01]  /*4c260*/  LDL.LU.64 R14, [R1+0x1030] ;  /* 0x00103000010e7983 */ /* 0x001ee20000300a00 */
[----:B-----5:R-:W-:Y:S01]  /*4c270*/  ISETP.LT.AND P6, PT, R72, UR12, !P5 ;  /* 0x0000000c48007c0c */ /* 0x020fe2000efc1270 */
[----:B------:R-:W-:Y:S01]  /*4c280*/  VIADD R0, R69, 0xcb ;  /* 0x000000cb45007836 */ /* 0x000fe20000000000 */
[----:B-1----:R-:W-:Y:S01]  /*4c290*/  ISETP.LT.AND P5, PT, R74, UR10, !P5 ;  /* 0x0000000a4a007c0c */ /* 0x002fe2000efa1270 */
[----:B------:R-:W0:Y:S03]  /*4c2a0*/  LDCU UR12, c[0x0][0x398] ;  /* 0x00007300ff0c77ac */ /* 0x000e260008000800 */
[----:B------:R-:W-:-:S02]  /*4c2b0*/  ISETP.GE.AND P3, PT, R0, UR6, PT ;  /* 0x0000000600007c0c */ /* 0x000fc4000bf66270 */
[----:B------:R-:W-:-:S05]  /*4c2c0*/  PRMT R4, R5, 0x9910, RZ ;  /* 0x0000991005047816 */ /* 0x000fca00000000ff */
[----:B--2---:R1:W-:Y:S01]  /*4c2d0*/  @P6 STG.E.U8 desc[UR14][R12.64], R5 ;  /* 0x000000050c006986 */ /* 0x0043e2000c10110e */
[----:B------:R-:W-:Y:S02]  /*4c2e0*/  ISETP.LT.AND P6, PT, R72, UR17, !P3 ;  /* 0x0000001148007c0c */ /* 0x000fe4000dfc1270 */
[----:B---3--:R-:W-:Y:S01]  /*4c2f0*/  F2FP.SATFINITE.E4M3.F32.PACK_AB_MERGE_C R14, R15, R14, RZ ;  /* 0x0000000e0f0e723e */ /* 0x008fe200048070ff */
[C---:B------:R-:W-:Y:S01]  /*4c300*/  VIADD R0, R69.reuse, 0xcc ;  /* 0x000000cc45007836 */ /* 0x040fe20000000000 */
[----:B------:R-:W-:Y:S01]  /*4c310*/  ISETP.LT.AND P3, PT, R74, UR8, !P3 ;  /* 0x000000084a007c0c */ /* 0x000fe2000df61270 */
[----:B------:R-:W2:Y:S01]  /*4c320*/  LDCU UR6, c[0x0][0x39c] ;  /* 0x00007380ff0677ac */ /* 0x000ea20008000800 */
[----:B-1----:R-:W-:Y:S02]  /*4c330*/  PRMT R5, R14, 0x9910, RZ ;  /* 0x000099100e057816 */ /* 0x002fe400000000ff */
[----:B------:R-:W-:Y:S01]  /*4c340*/  SHF.R.S32.HI R4, RZ, 0x8, R4 ;  /* 0x00000008ff047819 */ /* 0x000fe20000011404 */
[----:B------:R1:W-:Y:S01]  /*4c350*/  @P5 STG.E.U8 desc[UR14][R10.64], R14 ;  /* 0x0000000e0a005986 */ /* 0x0003e2000c10110e */
[----:B------:R-:W-:Y:S01]  /*4c360*/  SHF.R.S32.HI R5, RZ, 0x8, R5 ;  /* 0x00000008ff057819 */ /* 0x000fe20000011405 */
[----:B------:R-:W3:Y:S02]  /*4c370*/  LDCU UR10, c[0x0][0x398] ;  /* 0x00007300ff0a77ac */ /* 0x000ee40008000800 */
[----:B------:R5:W-:Y:S01]  /*4c380*/  @P6 STG.E.U8 desc[UR14][R8.64], R4 ;  /* 0x0000000408006986 */ /* 0x000be2000c10110e */
[----:B------:R-:W-:Y:S01]  /*4c390*/  ISETP.GE.AND P4, PT, R0, UR4, PT ;  /* 0x0000000400007c0c */ /* 0x000fe2000bf86270 */
[----:B------:R-:W0:Y:S02]  /*4c3a0*/  LDCU UR17, c[0x0][0x398] ;  /* 0x00007300ff1177ac */ /* 0x000e240008000800 */
[----:B------:R0:W-:Y:S01]  /*4c3b0*/  @P3 STG.E.U8 desc[UR14][R16.64], R5 ;  /* 0x0000000510003986 */ /* 0x0001e2000c10110e */
[----:B------:R-:W0:Y:S03]  /*4c3c0*/  LDCU UR8, c[0x0][0x398] ;  /* 0x00007300ff0877ac */ /* 0x000e260008000800 */
[----:B-1----:R-:W4:Y:S01]  /*4c3d0*/  LDL.LU.64 R14, [R1+0x240] ;  /* 0x00024000010e7983 */ /* 0x002f220000300a00 */
[----:B------:R-:W-:Y:S01]  /*4c3e0*/  VIADD R0, R69, 0xcd ;  /* 0x000000cd45007836 */ /* 0x000fe20000000000 */
[----:B------:R-:W1:Y:S02]  /*4c3f0*/  LDCU UR4, c[0x0][0x39c] ;  /* 0x00007380ff0477ac */ /* 0x000e640008000800 */
[----:B------:R-:W4:Y:S04]  /*4c400*/  LDL.LU R13, [R1+0x338] ;  /* 0x00033800010d7983 */ /* 0x000f280000300800 */
[----:B------:R-:W4:Y:S04]  /*4c410*/  LDL.LU R73, [R1+0x33c] ;  /* 0x00033c0001497983 */ /* 0x000f280000300800 */
[----:B-----5:R-:W5:Y:S04]  /*4c420*/  LDL.LU.64 R8, [R1+0x230] ;  /* 0x0002300001087983 */ /* 0x020f680000300a00 */
[----:B0-----:R-:W5:Y:S01]  /*4c430*/  LDL.LU.64 R16, [R1+0x1028] ;  /* 0x0010280001107983 */ /* 0x001f620000300a00 */
[----:B------:R-:W-:Y:S01]  /*4c440*/  ISETP.LT.AND P5, PT, R72, UR12, !P4 ;  /* 0x0000000c48007c0c */ /* 0x000fe2000e7a1270 */
[----:B------:R-:W0:Y:S01]  /*4c450*/  LDCU UR12, c[0x0][0x398] ;  /* 0x00007300ff0c77ac */ /* 0x000e220008000800 */
[----:B------:R-:W-:-:S02]  /*4c460*/  F2FP.SATFINITE.E4M3.F32.PACK_AB_MERGE_C R4, R75, R68, RZ ;  /* 0x000000444b04723e */ /* 0x000fc400048070ff */
[----:B--2---:R-:W-:Y:S01]  /*4c470*/  ISETP.GE.AND P6, PT, R0, UR6, PT ;  /* 0x0000000600007c0c */ /* 0x004fe2000bfc6270 */
[----:B------:R-:W2:Y:S01]  /*4c480*/  LDCU UR6, c[0x0][0x39c] ;  /* 0x00007380ff0677ac */ /* 0x000ea20008000800 */
[----:B---3--:R-:W-:-:S07]  /*4c490*/  ISETP.LT.AND P4, PT, R74, UR10, !P4 ;  /* 0x0000000a4a007c0c */ /* 0x008fce000e781270 */
[----:B----4-:R3:W-:Y:S01]  /*4c4a0*/  @P5 STG.E.U8 desc[UR14][R6.64], R4 ;  /* 0x0000000406005986 */ /* 0x0107e2000c10110e */
[----:B------:R-:W-:Y:S01]  /*4c4b0*/  ISETP.LT.AND P5, PT, R72, UR17, !P6 ;  /* 0x0000001148007c0c */ /* 0x000fe2000f7a1270 */
[----:B------:R-:W-:Y:S01]  /*4c4c0*/  VIADD R0, R69, 0xce ;  /* 0x000000ce45007836 */ /* 0x000fe20000000000 */
[----:B------:R-:W4:Y:S01]  /*4c4d0*/  LDCU UR10, c[0x0][0x398] ;  /* 0x00007300ff0a77ac */ /* 0x000f220008000800 */
[----:B---3--:R-:W-:Y:S01]  /*4c4e0*/  PRMT R4, R4, 0x9910, RZ ;  /* 0x0000991004047816 */ /* 0x008fe200000000ff */
[----:B------:R-:W3:Y:S01]  /*4c4f0*/  LDL.LU.64 R6, [R1+0x228] ;  /* 0x0002280001067983 */ /* 0x000ee20000300a00 */
[----:B------:R-:W0:Y:S02]  /*4c500*/  LDCU UR17, c[0x0][0x398] ;  /* 0x00007300ff1177ac */ /* 0x000e240008000800 */
[----:B------:R-:W-:Y:S01]  /*4c510*/  SHF.R.S32.HI R4, RZ, 0x8, R4 ;  /* 0x00000008ff047819 */ /* 0x000fe20000011404 */
[----:B------:R-:W3:Y:S01]  /*4c520*/  LDL.LU.64 R10, [R1+0x220] ;  /* 0x00022000010a7983 */ /* 0x000ee20000300a00 */
[----:B-----5:R-:W-:-:S05]  /*4c530*/  F2FP.SATFINITE.E4M3.F32.PACK_AB_MERGE_C R16, R17, R16, RZ ;  /* 0x000000101110723e */ /* 0x020fca00048070ff */
[----:B------:R-:W-:Y:S04]  /*4c540*/  @P4 STG.E.U8 desc[UR14][R14.64], R16 ;  /* 0x000000100e004986 */ /* 0x000fe8000c10110e */
[----:B------:R5:W-:Y:S04]  /*4c550*/  @P5 STG.E.U8 desc[UR14][R18.64], R4 ;  /* 0x0000000412005986 */ /* 0x000be8000c10110e */
[----:B-----5:R-:W5:Y:S01]  /*4c560*/  LDL.LU.64 R18, [R1+0x1020] ;  /* 0x0010200001127983 */ /* 0x020f620000300a00 */
[----:B-1----:R-:W-:Y:S01]  /*4c570*/  ISETP.GE.AND P3, PT, R0, UR4, PT ;  /* 0x0000000400007c0c */ /* 0x002fe2000bf66270 */
[----:B------:R-:W-:Y:S01]  /*4c580*/  VIADD R0, R69, 0xcf ;  /* 0x000000cf45007836 */ /* 0x000fe20000000000 */
[----:B------:R-:W-:Y:S01]  /*4c590*/  PRMT R5, R16, 0x9910, RZ ;  /* 0x0000991010057816 */ /* 0x000fe200000000ff */
[----:B------:R-:W1:Y:S01]  /*4c5a0*/  LDCU UR4, c[0x0][0x39c] ;  /* 0x00007380ff0477ac */ /* 0x000e620008000800 */
[----:B------:R-:W-:Y:S01]  /*4c5b0*/  ISETP.LT.AND P6, PT, R74, UR8, !P6 ;  /* 0x000000084a007c0c */ /* 0x000fe2000f7c1270 */
[----:B------:R-:W5:Y:S01]  /*4c5c0*/  LDL.LU R68, [R1+0x340] ;  /* 0x0003400001447983 */ /* 0x000f620000300800 */
[----:B--2---:R-:W-:Y:S01]  /*4c5d0*/  ISETP.GE.AND P4, PT, R0, UR6, PT ;  /* 0x0000000600007c0c */ /* 0x004fe2000bf86270 */
[----:B------:R-:W-:Y:S01]  /*4c5e0*/  IMAD.MOV.U32 R0, RZ, RZ, R5 ;  /* 0x000000ffff007224 */ /* 0x000fe200078e0005 */
[----:B0-----:R-:W-:Y:S01]  /*4c5f0*/  ISETP.LT.AND P5, PT, R72, UR12, !P3 ;  /* 0x0000000c48007c0c */ /* 0x001fe2000dfa1270 */
[----:B------:R-:W2:Y:S01]  /*4c600*/  LDL.LU R75, [R1+0x344] ;  /* 0x00034400014b7983 */ /* 0x000ea20000300800 */
[----:B------:R-:W-:Y:S01]  /*4c610*/  F2FP.SATFINITE.E4M3.F32.PACK_AB_MERGE_C R4, R73, R13, RZ ;  /* 0x0000000d4904723e */ /* 0x000fe200048070ff */
[----:B------:R-:W0:Y:S01]  /*4c620*/  LDCU UR8, c[0x0][0x398] ;  /* 0x00007300ff0877ac */ /* 0x000e220008000800 */
[----:B------:R-:W-:Y:S01]  /*4c630*/  SHF.R.S32.HI R0, RZ, 0x8, R0 ;  /* 0x00000008ff007819 */ /* 0x000fe20000011400 */
[----:B------:R-:W2:Y:S01]  /*4c640*/  LDL.LU.64 R14, [R1+0x210] ;  /* 0x00021000010e7983 */ /* 0x000ea20000300a00 */
[----:B----4-:R-:W-:Y:S01]  /*4c650*/  ISETP.LT.AND P3, PT, R74, UR10, !P3 ;  /* 0x0000000a4a007c0c */ /* 0x010fe2000df61270 */
[----:B------:R-:W4:Y:S02]  /*4c660*/  LDCU UR10, c[0x0][0x398] ;  /* 0x00007300ff0a77ac */ /* 0x000f240008000800 */
[----:B------:R0:W-:Y:S01]  /*4c670*/  @P6 STG.E.U8 desc[UR14][R8.64], R0 ;  /* 0x0000000008006986 */ /* 0x0001e2000c10110e */
[----:B------:R-:W-:Y:S01]  /*4c680*/  ISETP.LT.AND P6, PT, R72, UR17, !P4 ;  /* 0x0000001148007c0c */ /* 0x000fe2000e7c1270 */
[----:B------:R-:W2:Y:S01]  /*4c690*/  LDCU UR6, c[0x0][0x39c] ;  /* 0x00007380ff0677ac */ /* 0x000ea20008000800 */
[----:B------:R-:W-:Y:S01]  /*4c6a0*/  PRMT R5, R4, 0x9910, RZ ;  /* 0x0000991004057816 */ /* 0x000fe200000000ff */
[----:B---3--:R3:W-:Y:S01]  /*4c6b0*/  @P5 STG.E.U8 desc[UR14][R6.64], R4 ;  /* 0x0000000406005986 */ /* 0x0087e2000c10110e */
[----:B------:R-:W2:Y:S01]  /*4c6c0*/  LDCU UR12, c[0x0][0x398] ;  /* 0x00007300ff0c77ac */ /* 0x000ea20008000800 */
[----:B------:R-:W2:Y:S01]  /*4c6d0*/  LDCU UR17, c[0x0][0x398] ;  /* 0x00007300ff1177ac */ /* 0x000ea20008000800 */
[----:B0-----:R-:W-:Y:S01]  /*4c6e0*/  VIADD R0, R69, 0xd0 ;  /* 0x000000d045007836 */ /* 0x001fe20000000000 */
[----:B------:R-:W2:Y:S04]  /*4c6f0*/  LDL.LU.64 R8, [R1+0x208] ;  /* 0x0002080001087983 */ /* 0x000ea80000300a00 */
[----:B-1----:R-:W-:Y:S01]  /*4c700*/  ISETP.GE.AND P5, PT, R0, UR4, PT ;  /* 0x0000000400007c0c */ /* 0x002fe2000bfa6270 */
[----:B---3--:R-:W3:Y:S01]  /*4c710*/  LDL.LU.64 R6, [R1+0x158] ;  /* 0x0001580001067983 */ /* 0x008ee20000300a00 */
[----:B------:R-:W-:Y:S01]  /*4c720*/  SHF.R.S32.HI R0, RZ, 0x8, R5 ;  /* 0x00000008ff007819 */ /* 0x000fe20000011405 */
[----:B------:R-:W0:Y:S01]  /*4c730*/  LDCU UR4, c[0x0][0x39c] ;  /* 0x00007380ff0477ac */ /* 0x000e220008000800 */
[----:B-----5:R-:W-:-:S05]  /*4c740*/  F2FP.SATFINITE.E4M3.F32.PACK_AB_MERGE_C R18, R19, R18, RZ ;  /* 0x000000121312723e */ /* 0x020fca00048070ff */
[----:B------:R-:W-:Y:S04]  /*4c750*/  @P3 STG.E.U8 desc[UR14][R10.64], R18 ;  /* 0x000000120a003986 */ /* 0x000fe8000c10110e */
[----:B------:R1:W-:Y:S04]  /*4c760*/  @P6 STG.E.U8 desc[UR14][R20.64], R0 ;  /* 0x0000000014006986 */ /* 0x0003e8000c10110e */
[----:B-1----:R-:W5:Y:S01]  /*4c770*/  LDL.LU.64 R20, [R1+0x1018] ;  /* 0x0010180001147983 */ /* 0x002f620000300a00 */
[----:B------:R-:W-:Y:S01]  /*4c780*/  ISETP.LT.AND P4, PT, R74, UR8, !P4 ;  /* 0x000000084a007c0c */ /* 0x000fe2000e781270 */
[----:B------:R-:W1:Y:S01]  /*4c790*/  LDCU UR8, c[0x0][0x398] ;  /* 0x00007300ff0877ac */ /* 0x000e620008000800 */
[----:B----4-:R-:W-:-:S02]  /*4c7a0*/  ISETP.LT.AND P6, PT, R72, UR10, !P5 ;  /* 0x0000000a48007c0c */ /* 0x010fc4000efc1270 */
[----:B------:R-:W-:Y:S01]  /*4c7b0*/  PRMT R4, R18, 0x9910, RZ ;  /* 0x0000991012047816 */ /* 0x000fe200000000ff */
[----:B------:R-:W-:Y:S01]  /*4c7c0*/  VIADD R0, R69, 0xd1 ;  /* 0x000000d145007836 */ /* 0x000fe20000000000 */
[----:B--2---:R-:W-:Y:S01]  /*4c7d0*/  F2FP.SATFINITE.E4M3.F32.PACK_AB_MERGE_C R5, R75, R68, RZ ;  /* 0x000000444b05723e */ /* 0x004fe200048070ff */
[----:B------:R-:W2:Y:S01]  /*4c7e0*/  LDL.LU.64 R10, [R1+0x150] ;  /* 0x00015000010a7983 */ /* 0x000ea20000300a00 */
[----:B------:R-:W-:Y:S01]  /*4c7f0*/  SHF.R.S32.HI R4, RZ, 0x8, R4 ;  /* 0x00000008ff047819 */ /* 0x000fe20000011404 */
[----:B------:R-:W4:Y:S01]  /*4c800*/  LDCU UR10, c[0x0][0x398] ;  /* 0x00007300ff0a77ac */ /* 0x000f220008000800 */
[----:B------:R-:W-:Y:S01]  /*4c810*/  ISETP.GE.AND P3, PT, R0, UR6, PT ;  /* 0x0000000600007c0c */ /* 0x000fe2000bf66270 */
[----:B------:R-:W2:Y:S01]  /*4c820*/  LDL.LU R13, [R1+0x348] ;  /* 0x00034800010d7983 */ /* 0x000ea20000300800 */
[----:B------:R-:W-:Y:S01]  /*4c830*/  ISETP.LT.AND P5, PT, R74, UR12, !P5 ;  /* 0x0000000c4a007c0c */ /* 0x000fe2000efa1270 */
[----:B------:R-:W0:Y:S02]  /*4c840*/  LDCU UR6, c[0x0][0x39c] ;  /* 0x00007380ff0677ac */ /* 0x000e240008000800 */
[----:B------:R3:W-:Y:S01]  /*4c850*/  @P4 STG.E.U8 desc[UR14][R14.64], R4 ;  /* 0x000000040e004986 */ /* 0x0007e2000c10110e */
[----:B------:R-:W0:Y:S03]  /*4c860*/  LDCU UR12, c[0x0][0x398] ;  /* 0x00007300ff0c77ac */ /* 0x000e260008000800 */
[----:B------:R4:W-:Y:S01]  /*4c870*/  @P6 STG.E.U8 desc[UR14][R8.64], R5 ;  /* 0x0000000508006986 */ /* 0x0009e2000c10110e */
[----:B-1----:R-:W-:Y:S01]  /*4c880*/  ISETP.LT.AND P6, PT, R72, UR8, !P3 ;  /* 0x0000000848007c0c */ /* 0x002fe2000dfc1270 */
[----:B------:R-:W-:Y:S01]  /*4c890*/  VIADD R0, R69, 0xd2 ;  /* 0x000000d245007836 */ /* 0x000fe20000000000 */
[----:B------:R-:W1:Y:S01]  /*4c8a0*/  LDCU UR8, c[0x0][0x398] ;  /* 0x00007300ff0877ac */ /* 0x000e620008000800 */
[----:B------:R-:W2:Y:S01]  /*4c8b0*/  LDL.LU R73, [R1+0x34c] ;  /* 0x00034c0001497983 */ /* 0x000ea20000300800 */
[----:B---3--:R-:W-:-:S04]  /*4c8c0*/  PRMT R4, R5, 0x9910, RZ ;  /* 0x0000991005047816 */ /* 0x008fc800000000ff */
[----:B------:R-:W-:Y:S01]  /*4c8d0*/  SHF.R.S32.HI R4, RZ, 0x8, R4 ;  /* 0x00000008ff047819 */ /* 0x000fe20000011404 */
[----:B----4-:R-:W3:Y:S01]  /*4c8e0*/  LDL.LU.64 R8, [R1+0x190] ;  /* 0x0001900001087983 */ /* 0x010ee20000300a00 */
[----:B-----5:R-:W-:-:S05]  /*4c8f0*/  F2FP.SATFINITE.E4M3.F32.PACK_AB_MERGE_C R20, R21, R20, RZ ;  /* 0x000000141514723e */ /* 0x020fca00048070ff */
[----:B------:R4:W-:Y:S04]  /*4c900*/  @P5 STG.E.U8 desc[UR14][R6.64], R20 ;  /* 0x0000001406005986 */ /* 0x0009e8000c10110e */
[----:B------:R5:W-:Y:S04]  /*4c910*/  @P6 STG.E.U8 desc[UR14][R22.64], R4 ;  /* 0x0000000416006986 */ /* 0x000be8000c10110e */
[----:B----4-:R-:W4:Y:S04]  /*4c920*/  LDL.LU.64 R6, [R1+0x148] ;  /* 0x0001480001067983 */ /* 0x010f280000300a00 */
[----:B-----5:R-:W5:Y:S01]  /*4c930*/  LDL.LU.64 R22, [R1+0x1010] ;  /* 0x0010100001167983 */ /* 0x020f620000300a00 */
[----:B0-----:R-:W-:Y:S01]  /*4c940*/  ISETP.GE.AND P4, PT, R0, UR4, PT ;  /* 0x0000000400007c0c */ /* 0x001fe2000bf86270 */
[----:B------:R-:W-:Y:S01]  /*4c950*/  VIADD R0, R69, 0xd3 ;  /* 0x000000d345007836 */ /* 0x000fe20000000000 */
[----:B------:R-:W-:Y:S01]  /*4c960*/  PRMT R20, R20, 0x9910, RZ ;  /* 0x0000991014147816 */ /* 0x000fe200000000ff */
[----:B------:R-:W0:Y:S01]  /*4c970*/  LDCU UR4, c[0x0][0x39c] ;  /* 0x00007380ff0477ac */ /* 0x000e220008000800 */
[----:B------:R-:W-:Y:S01]  /*4c980*/  ISETP.LT.AND P5, PT, R74, UR10, !P3 ;  /* 0x0000000a4a007c0c */ /* 0x000fe2000dfa1270 */
[----:B------:R-:W4:Y:S01]  /*4c990*/  LDL.LU R68, [R1+0x350] ;  /* 0x0003500001447983 */ /* 0x000f220000300800 */
[----:B------:R-:W-:Y:S01]  /*4c9a0*/  ISETP.GE.AND P3, PT, R0, UR6, PT ;  /* 0x0000000600007c0c */ /* 0x000fe2000bf66270 */
[----:B------:R-:W-:Y:S01]  /*4c9b0*/  IMAD.MOV.U32 R0, RZ, RZ, R20 ;  /* 0x000000ffff007224 */ /* 0x000fe200078e0014 */
[----:B------:R-:W-:Y:S01]  /*4c9c0*/  ISETP.LT.AND P6, PT, R72, UR12, !P4 ;  /* 0x0000000c48007c0c */ /* 0x000fe2000e7c1270 */
[----:B------:R-:W4:Y:S01]  /*4c9d0*/  LDL.LU R75, [R1+0x354] ;  /* 0x00035400014b7983 */ /* 0x000f220000300800 */
[----:B--2---:R-:W-:Y:S01]  /*4c9e0*/  F2FP.SATFINITE.E4M3.F32.PACK_AB_MERGE_C R4, R73, R13, RZ ;  /* 0x0000000d4904723e */ /* 0x004fe200048070ff */
[----:B------:R-:W2:Y:S01]  /*4c9f0*/  LDCU UR10, c[0x0][0x398] ;  /* 0x00007300ff0a77ac */ /* 0x000ea20008000800 */
[----:B------:R-:W-:Y:S01]  /*4ca00*/  SHF.R.S32.HI R0, RZ, 0x8, R0 ;  /* 0x00000008ff007819 */ /* 0x000fe20000011400 */
[----:B------:R-:W2:Y:S01]  /*4ca10*/  LDL.LU.64 R14, [R1+0x188] ;  /* 0x00018800010e7983 */ /* 0x000ea20000300a00 */
[----:B------:R-:W-:Y:S01]  /*4ca20*/  ISETP.LT.AND P4, PT, R74, UR17, !P4 ;  /* 0x000000114a007c0c */ /* 0x000fe2000e781270 */
[----:B------:R-:W0:Y:S02]  /*4ca30*/  LDCU UR12, c[0x0][0x398] ;  /* 0x00007300ff0c77ac */ /* 0x000e240008000800 */
[----:B------:R0:W-:Y:S01]  /*4ca40*/  @P5 STG.E.U8 desc[UR14][R10.64], R0 ;  /* 0x000000000a005986 */ /* 0x0001e2000c10110e */
[----:B-1----:R-:W-:Y:S01]  /*4ca50*/  ISETP.LT.AND P5, PT, R72, UR8, !P3 ;  /* 0x0000000848007c0c */ /* 0x002fe2000dfa1270 */
[----:B------:R-:W1:Y:S01]  /*4ca60*/  LDCU UR6, c[0x0][0x39c] ;  /* 0x00007380ff0677ac */ /* 0x000e620008000800 */
[----:B------:R-:W-:Y:S01]  /*4ca70*/  PRMT R5, R4, 0x9910, RZ ;  /* 0x0000991004057816 */ /* 0x000fe200000000ff */
[----:B---3--:R-:W-:Y:S01]  /*4ca80*/  @P6 STG.E.U8 desc[UR14][R8.64], R4 ;  /* 0x0000000408006986 */ /* 0x008fe2000c10110e */
[----:B------:R-:W3:Y:S03]  /*4ca90*/  LDCU UR8, c[0x0][0x398] ;  /* 0x00007300ff0877ac */ /* 0x000ee60008000800 */
[----:B------:R-:W2:Y:S01]  /*4caa0*/  LDL.LU.64 R12, [R1+0x180] ;  /* 0x00018000010c7983 */ /* 0x000ea20000300a00 */
[----:B------:R-:W1:Y:S01]  /*4cab0*/  LDCU UR17, c[0x0][0x398] ;  /* 0x00007300ff1177ac */ /* 0x000e620008000800 */
[----:B0-----:R-:W-:-:S02]  /*4cac0*/  VIADD R0, R69, 0xd4 ;  /* 0x000000d445007836 */ /* 0x001fc40000000000 */
[----:B------:R-:W3:Y:S03]  /*4cad0*/  LDL.LU.64 R10, [R1+0x138] ;  /* 0x00013800010a7983 */ /* 0x000ee60000300a00 */
[----:B------:R-:W-:Y:S01]  /*4cae0*/  ISETP.GE.AND P6, PT, R0, UR4, PT ;  /* 0x0000000400007c0c */ /* 0x000fe2000bfc6270 */
[----:B------:R-:W0:Y:S01]  /*4caf0*/  LDCU UR4, c[0x0][0x39c] ;  /* 0x00007380ff0477ac */ /* 0x000e220008000800 */
[----:B------:R-:W-:Y:S02]  /*4cb00*/  SHF.R.S32.HI R0, RZ, 0x8, R5 ;  /* 0x00000008ff007819 */ /* 0x000fe40000011405 */
[----:B-----5:R-:W-:-:S05]  /*4cb10*/  F2FP.SATFINITE.E4M3.F32.PACK_AB_MERGE_C R22, R23, R22, RZ ;  /* 0x000000161716723e */ /* 0x020fca00048070ff */
[----:B----4-:R-:W-:Y:S04]  /*4cb20*/  @P4 STG.E.U8 desc[UR14][R6.64], R22 ;  /* 0x0000001606004986 */ /* 0x010fe8000c10110e */
[----:B------:R4:W-:Y:S04]  /*4cb30*/  @P5 STG.E.U8 desc[UR14][R24.64], R0 ;  /* 0x0000000018005986 */ /* 0x0009e8000c10110e */
[----:B----4-:R-:W4:Y:S04]  /*4cb40*/  LDL.LU.64 R24, [R1+0x1008] ;  /* 0x0010080001187983 */ /* 0x010f280000300a00 */
[----:B------:R-:W5:Y:S01]  /*4cb50*/  LDL.LU.64 R8, [R1+0x178] ;  /* 0x0001780001087983 */ /* 0x000f620000300a00 */
[----:B--2---:R-:W-:Y:S01]  /*4cb60*/  ISETP.LT.AND P4, PT, R74, UR10, !P3 ;  /* 0x0000000a4a007c0c */ /* 0x004fe2000df81270 */
[----:B------:R-:W2:Y:S01]  /*4cb70*/  LDCU UR10, c[0x0][0x398] ;  /* 0x00007300ff0a77ac */ /* 0x000ea20008000800 */
[----:B------:R-:W-:-:S02]  /*4cb80*/  ISETP.LT.AND P5, PT, R72, UR12, !P6 ;  /* 0x0000000c48007c0c */ /* 0x000fc4000f7a1270 */
[----:B------:R-:W-:Y:S01]  /*4cb90*/  PRMT R4, R22, 0x9910, RZ ;  /* 0x0000991016047816 */ /* 0x000fe200000000ff */
[----:B------:R-:W-:Y:S01]  /*4cba0*/  VIADD R0, R69, 0xd5 ;  /* 0x000000d545007836 */ /* 0x000fe20000000000 */
[----:B------:R-:W-:Y:S01]  /*4cbb0*/  F2FP.SATFINITE.E4M3.F32.PACK_AB_MERGE_C R5, R75, R68, RZ ;  /* 0x000000444b05723e */ /* 0x000fe200048070ff */
[----:B------:R-:W5:Y:S01]  /*4cbc0*/  LDL.LU.64 R6, [R1+0x128] ;  /* 0x0001280001067983 */ /* 0x000f620000300a00 */
[----:B------:R-:W-:Y:S01]  /*4cbd0*/  SHF.R.S32.HI R4, RZ, 0x8, R4 ;  /* 0x00000008ff047819 */ /* 0x000fe20000011404 */
[----:B------:R-:W0:Y:S01]  /*4cbe0*/  LDCU UR12, c[0x0][0x398] ;  /* 0x00007300ff0c77ac */ /* 0x000e220008000800 */
[----:B-1----:R-:W-:Y:S01]  /*4cbf0*/  ISETP.GE.AND P3, PT, R0, UR6, PT ;  /* 0x0000000600007c0c */ /* 0x002fe2000bf66270 */
[----:B------:R-:W5:Y:S01]  /*4cc00*/  LDL.LU R68, [R1+0x358] ;  /* 0x0003580001447983 */ /* 0x000f620000300800 */
[----:B---3--:R-:W-:-:S03]  /*4cc10*/  ISETP.LT.AND P6, PT, R74, UR8, !P6 ;  /* 0x000000084a007c0c */ /* 0x008fc6000f7c1270 */
[----:B------:R1:W-:Y:S01]  /*4cc20*/  @P4 STG.E.U8 desc[UR14][R14.64], R4 ;  /* 0x000000040e004986 */ /* 0x0003e2000c10110e */
[----:B----4-:R-:W-:-:S03]  /*4cc30*/  F2FP.SATFINITE.E4M3.F32.PACK_AB_MERGE_C R24, R25, R24, RZ ;  /* 0x000000181918723e */ /* 0x010fc600048070ff */
[----:B------:R3:W-:Y:S01]  /*4cc40*/  @P5 STG.E.U8 desc[UR14][R12.64], R5 ;  /* 0x000000050c005986 */ /* 0x0007e2000c10110e */
[----:B------:R-:W-:Y:S01]  /*4cc50*/  ISETP.LT.AND P5, PT, R72, UR17, !P3 ;  /* 0x0000001148007c0c */ /* 0x000fe2000dfa1270 */
[----:B------:R-:W-:Y:S01]  /*4cc60*/  VIADD R0, R69, 0xd6 ;  /* 0x000000d645007836 */ /* 0x000fe20000000000 */
[----:B--2---:R-:W-:Y:S01]  /*4cc70*/  ISETP.LT.AND P3, PT, R74, UR10, !P3 ;  /* 0x0000000a4a007c0c */ /* 0x004fe2000df61270 */
[----:B------:R-:W2:Y:S01]  /*4cc80*/  LDL.LU R75, [R1+0x35c] ;  /* 0x00035c00014b7983 */ /* 0x000ea20000300800 */
[----:B-1----:R-:W-:Y:S01]  /*4cc90*/  PRMT R4, R5, 0x9910, RZ ;  /* 0x0000991005047816 */ /* 0x002fe200000000ff */
[----:B------:R-:W1:Y:S02]  /*4cca0*/  LDCU UR6, c[0x0][0x39c] ;  /* 0x00007380ff0677ac */ /* 0x000e640008000800 */
[----:B------:R-:W4:Y:S01]  /*4ccb0*/  LDL.LU.64 R14, [R1+0x170] ;  /* 0x00017000010e7983 */ /* 0x000f220000300a00 */
[----:B------:R-:W-:Y:S01]  /*4ccc0*/  SHF.R.S32.HI R4, RZ, 0x8, R4 ;  /* 0x00000008ff047819 */ /* 0x000fe20000011404 */
[----:B------:R-:W1:Y:S01]  /*4ccd0*/  LDCU UR8, c[0x0][0x398] ;  /* 0x00007300ff0877ac */ /* 0x000e620008000800 */
[----:B---3--:R-:W-:Y:S01]  /*4cce0*/  PRMT R5, R24, 0x9910, RZ ;  /* 0x0000991018057816 */ /* 0x008fe200000000ff */
[----:B------:R-:W-:Y:S01]  /*4ccf0*/  @P6 STG.E.U8 desc[UR14][R10.64], R24 ;  /* 0x000000180a006986 */ /* 0x000fe2000c10110e */
[----:B0-----:R-:W-:Y:S01]  /*4cd00*/  ISETP.GE.AND P4, PT, R0, UR4, PT ;  /* 0x0000000400007c0c */ /* 0x001fe2000bf86270 */
[----:B------:R-:W0:Y:S01]  /*4cd10*/  LDCU UR17, c[0x0][0x398] ;  /* 0x00007300ff1177ac */ /* 0x000e220008000800 */
[----:B------:R-:W-:Y:S01]  /*4cd20*/  SHF.R.S32.HI R5, RZ, 0x8, R5 ;  /* 0x00000008ff057819 */ /* 0x000fe20000011405 */
[----:B------:R-:W3:Y:S01]  /*4cd30*/  LDL.LU R13, [R1+0x360] ;  /* 0x00036000010d7983 */ /* 0x000ee20000300800 */
[----:B------:R-:W0:Y:S03]  /*4cd40*/  LDCU UR10, c[0x0][0x398] ;  /* 0x00007300ff0a77ac */ /* 0x000e260008000800 */
[----:B-----5:R5:W-:Y:S01]  /*4cd50*/  @P5 STG.E.U8 desc[UR14][R8.64], R4 ;  /* 0x0000000408005986 */ /* 0x020be2000c10110e */
[----:B------:R-:W-:Y:S01]  /*4cd60*/  VIADD R0, R69, 0xd7 ;  /* 0x000000d745007836 */ /* 0x000fe20000000000 */
[----:B------:R-:W0:Y:S02]  /*4cd70*/  LDCU UR4, c[0x0][0x39c] ;  /* 0x00007380ff0477ac */ /* 0x000e240008000800 */
[----:B------:R-:W3:Y:S04]  /*4cd80*/  LDL.LU R73, [R1+0x364] ;  /* 0x0003640001497983 */ /* 0x000ee80000300800 */
[----:B------:R0:W-:Y:S04]  /*4cd90*/  @P3 STG.E.U8 desc[UR14][R26.64], R5 ;  /* 0x000000051a003986 */ /* 0x0001e8000c10110e */
[----:B-----5:R-:W5:Y:S04]  /*4cda0*/  LDL.LU.64 R8, [R1+0x120] ;  /* 0x0001200001087983 */ /* 0x020f680000300a00 */
[----:B0-----:R-:W3:Y:S01]  /*4cdb0*/  LDL.LU.64 R26, [R1+0x1000] ;  /* 0x00100000011a7983 */ /* 0x001ee20000300a00 */
[----:B------:R-:W-:Y:S01]  /*4cdc0*/  ISETP.LT.AND P6, PT, R72, UR12, !P4 ;  /* 0x0000000c48007c0c */ /* 0x000fe2000e7c1270 */
[----:B------:R-:W0:Y:S01]  /*4cdd0*/  LDCU UR12, c[0x0][0x398] ;  /* 0x00007300ff0c77ac */ /* 0x000e220008000800 */
[----:B-1----:R-:W-:-:S02]  /*4cde0*/  ISETP.GE.AND P5, PT, R0, UR6, PT ;  /* 0x0000000600007c0c */ /* 0x002fc4000bfa6270 */
[----:B------:R-:W-:Y:S01]  /*4cdf0*/  ISETP.LT.AND P4, PT, R74, UR8, !P4 ;  /* 0x000000084a007c0c */ /* 0x000fe2000e781270 */
[----:B------:R-:W1:Y:S01]  /*4ce00*/  LDCU UR6, c[0x0][0x39c] ;  /* 0x00007380ff0677ac */ /* 0x000e620008000800 */
[----:B--2---:R-:W-:Y:S02]  /*4ce10*/  F2FP.SATFINITE.E4M3.F32.PACK_AB_MERGE_C R4, R75, R68, RZ ;  /* 0x000000444b04723e */ /* 0x004fe400048070ff */
[----:B---3--:R-:W-:-:S05]  /*4ce20*/  F2FP.SATFINITE.E4M3.F32.PACK_AB_MERGE_C R26, R27, R26, RZ ;  /* 0x0000001a1b1a723e */ /* 0x008fca00048070ff */
[----:B------:R2:W-:Y:S01]  /*4ce30*/  @P6 STG.E.U8 desc[UR14][R6.64], R4 ;  /* 0x0000000406006986 */ /* 0x0005e2000c10110e */
[----:B------:R-:W-:Y:S01]  /*4ce40*/  ISETP.LT.AND P6, PT, R72, UR17, !P5 ;  /* 0x0000001148007c0c */ /* 0x000fe2000efc1270 */
[----:B------:R-:W-:Y:S01]  /*4ce50*/  VIADD R0, R69, 0xd8 ;  /* 0x000000d845007836 */ /* 0x000fe20000000000 */
[----:B------:R-:W3:Y:S01]  /*4ce60*/  LDCU UR8, c[0x0][0x398] ;  /* 0x00007300ff0877ac */ /* 0x000ee20008000800 */
[----:B----4-:R-:W-:Y:S01]  /*4ce70*/  @P4 STG.E.U8 desc[UR14][R14.64], R26 ;  /* 0x0000001a0e004986 */ /* 0x010fe2000c10110e */
[----:B--2---:R-:W-:-:S03]  /*4ce80*/  PRMT R4, R4, 0x9910, RZ ;  /* 0x0000991004047816 */ /* 0x004fc600000000ff */
[----:B------:R-:W2:Y:S01]  /*4ce90*/  LDL.LU.64 R6, [R1+0x160] ;  /* 0x0001600001067983 */ /* 0x000ea20000300a00 */
[----:B------:R-:W4:Y:S01]  /*4cea0*/  LDCU UR17, c[0x0][0x398] ;  /* 0x00007300ff1177ac */ /* 0x000f220008000800 */
[----:B------:R-:W-:Y:S02]  /*4ceb0*/  SHF.R.S32.HI R4, RZ, 0x8, R4 ;  /* 0x00000008ff047819 */ /* 0x000fe40000011404 */
[----:B------:R-:W2:Y:S04]  /*4cec0*/  LDL.LU.64 R10, [R1+0x118] ;  /* 0x00011800010a7983 */ /* 0x000ea80000300a00 */
[----:B------:R0:W-:Y:S04]  /*4ced0*/  @P6 STG.E.U8 desc[UR14][R28.64], R4 ;  /* 0x000000041c006986 */ /* 0x0001e8000c10110e */
[----:B0-----:R-:W2:Y:S01]  /*4cee0*/  LDL.LU.64 R28, [R1+0xff8] ;  /* 0x000ff800011c7983 */ /* 0x001ea20000300a00 */
[----:B------:R-:W-:Y:S01]  /*4cef0*/  ISETP.GE.AND P3, PT, R0, UR4, PT ;  /* 0x0000000400007c0c */ /* 0x000fe2000bf66270 */
[----:B------:R-:W-:Y:S01]  /*4cf00*/  VIADD R0, R69, 0xd9 ;  /* 0x000000d945007836 */ /* 0x000fe20000000000 */
[----:B------:R-:W-:Y:S01]  /*4cf10*/  PRMT R5, R26, 0x9910, RZ ;  /* 0x000099101a057816 */ /* 0x000fe200000000ff */
[----:B------:R-:W0:Y:S01]  /*4cf20*/  LDCU UR4, c[0x0][0x39c] ;  /* 0x00007380ff0477ac */ /* 0x000e220008000800 */
[----:B------:R-:W-:Y:S01]  /*4cf30*/  ISETP.LT.AND P5, PT, R74, UR10, !P5 ;  /* 0x0000000a4a007c0c */ /* 0x000fe2000efa1270 */
[----:B------:R-:W2:Y:S01]  /*4cf40*/  LDL.LU R68, [R1+0x368] ;  /* 0x0003680001447983 */ /* 0x000ea20000300800 */
[----:B-1----:R-:W-:Y:S01]  /*4cf50*/  ISETP.GE.AND P4, PT, R0, UR6, PT ;  /* 0x0000000600007c0c */ /* 0x002fe2000bf86270 */
[----:B------:R-:W-:Y:S01]  /*4cf60*/  IMAD.MOV.U32 R0, RZ, RZ, R5 ;  /* 0x000000ffff007224 */ /* 0x000fe200078e0005 */
[----:B------:R-:W-:Y:S01]  /*4cf70*/  ISETP.LT.AND P6, PT, R72, UR12, !P3 ;  /* 0x0000000c48007c0c */ /* 0x000fe2000dfc1270 */
[----:B------:R-:W2:Y:S01]  /*4cf80*/  LDL.LU R75, [R1+0x36c] ;  /* 0x00036c00014b7983 */ /* 0x000ea20000300800 */
[----:B------:R-:W-:Y:S01]  /*4cf90*/  F2FP.SATFINITE.E4M3.F32.PACK_AB_MERGE_C R4, R73, R13, RZ ;  /* 0x0000000d4904723e */ /* 0x000fe200048070ff */
[----:B------:R-:W1:Y:S01]  /*4cfa0*/  LDCU UR10, c[0x0][0x398] ;  /* 0x00007300ff0a77ac */ /* 0x000e620008000800 */
[----:B------:R-:W-:Y:S01]  /*4cfb0*/  SHF.R.S32.HI R0, RZ, 0x8, R0 ;  /* 0x00000008ff007819 */ /* 0x000fe20000011400 */
[----:B------:R-:W2:Y:S01]  /*4cfc0*/  LDL.LU.64 R14, [R1+0x270] ;  /* 0x00027000010e7983 */ /* 0x000ea20000300a00 */
[----:B---3--:R-:W-:Y:S01]  /*4cfd0*/  ISETP.LT.AND P3, PT, R74, UR8, !P3 ;  /* 0x000000084a007c0c */ /* 0x008fe2000df61270 */
[----:B------:R-:W3:Y:S02]  /*4cfe0*/  LDCU UR8, c[0x0][0x398] ;  /* 0x00007300ff0877ac */ /* 0x000ee40008000800 */
[----:B-----5:R5:W-:Y:S01]  /*4cff0*/  @P5 STG.E.U8 desc[UR14][R8.64], R0 ;  /* 0x0000000008005986 */ /* 0x020be2000c10110e */
[----:B----4-:R-:W-:Y:S01]  /*4d000*/  ISETP.LT.AND P5, PT, R72, UR17, !P4 ;  /* 0x0000001148007c0c */ /* 0x010fe2000e7a1270 */
[----:B------:R-:W4:Y:S01]  /*4d010*/  LDCU UR6, c[0x0][0x39c] ;  /* 0x00007380ff0677ac */ /* 0x000f220008000800 */
[----:B------:R-:W-:Y:S01]  /*4d020*/  PRMT R5, R4, 0x9910, RZ ;  /* 0x0000991004057816 */ /* 0x000fe200000000ff */
[----:B------:R-:W0:Y:S01]  /*4d030*/  LDCU UR12, c[0x0][0x398] ;  /* 0x00007300ff0c77ac */ /* 0x000e220008000800 */
[----:B------:R-:W0:Y:S01]  /*4d040*/  LDCU UR17, c[0x0][0x398] ;  /* 0x00007300ff1177ac */ /* 0x000e220008000800 */
[----:B-----5:R-:W-:Y:S01]  /*4d050*/  VIADD R0, R69, 0xda ;  /* 0x000000da45007836 */ /* 0x020fe20000000000 */
[----:B------:R-:W5:Y:S04]  /*4d060*/  LDL.LU.64 R8, [R1+0x288] ;  /* 0x0002880001087983 */ /* 0x000f680000300a00 */
[----:B--2---:R2:W-:Y:S01]  /*4d070*/  @P6 STG.E.U8 desc[UR14][R6.64], R4 ;  /* 0x0000000406006986 */ /* 0x0045e2000c10110e */
[----:B0-----:R-:W-:Y:S01]  /*4d080*/  ISETP.GE.AND P6, PT, R0, UR4, PT ;  /* 0x0000000400007c0c */ /* 0x001fe2000bfc6270 */
[----:B------:R-:W0:Y:S01]  /*4d090*/  LDCU UR4, c[0x0][0x39c] ;  /* 0x00007380ff0477ac */ /* 0x000e220008000800 */
[----:B------:R-:W-:Y:S01]  /*4d0a0*/  SHF.R.S32.HI R0, RZ, 0x8, R5 ;  /* 0x00000008ff007819 */ /* 0x000fe20000011405 */
[----:B--2---:R-:W2:Y:S01]  /*4d0b0*/  LDL.LU.64 R6, [R1+0x268] ;  /* 0x0002680001067983 */ /* 0x004ea20000300a00 */
[----:B------:R-:W-:-:S05]  /*4d0c0*/  F2FP.SATFINITE.E4M3.F32.PACK_AB_MERGE_C R28, R29, R28, RZ ;  /* 0x0000001c1d1c723e */ /* 0x000fca00048070ff */
[----:B------:R-:W-:Y:S04]  /*4d0d0*/  @P3 STG.E.U8 desc[UR14][R10.64], R28 ;  /* 0x0000001c0a003986 */ /* 0x000fe8000c10110e */
[----:B------:R0:W-:Y:S04]  /*4d0e0*/  @P5 STG.E.U8 desc[UR14][R30.64], R0 ;  /* 0x000000001e005986 */ /* 0x0001e8000c10110e */
[----:B0-----:R-:W2:Y:S01]  /*4d0f0*/  LDL.LU.64 R30, [R1+0xff0] ;  /* 0x000ff000011e7983 */ /* 0x001ea20000300a00 */
[----:B-1----:R-:W-:Y:S01]  /*4d100*/  ISETP.LT.AND P4, PT, R74, UR10, !P4 ;  /* 0x0000000a4a007c0c */ /* 0x002fe2000e781270 */
[----:B------:R-:W0:Y:S01]  /*4d110*/  LDCU UR10, c[0x0][0x398] ;  /* 0x00007300ff0a77ac */ /* 0x000e220008000800 */
[----:B---3--:R-:W-:-:S02]  /*4d120*/  ISETP.LT.AND P5, PT, R72, UR8, !P6 ;  /* 0x0000000848007c0c */ /* 0x008fc4000f7a1270 */
[----:B------:R-:W-:Y:S01]  /*4d130*/  PRMT R4, R28, 0x9910, RZ ;  /* 0x000099101c047816 */ /* 0x000fe200000000ff */
[----:B------:R-:W-:Y:S01]  /*4d140*/  VIADD R0, R69, 0xdb ;  /* 0x000000db45007836 */ /* 0x000fe20000000000 */
[----:B------:R-:W-:Y:S01]  /*4d150*/  F2FP.SATFINITE.E4M3.F32.PACK_AB_MERGE_C R5, R75, R68, RZ ;  /* 0x000000444b05723e */ /* 0x000fe200048070ff */
[----:B------:R-:W3:Y:S01]  /*4d160*/  LDL.LU.64 R10, [R1+0x2f8] ;  /* 0x0002f800010a7983 */ /* 0x000ee20000300a00 */
[----:B------:R-:W-:Y:S01]  /*4d170*/  SHF.R.S32.HI R4, RZ, 0x8, R4 ;  /* 0x00000008ff047819 */ /* 0x000fe20000011404 */
[----:B------:R-:W1:Y:S01]  /*4d180*/  LDCU UR8, c[0x0][0x398] ;  /* 0x00007300ff0877ac */ /* 0x000e620008000800 */
[----:B----4-:R-:W-:Y:S01]  /*4d190*/  ISETP.GE.AND P3, PT, R0, UR6, PT ;  /* 0x0000000600007c0c */ /* 0x010fe2000bf66270 */
[----:B------:R-:W4:Y:S01]  /*4d1a0*/  LDL.LU R13, [R1+0x370] ;  /* 0x00037000010d7983 */ /* 0x000f220000300800 */
[----:B------:R-:W-:Y:S01]  /*4d1b0*/  ISETP.LT.AND P6, PT, R74, UR12, !P6 ;  /* 0x0000000c4a007c0c */ /* 0x000fe2000f7c1270 */
[----:B------:R-:W1:Y:S02]  /*4d1c0*/  LDCU UR6, c[0x0][0x39c] ;  /* 0x00007380ff0677ac */ /* 0x000e640008000800 */
[----:B------:R1:W-:Y:S01]  /*4d1d0*/  @P4 STG.E.U8 desc[UR14][R14.64], R4 ;  /* 0x000000040e004986 */ /* 0x0003e2000c10110e */
[----:B------:R-:W2:Y:S03]  /*4d1e0*/  LDCU UR12, c[0x0][0x398] ;  /* 0x00007300ff0c77ac */ /* 0x000ea60008000800 */
[----:B-----5:R5:W-:Y:S01]  /*4d1f0*/  @P5 STG.E.U8 desc[UR14][R8.64], R5 ;  /* 0x0000000508005986 */ /* 0x020be2000c10110e */
[----:B0-----:R-:W-:Y:S01]  /*4d200*/  ISETP.LT.AND P5, PT, R72, UR10, !P3 ;  /* 0x0000000a48007c0c */ /* 0x001fe2000dfa1270 */
[----:B------:R-:W-:Y:S01]  /*4d210*/  VIADD R0, R69, 0xdc ;  /* 0x000000dc45007836 */ /* 0x000fe20000000000 */
[----:B------:R-:W0:Y:S01]  /*4d220*/  LDCU UR10, c[0x0][0x398] ;  /* 0x00007300ff0a77ac */ /* 0x000e220008000800 */
[----:B------:R-:W4:Y:S01]  /*4d230*/  LDL.LU R73, [R1+0x374] ;  /* 0x0003740001497983 */ /* 0x000f220000300800 */
[----:B-1----:R-:W-:-:S04]  /*4d240*/  PRMT R4, R5, 0x9910, RZ ;  /* 0x0000991005047816 */ /* 0x002fc800000000ff */
[----:B------:R-:W-:Y:S01]  /*4d250*/  SHF.R.S32.HI R4, RZ, 0x8, R4 ;  /* 0x00000008ff047819 */ /* 0x000fe20000011404 */
[----:B-----5:R-:W5:Y:S01]  /*4d260*/  LDL.LU.64 R8, [R1+0x550] ;  /* 0x0005500001087983 */ /* 0x020f620000300a00 */
[----:B--2---:R-:W-:-:S05]  /*4d270*/  F2FP.SATFINITE.E4M3.F32.PACK_AB_MERGE_C R30, R31, R30, RZ ;  /* 0x0000001e1f1e723e */ /* 0x004fca00048070ff */
[----:B------:R1:W-:Y:S04]  /*4d280*/  @P6 STG.E.U8 desc[UR14][R6.64], R30 ;  /* 0x0000001e06006986 */ /* 0x0003e8000c10110e */
[----:B------:R2:W-:Y:S04]  /*4d290*/  @P5 STG.E.U8 desc[UR14][R32.64], R4 ;  /* 0x0000000420005986 */ /* 0x0005e8000c10110e */
[----:B-1----:R-:W5:Y:S04]  /*4d2a0*/  LDL.LU.64 R6, [R1+0x548] ;  /* 0x0005480001067983 */ /* 0x002f680000300a00 */
[----:B--2---:R-:W2:Y:S01]  /*4d2b0*/  LDL.LU.64 R32, [R1+0xfe8] ;  /* 0x000fe80001207983 */ /* 0x004ea20000300a00 */
[----:B------:R-:W-:Y:S01]  /*4d2c0*/  ISETP.GE.AND P4, PT, R0, UR4, PT ;  /* 0x0000000400007c0c */ /* 0x000fe2000bf86270 */
[----:B------:R-:W-:Y:S01]  /*4d2d0*/  VIADD R0, R69, 0xdd ;  /* 0x000000dd45007836 */ /* 0x000fe20000000000 */
[----:B------:R-:W-:Y:S01]  /*4d2e0*/  PRMT R30, R30, 0x9910, RZ ;  /* 0x000099101e1e7816 */ /* 0x000fe200000000ff */
[----:B------:R-:W1:Y:S01]  /*4d2f0*/  LDCU UR4, c[0x0][0x39c] ;  /* 0x00007380ff0477ac */ /* 0x000e620008000800 */
[----:B------:R-:W-:Y:S01]  /*4d300*/  ISETP.LT.AND P6, PT, R74, UR8, !P3 ;  /* 0x000000084a007c0c */ /* 0x000fe2000dfc1270 */
[----:B------:R-:W2:Y:S01]  /*4d310*/  LDL.LU R68, [R1+0x378] ;  /* 0x0003780001447983 */ /* 0x000ea20000300800 */
[----:B------:R-:W-:Y:S01]  /*4d320*/  ISETP.GE.AND P3, PT, R0, UR6, PT ;  /* 0x0000000600007c0c */ /* 0x000fe2000bf66270 */
[----:B------:R-:W-:Y:S01]  /*4d330*/  IMAD.MOV.U32 R0, RZ, RZ, R30 ;  /* 0x000000ffff007224 */ /* 0x000fe200078e001e */
[----:B------:R-:W-:Y:S01]  /*4d340*/  ISETP.LT.AND P5, PT, R72, UR12, !P4 ;  /* 0x0000000c48007c0c */ /* 0x000fe2000e7a1270 */
[----:B------:R-:W2:Y:S01]  /*4d350*/  LDL.LU R75, [R1+0x37c] ;  /* 0x00037c00014b7983 */ /* 0x000ea20000300800 */
[----:B----4-:R-:W-:Y:S01]  /*4d360*/  F2FP.SATFINITE.E4M3.F32.PACK_AB_MERGE_C R4, R73, R13, RZ ;  /* 0x0000000d4904723e */ /* 0x010fe200048070ff */
[----:B------:R-:W4:Y:S01]  /*4d370*/  LDCU UR8, c[0x0][0x398] ;  /* 0x00007300ff0877ac */ /* 0x000f220008000800 */
[----:B------:R-:W-:Y:S01]  /*4d380*/  SHF.R.S32.HI R0, RZ, 0x8, R0 ;  /* 0x00000008ff007819 */ /* 0x000fe20000011400 */
[----:B------:R-:W4:Y:S01]  /*4d390*/  LDL.LU.64 R14, [R1+0x638] ;  /* 0x00063800010e7983 */ /* 0x000f220000300a00 */
[----:B------:R-:W-:Y:S01]  /*4d3a0*/  ISETP.LT.AND P4, PT, R74, UR17, !P4 ;  /* 0x000000114a007c0c */ /* 0x000fe2000e781270 */
[----:B------:R-:W1:Y:S02]  /*4d3b0*/  LDCU UR12, c[0x0][0x398] ;  /* 0x00007300ff0c77ac */ /* 0x000e640008000800 */
[----:B---3--:R3:W-:Y:S01]  /*4d3c0*/  @P6 STG.E.U8 desc[UR14][R10.64], R0 ;  /* 0x000000000a006986 */ /* 0x0087e2000c10110e */
[----:B0-----:R-:W-:Y:S01]  /*4d3d0*/  ISETP.LT.AND P6, PT, R72, UR10, !P3 ;  /* 0x0000000a48007c0c */ /* 0x001fe2000dfc1270 */
[----:B------:R-:W0:Y:S01]  /*4d3e0*/  LDCU UR6, c[0x0][0x39c] ;  /* 0x00007380ff0677ac */ /* 0x000e220008000800 */
[----:B------:R-:W-:Y:S01]  /*4d3f0*/  PRMT R5, R4, 0x9910, RZ ;  /* 0x0000991004057816 */ /* 0x000fe200000000ff */
[----:B-----5:R-:W-:Y:S01]  /*4d400*/  @P5 STG.E.U8 desc[UR14][R8.64], R4 ;  /* 0x0000000408005986 */ /* 0x020fe2000c10110e */
[----:B------:R-:W5:Y:S03]  /*4d410*/  LDCU UR10, c[0x0][0x398] ;  /* 0x00007300ff0a77ac */ /* 0x000f660008000800 */
[----:B------:R-:W4:Y:S01]  /*4d420*/  LDL.LU.64 R12, [R1+0x650] ;  /* 0x00065000010c7983 */ /* 0x000f220000300a00 */
[----:B------:R-:W0:Y:S01]  /*4d430*/  LDCU UR17, c[0x0][0x398] ;  /* 0x00007300ff1177ac */ /* 0x000e220008000800 */
[----:B---3--:R-:W-:-:S02]  /*4d440*/  VIADD R0, R69, 0xde ;  /* 0x000000de45007836 */ /* 0x008fc40000000000 */
[----:B------:R-:W3:Y:S03]  /*4d450*/  LDL.LU.64 R10, [R1+0x648] ;  /* 0x00064800010a7983 */ /* 0x000ee60000300a00 */
[----:B-1----:R-:W-:Y:S01]  /*4d460*/  ISETP.GE.AND P5, PT, R0, UR4, PT ;  /* 0x0000000400007c0c */ /* 0x002fe2000bfa6270 */
[----:B------:R-:W1:Y:S01]  /*4d470*/  LDCU UR4, c[0x0][0x39c] ;  /* 0x00007380ff0477ac */ /* 0x000e620008000800 */
[----:B------:R-:W-:Y:S02]  /*4d480*/  SHF.R.S32.HI R0, RZ, 0x8, R5 ;  /* 0x00000008ff007819 */ /* 0x000fe40000011405 */
[----:B--2---:R-:W-:-:S05]  /*4d490*/  F2FP.SATFINITE.E4M3.F32.PACK_AB_MERGE_C R32, R33, R32, RZ ;  /* 0x000000202120723e */ /* 0x004fca00048070ff */
[----:B------:R-:W-:Y:S04]  /*4d4a0*/  @P4 STG.E.U8 desc[UR14][R6.64], R32 ;  /* 0x0000002006004986 */ /* 0x000fe8000c10110e */
[----:B------:R2:W-:Y:S04]  /*4d4b0*/  @P6 STG.E.U8 desc[UR14][R34.64], R0 ;  /* 0x0000000022006986 */ /* 0x0005e8000c10110e */
[----:B--2---:R-:W2:Y:S04]  /*4d4c0*/  LDL.LU.64 R34, [R1+0xfe0] ;  /* 0x000fe00001227983 */ /* 0x004ea80000300a00 */
[----:B------:R-:W3:Y:S01]  /*4d4d0*/  LDL.LU.64 R8, [R1+0x680] ;  /* 0x0006800001087983 */ /* 0x000ee20000300a00 */
[----:B----4-:R-:W-:Y:S01]  /*4d4e0*/  ISETP.LT.AND P4, PT, R74, UR8, !P3 ;  /* 0x000000084a007c0c */ /* 0x010fe2000df81270 */
[----:B------:R-:W4:Y:S01]  /*4d4f0*/  LDCU UR8, c[0x0][0x398] ;  /* 0x00007300ff0877ac */ /* 0x000f220008000800 */
[----:B------:R-:W-:-:S02]  /*4d500*/  ISETP.LT.AND P6, PT, R72, UR12, !P5 ;  /* 0x0000000c48007c0c */ /* 0x000fc4000efc1270 */
[----:B------:R-:W-:Y:S01]  /*4d510*/  PRMT R4, R32, 0x9910, RZ ;  /* 0x0000991020047816 */ /* 0x000fe200000000ff */
[----:B------:R-:W-:Y:S01]  /*4d520*/  VIADD R0, R69, 0xdf ;  /* 0x000000df45007836 */ /* 0x000fe20000000000 */
[----:B------:R-:W-:Y:S01]  /*4d530*/  F2FP.SATFINITE.E4M3.F32.PACK_AB_MERGE_C R5, R75, R68, RZ ;  /* 0x000000444b05723e */ /* 0x000fe200048070ff */
[----:B------:R-:W3:Y:S01]  /*4d540*/  LDL.LU.64 R6, [R1+0x688] ;  /* 0x0006880001067983 */ /* 0x000ee20000300a00 */
[----:B------:R-:W-:Y:S01]  /*4d550*/  SHF.R.S32.HI R4, RZ, 0x8, R4 ;  /* 0x00000008ff047819 */ /* 0x000fe20000011404 */
[----:B------:R-:W1:Y:S01]  /*4d560*/  LDCU UR12, c[0x0][0x398] ;  /* 0x00007300ff0c77ac */ /* 0x000e620008000800 */
[----:B0-----:R-:W-:Y:S01]  /*4d570*/  ISETP.GE.AND P3, PT, R0, UR6, PT ;  /* 0x0000000600007c0c */ /* 0x001fe2000bf66270 */
[----:B------:R-:W3:Y:S01]  /*4d580*/  LDL.LU R68, [R1+0x380] ;  /* 0x0003800001447983 */ /* 0x000ee20000300800 */
[----:B-----5:R-:W-:Y:S01]  /*4d590*/  ISETP.LT.AND P5, PT, R74, UR10, !P5 ;  /* 0x0000000a4a007c0c */ /* 0x020fe2000efa1270 */
[----:B------:R-:W0:Y:S02]  /*4d5a0*/  LDCU UR6, c[0x0][0x39c] ;  /* 0x00007380ff0677ac */ /* 0x000e240008000800 */
[----:B------:R5:W-:Y:S01]  /*4d5b0*/  @P4 STG.E.U8 desc[UR14][R14.64], R4 ;  /* 0x000000040e004986 */ /* 0x000be2000c10110e */
[----:B--2---:R-:W-:-:S03]  /*4d5c0*/  F2FP.SATFINITE.E4M3.F32.PACK_AB_MERGE_C R34, R35, R34, RZ ;  /* 0x000000222322723e */ /* 0x004fc600048070ff */
[----:B------:R2:W-:Y:S01]  /*4d5d0*/  @P6 STG.E.U8 desc[UR14][R12.64], R5 ;  /* 0x000000050c006986 */ /* 0x0005e2000c10110e */
[----:B------:R-:W-:Y:S01]  /*4d5e0*/  ISETP.LT.AND P6, PT, R72, UR17, !P3 ;  /* 0x0000001148007c0c */ /* 0x000fe2000dfc1270 */
[----:B------:R-:W-:Y:S01]  /*4d5f0*/  VIADD R0, R69, 0xe0 ;  /* 0x000000e045007836 */ /* 0x000fe20000000000 */
[----:B-----5:R-:W-:Y:S01]  /*4d600*/  PRMT R4, R5, 0x9910, RZ ;  /* 0x0000991005047816 */ /* 0x020fe200000000ff */
[----:B------:R-:W5:Y:S01]  /*4d610*/  LDL.LU R75, [R1+0x384] ;  /* 0x00038400014b7983 */ /* 0x000f620000300800 */
[----:B----4-:R-:W-:Y:S01]  /*4d620*/  ISETP.LT.AND P3, PT, R74, UR8, !P3 ;  /* 0x000000084a007c0c */ /* 0x010fe2000df61270 */
[----:B------:R-:W4:Y:S01]  /*4d630*/  LDCU UR10, c[0x0][0x398] ;  /* 0x00007300ff0a77ac */ /* 0x000f220008000800 */
[----:B------:R-:W-:Y:S01]  /*4d640*/  SHF.R.S32.HI R4, RZ, 0x8, R4 ;  /* 0x00000008ff047819 */ /* 0x000fe20000011404 */
[----:B---3--:R-:W-:Y:S01]  /*4d650*/  @P5 STG.E.U8 desc[UR14][R10.64], R34 ;  /* 0x000000220a005986 */ /* 0x008fe2000c10110e */
[----:B-1----:R-:W-:Y:S01]  /*4d660*/  ISETP.GE.AND P4, PT, R0, UR4, PT ;  /* 0x0000000400007c0c */ /* 0x002fe2000bf86270 */
[----:B------:R-:W1:Y:S01]  /*4d670*/  LDCU UR17, c[0x0][0x398] ;  /* 0x00007300ff1177ac */ /* 0x000e620008000800 */
[----:B--2---:R-:W-:Y:S01]  /*4d680*/  PRMT R5, R34, 0x9910, RZ ;  /* 0x0000991022057816 */ /* 0x004fe200000000ff */
[----:B------:R-:W2:Y:S01]  /*4d690*/  LDL.LU.64 R14, [R1+0x6d8] ;  /* 0x0006d800010e7983 */ /* 0x000ea20000300a00 */
[----:B------:R-:W3:Y:S03]  /*4d6a0*/  LDCU UR4, c[0x0][0x39c] ;  /* 0x00007380ff0477ac */ /* 0x000ee60008000800 */
[----:B------:R0:W-:Y:S01]  /*4d6b0*/  @P6 STG.E.U8 desc[UR14][R8.64], R4 ;  /* 0x0000000408006986 */ /* 0x0001e2000c10110e */
[----:B------:R-:W1:Y:S03]  /*4d6c0*/  LDCU UR8, c[0x0][0x398] ;  /* 0x00007300ff0877ac */ /* 0x000e660008000800 */
[----:B------:R-:W2:Y:S04]  /*4d6d0*/  LDL.LU R13, [R1+0x388] ;  /* 0x00038800010d7983 */ /* 0x000ea80000300800 */
[----:B------:R-:W2:Y:S01]  /*4d6e0*/  LDL.LU R73, [R1+0x38c] ;  /* 0x00038c0001497983 */ /* 0x000ea20000300800 */
[----:B0-----:R-:W-:-:S03]  /*4d6f0*/  SHF.R.S32.HI R4, RZ, 0x8, R5 ;  /* 0x00000008ff047819 */ /* 0x001fc60000011405 */
[----:B------:R-:W2:Y:S04]  /*4d700*/  LDL.LU.64 R8, [R1+0x6f8] ;  /* 0x0006f80001087983 */ /* 0x000ea80000300a00 */
[----:B------:R0:W-:Y:S04]  /*4d710*/  @P3 STG.E.U8 desc[UR14][R36.64], R4 ;  /* 0x0000000424003986 */ /* 0x0001e8000c10110e */
[----:B0-----:R-:W2:Y:S01]  /*4d720*/  LDL.LU.64 R36, [R1+0xfd8] ;  /* 0x000fd80001247983 */ /* 0x001ea20000300a00 */
[----:B------:R-:W-:Y:S01]  /*4d730*/  ISETP.LT.AND P5, PT, R72, UR12, !P4 ;  /* 0x0000000c48007c0c */ /* 0x000fe2000e7a1270 */
[C---:B------:R-:W-:Y:S01]  /*4d740*/  VIADD R0, R69.reuse, 0xe1 ;  /* 0x000000e145007836 */ /* 0x040fe20000000000 */
[----:B------:R-:W0:Y:S04]  /*4d750*/  LDCU UR12, c[0x0][0x398] ;  /* 0x00007300ff0c77ac */ /* 0x000e280008000800 */
[----:B------:R-:W-:Y:S01]  /*4d760*/  ISETP.GE.AND P6, PT, R0, UR6, PT ;  /* 0x0000000600007c0c */ /* 0x000fe2000bfc6270 */
[----:B------:R-:W-:Y:S01]  /*4d770*/  VIADD R4, R69, 0xe2 ;  /* 0x000000e245047836 */ /* 0x000fe20000000000 */
[----:B----4-:R-:W-:Y:S01]  /*4d780*/  ISETP.LT.AND P4, PT, R74, UR10, !P4 ;  /* 0x0000000a4a007c0c */ /* 0x010fe2000e781270 */
[----:B------:R-:W4:Y:S03]  /*4d790*/  LDCU UR6, c[0x0][0x39c] ;  /* 0x00007380ff0677ac */ /* 0x000f260008000800 */
[----:B---3--:R-:W-:Y:S01]  /*4d7a0*/  ISETP.GE.AND P3, PT, R4, UR4, PT ;  /* 0x0000000404007c0c */ /* 0x008fe2000bf66270 */
[----:B------:R-:W3:Y:S01]  /*4d7b0*/  LDCU UR10, c[0x0][0x398] ;  /* 0x00007300ff0a77ac */ /* 0x000ee20008000800 */
[----:B------:R-:W0:Y:S01]  /*4d7c0*/  LDCU UR4, c[0x0][0x39c] ;  /* 0x00007380ff0477ac */ /* 0x000e220008000800 */
[----:B-----5:R-:W-:-:S05]  /*4d7d0*/  F2FP.SATFINITE.E4M3.F32.PACK_AB_MERGE_C R0, R75, R68, RZ ;  /* 0x000000444b00723e */ /* 0x020fca00048070ff */
[----:B------:R5:W-:Y:S01]  /*4d7e0*/  @P5 STG.E.U8 desc[UR14][R6.64], R0 ;  /* 0x0000000006005986 */ /* 0x000be2000c10110e */
[----:B-1----:R-:W-:Y:S01]  /*4d7f0*/  ISETP.LT.AND P5, PT, R72, UR17, !P6 ;  /* 0x0000001148007c0c */ /* 0x002fe2000f7a1270 */
[----:B------:R-:W1:Y:S01]  /*4d800*/  LDCU UR17, c[0x0][0x398] ;  /* 0x00007300ff1177ac */ /* 0x000e620008000800 */
[----:B-----5:R-:W-:Y:S01]  /*4d810*/  PRMT R0, R0, 0x9910, RZ ;  /* 0x0000991000007816 */ /* 0x020fe200000000ff */
[----:B------:R-:W5:Y:S04]  /*4d820*/  LDL.LU.64 R6, [R1+0x728] ;  /* 0x0007280001067983 */ /* 0x000f680000300a00 */
[----:B------:R-:W-:Y:S01]  /*4d830*/  IMAD.MOV.U32 R4, RZ, RZ, R0 ;  /* 0x000000ffff047224 */ /* 0x000fe200078e0000 */
[----:B------:R-:W5:Y:S04]  /*4d840*/  LDL.LU.64 R10, [R1+0x720] ;  /* 0x00072000010a7983 */ /* 0x000f680000300a00 */
[----:B------:R-:W-:-:S02]  /*4d850*/  SHF.R.S32.HI R4, RZ, 0x8, R4 ;  /* 0x00000008ff047819 */ /* 0x000fc40000011404 */
[----:B--2---:R-:W-:-:S05]  /*4d860*/  F2FP.SATFINITE.E4M3.F32.PACK_AB_MERGE_C R36, R37, R36, RZ ;  /* 0x000000242524723e */ /* 0x004fca00048070ff */
[----:B------:R-:W-:Y:S04]  /*4d870*/  @P4 STG.E.U8 desc[UR14][R14.64], R36 ;  /* 0x000000240e004986 */ /* 0x000fe8000c10110e */
[----:B------:R2:W-:Y:S04]  /*4d880*/  @P5 STG.E.U8 desc[UR14][R38.64], R4 ;  /* 0x0000000426005986 */ /* 0x0005e8000c10110e */
[----:B--2---:R-:W2:Y:S01]  /*4d890*/  LDL.LU.64 R38, [R1+0xfd0] ;  /* 0x000fd00001267983 */ /* 0x004ea20000300a00 */
[----:B------:R-:W-:Y:S01]  /*4d8a0*/  ISETP.LT.AND P6, PT, R74, UR8, !P6 ;  /* 0x000000084a007c0c */ /* 0x000fe2000f7c1270 */
[----:B------:R-:W-:Y:S01]  /*4d8b0*/  VIADD R0, R69, 0xe3 ;  /* 0x000000e345007836 */ /* 0x000fe20000000000 */
[----:B------:R-:W-:Y:S01]  /*4d8c0*/  PRMT R5, R36, 0x9910, RZ ;  /* 0x0000991024057816 */ /* 0x000fe200000000ff */
[----:B------:R-:W2:Y:S01]  /*4d8d0*/  LDL.LU R68, [R1+0x390] ;  /* 0x0003900001447983 */ /* 0x000ea20000300800 */
[----:B0-----:R-:W-:Y:S01]  /*4d8e0*/  ISETP.LT.AND P5, PT, R72, UR12, !P3 ;  /* 0x0000000c48007c0c */ /* 0x001fe2000dfa1270 */
[----:B------:R-:W0:Y:S01]  /*4d8f0*/  LDCU UR8, c[0x0][0x398] ;  /* 0x00007300ff0877ac */ /* 0x000e220008000800 */
[----:B------:R-:W-:Y:S01]  /*4d900*/  SHF.R.S32.HI R5, RZ, 0x8, R5 ;  /* 0x00000008ff057819 */ /* 0x000fe20000011405 */
[----:B------:R-:W2:Y:S01]  /*4d910*/  LDL.LU R75, [R1+0x394] ;  /* 0x00039400014b7983 */ /* 0x000ea20000300800 */
[----:B----4-:R-:W-:Y:S01]  /*4d920*/  ISETP.GE.AND P4, PT, R0, UR6, PT ;  /* 0x0000000600007c0c */ /* 0x010fe2000bf86270 */
[----:B------:R-:W4:Y:S01]  /*4d930*/  LDCU UR6, c[0x0][0x39c] ;  /* 0x00007380ff0677ac */ /* 0x000f220008000800 */
[----:B---3--:R-:W-:Y:S01]  /*4d940*/  ISETP.LT.AND P3, PT, R74, UR10, !P3 ;  /* 0x0000000a4a007c0c */ /* 0x008fe2000df61270 */
[----:B------:R-:W3:Y:S01]  /*4d950*/  LDL.LU.64 R14, [R1+0x758] ;  /* 0x00075800010e7983 */ /* 0x000ee20000300a00 */
[----:B------:R-:W-:Y:S01]  /*4d960*/  F2FP.SATFINITE.E4M3.F32.PACK_AB_MERGE_C R0, R73, R13, RZ ;  /* 0x0000000d4900723e */ /* 0x000fe200048070ff */
[----:B------:R-:W0:Y:S02]  /*4d970*/  LDCU UR10, c[0x0][0x398] ;  /* 0x00007300ff0a77ac */ /* 0x000e240008000800 */
[----:B------:R4:W-:Y:S01]  /*4d980*/  @P6 STG.E.U8 desc[UR14][R8.64], R5 ;  /* 0x0000000508006986 */ /* 0x0009e2000c10110e */
[----:B-1----:R-:W-:Y:S01]  /*4d990*/  ISETP.LT.AND P6, PT, R72, UR17, !P4 ;  /* 0x0000001148007c0c */ /* 0x002fe2000e7c1270 */
[----:B------:R-:W1:Y:S01]  /*4d9a0*/  LDCU UR12, c[0x0][0x398] ;  /* 0x00007300ff0c77ac */ /* 0x000e620008000800 */
[----:B------:R-:W-:Y:S01]  /*4d9b0*/  PRMT R4, R0, 0x9910, RZ ;  /* 0x0000991000047816 */ /* 0x000fe200000000ff */
[----:B------:R-:W0:Y:S03]  /*4d9c0*/  LDCU UR17, c[0x0][0x398] ;  /* 0x00007300ff1177ac */ /* 0x000e260008000800 */
[----:B------:R-:W-:Y:S01]  /*4d9d0*/  SHF.R.S32.HI R4, RZ, 0x8, R4 ;  /* 0x00000008ff047819 */ /* 0x000fe20000011404 */
[----:B----4-:R-:W4:Y:S04]  /*4d9e0*/  LDL.LU.64 R8, [R1+0x768] ;  /* 0x0007680001087983 */ /* 0x010f280000300a00 */
[----:B-----5:R5:W-:Y:S04]  /*4d9f0*/  @P5 STG.E.U8 desc[UR14][R6.64], R0 ;  /* 0x0000000006005986 */ /* 0x020be8000c10110e */
[----:B-----5:R-:W5:Y:S01]  /*4da00*/  LDL.LU.64 R6, [R1+0x760] ;  /* 0x0007600001067983 */ /* 0x020f620000300a00 */
[----:B--2---:R-:W-:-:S05]  /*4da10*/  F2FP.SATFINITE.E4M3.F32.PACK_AB_MERGE_C R38, R39, R38, RZ ;  /* 0x000000262726723e */ /* 0x004fca00048070ff */
[----:B------:R-:W-:Y:S04]  /*4da20*/  @P3 STG.E.U8 desc[UR14][R10.64], R38 ;  /* 0x000000260a003986 */ /* 0x000fe8000c10110e */
[----:B------:R2:W-:Y:S04]  /*4da30*/  @P6 STG.E.U8 desc[UR14][R40.64], R4 ;  /* 0x0000000428006986 */ /* 0x0005e8000c10110e */
[----:B--2---:R-:W2:Y:S01]  /*4da40*/  LDL.LU.64 R40, [R1+0xfc8] ;  /* 0x000fc80001287983 */ /* 0x004ea20000300a00 */
[C---:B------:R-:W-:Y:S01]  /*4da50*/  VIADD R5, R69.reuse, 0xe4 ;  /* 0x000000e445057836 */ /* 0x040fe20000000000 */
[----:B0-----:R-:W-:Y:S01]  /*4da60*/  ISETP.LT.AND P4, PT, R74, UR8, !P4 ;  /* 0x000000084a007c0c */ /* 0x001fe2000e781270 */
[----:B------:R-:W0:Y:S01]  /*4da70*/  LDCU UR8, c[0x0][0x398] ;  /* 0x00007300ff0877ac */ /* 0x000e220008000800 */
[----:B------:R-:W-:Y:S01]  /*4da80*/  VIADD R0, R69, 0xe5 ;  /* 0x000000e545007836 */ /* 0x000fe20000000000 */
[----:B------:R-:W-:Y:S01]  /*4da90*/  PRMT R4, R38, 0x9910, RZ ;  /* 0x0000991026047816 */ /* 0x000fe200000000ff */
[----:B------:R-:W5:Y:S01]  /*4daa0*/  LDL.LU.64 R10, [R1+0x7a8] ;  /* 0x0007a800010a7983 */ /* 0x000f620000300a00 */
[----:B------:R-:W-:Y:S01]  /*4dab0*/  ISETP.GE.AND P5, PT, R5, UR4, PT ;  /* 0x0000000405007c0c */ /* 0x000fe2000bfa6270 */
[----:B------:R-:W2:Y:S01]  /*4dac0*/  LDCU UR4, c[0x0][0x39c] ;  /* 0x00007380ff0477ac */ /* 0x000ea20008000800 */
[----:B------:R-:W-:Y:S01]  /*4dad0*/  ISETP.GE.AND P3, PT, R0, UR6, PT ;  /* 0x0000000600007c0c */ /* 0x000fe2000bf66270 */
[----:B------:R-:W5:Y:S01]  /*4dae0*/  LDL.LU R13, [R1+0x398] ;  /* 0x00039800010d7983 */ /* 0x000f620000300800 */
[----:B------:R-:W-:Y:S01]  /*4daf0*/  ISETP.LT.AND P6, PT, R72, UR10, !P5 ;  /* 0x0000000a48007c0c */ /* 0x000fe2000efc1270 */
[----:B------:R-:W2:Y:S01]  /*4db00*/  LDCU UR10, c[0x0][0x398] ;  /* 0x00007300ff0a77ac */ /* 0x000ea20008000800 */
[----:B------:R-:W-:Y:S01]  /*4db10*/  SHF.R.S32.HI R4, RZ, 0x8, R4 ;  /* 0x00000008ff047819 */ /* 0x000fe20000011404 */
[----:B------:R-:W5:Y:S01]  /*4db20*/  LDL.LU R73, [R1+0x39c] ;  /* 0x00039c0001497983 */ /* 0x000f620000300800 */
[----:B------:R-:W-:Y:S01]  /*4db30*/  F2FP.SATFINITE.E4M3.F32.PACK_AB_MERGE_C R0, R75, R68, RZ ;  /* 0x000000444b00723e */ /* 0x000fe200048070ff */
[----:B------:R-:W2:Y:S01]  /*4db40*/  LDCU UR6, c[0x0][0x39c] ;  /* 0x00007380ff0677ac */ /* 0x000ea20008000800 */
[----:B-1----:R-:W-:Y:S01]  /*4db50*/  ISETP.LT.AND P5, PT, R74, UR12, !P5 ;  /* 0x0000000c4a007c0c */ /* 0x002fe2000efa1270 */
[----:B---3--:R1:W-:Y:S01]  /*4db60*/  @P4 STG.E.U8 desc[UR14][R14.64], R4 ;  /* 0x000000040e004986 */ /* 0x0083e2000c10110e */
[----:B------:R-:W3:Y:S05]  /*4db70*/  LDCU UR12, c[0x0][0x398] ;  /* 0x00007300ff0c77ac */ /* 0x000eea0008000800 */
[----:B----4-:R4:W-:Y:S01]  /*4db80*/  @P6 STG.E.U8 desc[UR14][R8.64], R0 ;  /* 0x0000000008006986 */ /* 0x0109e2000c10110e */
[----:B0-----:R-:W-:Y:S01]  /*4db90*/  ISETP.LT.AND P6, PT, R72, UR8, !P3 ;  /* 0x0000000848007c0c */ /* 0x001fe2000dfc1270 */
[----:B------:R-:W0:Y:S01]  /*4dba0*/  LDCU UR8, c[0x0][0x398] ;  /* 0x00007300ff0877ac */ /* 0x000e220008000800 */
[----:B-1----:R-:W-:-:S04]  /*4dbb0*/  PRMT R4, R0, 0x9910, RZ ;  /* 0x0000991000047816 */ /* 0x002fc800000000ff */
[----:B------:R-:W-:Y:S01]  /*4dbc0*/  SHF.R.S32.HI R4, RZ, 0x8, R4 ;  /* 0x00000008ff047819 */ /* 0x000fe20000011404 */
[----:B----4-:R-:W4:Y:S01]  /*4dbd0*/  LDL.LU.64 R8, [R1+0x7e8] ;  /* 0x0007e80001087983 */ /* 0x010f220000300a00 */
[----:B--2---:R-:W-:-:S05]  /*4dbe0*/  F2FP.SATFINITE.E4M3.F32.PACK_AB_MERGE_C R40, R41, R40, RZ ;  /* 0x000000282928723e */ /* 0x004fca00048070ff */
[----:B-----5:R1:W-:Y:S04]  /*4dbf0*/  @P5 STG.E.U8 desc[UR14][R6.64], R40 ;  /* 0x0000002806005986 */ /* 0x0203e8000c10110e */
[----:B------:R2:W-:Y:S04]  /*4dc00*/  @P6 STG.E.U8 desc[UR14][R42.64], R4 ;  /* 0x000000042a006986 */ /* 0x0005e8000c10110e */
[----:B-1----:R-:W5:Y:S04]  /*4dc10*/  LDL.LU.64 R6, [R1+0x7e0] ;  /* 0x0007e00001067983 */ /* 0x002f680000300a00 */
[----:B--2---:R-:W2:Y:S01]  /*4dc20*/  LDL.LU.64 R42, [R1+0xfc0] ;  /* 0x000fc000012a7983 */ /* 0x004ea20000300a00 */
[----:B------:R-:W-:Y:S01]  /*4dc30*/  ISETP.LT.AND P5, PT, R74, UR10, !P3 ;  /* 0x0000000a4a007c0c */ /* 0x000fe2000dfa1270 */
[C---:B------:R-:W-:Y:S01]  /*4dc40*/  VIADD R5, R69.reuse, 0xe6 ;  /* 0x000000e645057836 */ /* 0x040fe20000000000 */
[----:B------:R-:W-:Y:S01]  /*4dc50*/  PRMT R40, R40, 0x9910, RZ ;  /* 0x0000991028287816 */ /* 0x000fe200000000ff */
[----:B------:R-:W-:Y:S01]  /*4dc60*/  VIADD R0, R69, 0xe7 ;  /* 0x000000e745007836 */ /* 0x000fe20000000000 */
[----:B------:R-:W5:Y:S01]  /*4dc70*/  LDL.LU R68, [R1+0x3a0] ;  /* 0x0003a00001447983 */ /* 0x000f620000300800 */
[----:B------:R-:W1:Y:S01]  /*4dc80*/  LDCU UR10, c[0x0][0x398] ;  /* 0x00007300ff0a77ac */ /* 0x000e620008000800 */
[----:B------:R-:W-:-:S02]  /*4dc90*/  ISETP.GE.AND P4, PT, R5, UR4, PT ;  /* 0x0000000405007c0c */ /* 0x000fc4000bf86270 */
[----:B------:R-:W-:Y:S01]  /*4dca0*/  SHF.R.S32.HI R40, RZ, 0x8, R40 ;  /* 0x00000008ff287819 */ /* 0x000fe20000011428 */
[----:B------:R-:W5:Y:S01]  /*4dcb0*/  LDL.LU R75, [R1+0x3a4] ;  /* 0x0003a400014b7983 */ /* 0x000f620000300800 */
[----:B------:R-:W-:Y:S01]  /*4dcc0*/  ISETP.GE.AND P3, PT, R0, UR6, PT ;  /* 0x0000000600007c0c */ /* 0x000fe2000bf66270 */
[----:B------:R-:W1:Y:S01]  /*4dcd0*/  LDCU UR4, c[0x0][0x39c] ;  /* 0x00007380ff0477ac */ /* 0x000e620008000800 */
[----:B---3--:R-:W-:Y:S01]  /*4dce0*/  ISETP.LT.AND P6, PT, R72, UR12, !P4 ;  /* 0x0000000c48007c0c */ /* 0x008fe2000e7c1270 */
[----:B------:R-:W-:Y:S01]  /*4dcf0*/  @P5 STG.E.U8 desc[UR14][R10.64], R40 ;  /* 0x000000280a005986 */ /* 0x000fe2000c10110e */
[----:B------:R-:W-:Y:S01]  /*4dd00*/  ISETP.LT.AND P4, PT, R74, UR17, !P4 ;  /* 0x000000114a007c0c */ /* 0x000fe2000e781270 */
[----:B------:R-:W3:Y:S01]  /*4dd10*/  LDCU UR12, c[0x0][0x398] ;  /* 0x00007300ff0c77ac */ /* 0x000ee20008000800 */
[----:B------:R-:W-:Y:S01]  /*4dd20*/  F2FP.SATFINITE.E4M3.F32.PACK_AB_MERGE_C R0, R73, R13, RZ ;  /* 0x0000000d4900723e */ /* 0x000fe200048070ff */
[----:B------:R-:W3:Y:S01]  /*4dd30*/  LDL.LU.64 R16, [R1+0x820] ;  /* 0x0008200001107983 */ /* 0x000ee20000300a00 */
[----:B0-----:R-:W-:Y:S01]  /*4dd40*/  ISETP.LT.AND P5, PT, R72, UR8, !P3 ;  /* 0x0000000848007c0c */ /* 0x001fe2000dfa1270 */
[----:B------:R-:W0:Y:S01]  /*4dd50*/  LDCU UR8, c[0x0][0x398] ;  /* 0x00007300ff0877ac */ /* 0x000e220008000800 */
[----:B------:R-:W-:Y:S01]  /*4dd60*/  PRMT R4, R0, 0x9910, RZ ;  /* 0x0000991000047816 */ /* 0x000fe200000000ff */
[----:B------:R-:W3:Y:S01]  /*4dd70*/  LDL.LU.64 R14, [R1+0x838] ;  /* 0x00083800010e7983 */ /* 0x000ee20000300a00 */
[----:B------:R-:W0:Y:S02]  /*4dd80*/  LDCU UR6, c[0x0][0x39c] ;  /* 0x00007380ff0677ac */ /* 0x000e240008000800 */
[----:B------:R-:W-:Y:S01]  /*4dd90*/  SHF.R.S32.HI R4, RZ, 0x8, R4 ;  /* 0x00000008ff047819 */ /* 0x000fe20000011404 */
[----:B----4-:R-:W-:Y:S01]  /*4dda0*/  @P6 STG.E.U8 desc[UR14][R8.64], R0 ;  /* 0x0000000008006986 */ /* 0x010fe2000c10110e */
[----:B--2---:R-:W-:-:S03]  /*4ddb0*/  F2FP.SATFINITE.E4M3.F32.PACK_AB_MERGE_C R42, R43, R42, RZ ;  /* 0x0000002a2b2a723e */ /* 0x004fc600048070ff */
[----:B------:R-:W2:Y:S01]  /*4ddc0*/  LDL.LU.64 R12, [R1+0x830] ;  /* 0x00083000010c7983 */ /* 0x000ea20000300a00 */
[----:B------:R-:W-:Y:S01]  /*4ddd0*/  VIADD R5, R69, 0xe8 ;  /* 0x000000e845057836 */ /* 0x000fe20000000000 */
[----:B------:R-:W4:Y:S02]  /*4dde0*/  LDCU UR17, c[0x0][0x398] ;  /* 0x00007300ff1177ac */ /* 0x000f240008000800 */
[----:B-----5:R-:W-:Y:S04]  /*4ddf0*/  @P4 STG.E.U8 desc[UR14][R6.64], R42 ;  /* 0x0000002a06004986 */ /* 0x020fe8000c10110e */
[----:B------:R5:W-:Y:S04]  /*4de00*/  @P5 STG.E.U8 desc[UR14][R44.64], R4 ;  /* 0x000000042c005986 */ /* 0x000be8000c10110e */
[----:B-----5:R-:W5:Y:S04]  /*4de10*/  LDL.LU.64 R44, [R1+0xfb8] ;  /* 0x000fb800012c7983 */ /* 0x020f680000300a00 */
[----:B------:R-:W2:Y:S01]  /*4de20*/  LDL.LU.64 R8, [R1+0x870] ;  /* 0x0008700001087983 */ /* 0x000ea20000300a00 */
[----:B-1----:R-:W-:Y:S01]  /*4de30*/  ISETP.GE.AND P6, PT, R5, UR4, PT ;  /* 0x0000000405007c0c */ /* 0x002fe2000bfc6270 */
[----:B------:R-:W-:Y:S01]  /*4de40*/  VIADD R0, R69, 0xe9 ;  /* 0x000000e945007836 */ /* 0x000fe20000000000 */
[----:B------:R-:W-:Y:S01]  /*4de50*/  ISETP.LT.AND P4, PT, R74, UR10, !P3 ;  /* 0x0000000a4a007c0c */ /* 0x000fe2000df81270 */
[----:B------:R-:W1:Y:S01]  /*4de60*/  LDCU UR10, c[0x0][0x398] ;  /* 0x00007300ff0a77ac */ /* 0x000e620008000800 */
[----:B---3--:R-:W-:Y:S01]  /*4de70*/  ISETP.LT.AND P5, PT, R72, UR12, !P6 ;  /* 0x0000000c48007c0c */ /* 0x008fe2000f7a1270 */
[----:B------:R-:W3:Y:S01]  /*4de80*/  LDL.LU.64 R6, [R1+0x878] ;  /* 0x0008780001067983 */ /* 0x000ee20000300a00 */
[----:B------:R-:W-:Y:S01]  /*4de90*/  PRMT R4, R42, 0x9910, RZ ;  /* 0x000099102a047816 */ /* 0x000fe200000000ff */
[----:B------:R-:W1:Y:S01]  /*4dea0*/  LDCU UR4, c[0x0][0x39c] ;  /* 0x00007380ff0477ac */ /* 0x000e620008000800 */
[----:B0-----:R-:W-:Y:S01]  /*4deb0*/  ISETP.LT.AND P6, PT, R74, UR8, !P6 ;  /* 0x000000084a007c0c */ /* 0x001fe2000f7c1270 */
[----:B------:R-:W3:Y:S01]  /*4dec0*/  LDL.LU R11, [R1+0x3a8] ;  /* 0x0003a800010b7983 */ /* 0x000ee20000300800 */
[----:B------:R-:W-:Y:S01]  /*4ded0*/  ISETP.GE.AND P3, PT, R0, UR6, PT ;  /* 0x0000000600007c0c */ /* 0x000fe2000bf66270 */
[----:B------:R-:W0:Y:S01]  /*4dee0*/  LDCU UR12, c[0x0][0x398] ;  /* 0x00007300ff0c77ac */ /* 0x000e220008000800 */
[----:B------:R-:W-:Y:S01]  /*4def0*/  SHF.R.S32.HI R4, RZ, 0x8, R4 ;  /* 0x00000008ff047819 */ /* 0x000fe20000011404 */
[----:B------:R-:W3:Y:S01]  /*4df00*/  LDL.LU R73, [R1+0x3ac] ;  /* 0x0003ac0001497983 */ /* 0x000ee20000300800 */
[----:B------:R-:W-:-:S02]  /*4df10*/  F2FP.SATFINITE.E4M3.F32.PACK_AB_MERGE_C R0, R75, R68, RZ ;  /* 0x000000444b00723e */ /* 0x000fc400048070ff */
[----:B-----5:R-:W-:Y:S01]  /*4df20*/  F2FP.SATFINITE.E4M3.F32.PACK_AB_MERGE_C R44, R45, R44, RZ ;  /* 0x0000002c2d2c723e */ /* 0x020fe200048070ff */
[----:B------:R5:W-:Y:S01]  /*4df30*/  @P4 STG.E.U8 desc[UR14][R16.64], R4 ;  /* 0x0000000410004986 */ /* 0x000be2000c10110e */
[----:B------:R-:W-:Y:S01]  /*4df40*/  VIADD R5, R69, 0xea ;  /* 0x000000ea45057836 */ /* 0x000fe20000000000 */
[----:B------:R-:W0:Y:S02]  /*4df50*/  LDCU UR6, c[0x0][0x39c] ;  /* 0x00007380ff0677ac */ /* 0x000e240008000800 */
[----:B------:R3:W-:Y:S01]  /*4df60*/  @P5 STG.E.U8 desc[UR14][R14.64], R0 ;  /* 0x000000000e005986 */ /* 0x0007e2000c10110e */
[----:B----4-:R-:W-:Y:S01]  /*4df70*/  ISETP.LT.AND P5, PT, R72, UR17, !P3 ;  /* 0x0000001148007c0c */ /* 0x010fe2000dfa1270 */
[----:B------:R-:W4:Y:S01]  /*4df80*/  LDCU UR8, c[0x0][0x398] ;  /* 0x00007300ff0877ac */ /* 0x000f220008000800 */
[----:B-1----:R-:W-:Y:S01]  /*4df90*/  ISETP.LT.AND P3, PT, R74, UR10, !P3 ;  /* 0x0000000a4a007c0c */ /* 0x002fe2000df61270 */
[----:B--2---:R1:W-:Y:S01]  /*4dfa0*/  @P6 STG.E.U8 desc[UR14][R12.64], R44 ;  /* 0x0000002c0c006986 */ /* 0x0043e2000c10110e */
[----:B------:R-:W-:Y:S01]  /*4dfb0*/  ISETP.GE.AND P4, PT, R5, UR4, PT ;  /* 0x0000000405007c0c */ /* 0x000fe2000bf86270 */
[----:B------:R-:W2:Y:S01]  /*4dfc0*/  LDCU UR17, c[0x0][0x398] ;  /* 0x00007300ff1177ac */ /* 0x000ea20008000800 */
[----:B-----5:R-:W-:Y:S01]  /*4dfd0*/  VIADD R4, R69, 0xeb ;  /* 0x000000eb45047836 */ /* 0x020fe20000000000 */
[----:B------:R-:W5:Y:S01]  /*4dfe0*/  LDCU UR10, c[0x0][0x398] ;  /* 0x00007300ff0a77ac */ /* 0x000f620008000800 */
[----:B---3--:R-:W-:Y:S01]  /*4dff0*/  PRMT R0, R0, 0x9910, RZ ;  /* 0x0000991000007816 */ /* 0x008fe200000000ff */
[----:B------:R-:W3:Y:S01]  /*4e000*/  LDCU UR4, c[0x0][0x39c] ;  /* 0x00007380ff0477ac */ /* 0x000ee20008000800 */
[----:B-1----:R-:W-:Y:S01]  /*4e010*/  PRMT R44, R44, 0x9910, RZ ;  /* 0x000099102c2c7816 */ /* 0x002fe200000000ff */
[----:B------:R-:W5:Y:S01]  /*4e020*/  LDL.LU.64 R12, [R1+0x8c8] ;  /* 0x0008c800010c7983 */ /* 0x000f620000300a00 */
[----:B------:R-:W-:-:S02]  /*4e030*/  SHF.R.S32.HI R0, RZ, 0x8, R0 ;  /* 0x00000008ff007819 */ /* 0x000fc40000011400 */
[----:B------:R-:W-:Y:S01]  /*4e040*/  SHF.R.S32.HI R44, RZ, 0x8, R44 ;  /* 0x00000008ff2c7819 */ /* 0x000fe2000001142c */
[----:B------:R-:W5:Y:S04]  /*4e050*/  LDL.LU R68, [R1+0x3b0] ;  /* 0x0003b00001447983 */ /* 0x000f680000300800 */
[----:B------:R1:W-:Y:S04]  /*4e060*/  @P5 STG.E.U8 desc[UR14][R8.64], R0 ;  /* 0x0000000008005986 */ /* 0x0003e8000c10110e */
[----:B------:R-:W5:Y:S04]  /*4e070*/  LDL.LU R75, [R1+0x3b4] ;  /* 0x0003b400014b7983 */ /* 0x000f680000300800 */
[----:B------:R0:W-:Y:S04]  /*4e080*/  @P3 STG.E.U8 desc[UR14][R46.64], R44 ;  /* 0x0000002c2e003986 */ /* 0x0001e8000c10110e */
[----:B-1----:R-:W5:Y:S04]  /*4e090*/  LDL.LU.64 R8, [R1+0x8e8] ;  /* 0x0008e80001087983 */ /* 0x002f680000300a00 */
[----:B0-----:R-:W5:Y:S01]  /*4e0a0*/  LDL.LU.64 R46, [R1+0xfb0] ;  /* 0x000fb000012e7983 */ /* 0x001f620000300a00 */
[----:B------:R-:W-:Y:S01]  /*4e0b0*/  ISETP.LT.AND P6, PT, R72, UR12, !P4 ;  /* 0x0000000c48007c0c */ /* 0x000fe2000e7c1270 */
[----:B------:R-:W0:Y:S01]  /*4e0c0*/  LDCU UR12, c[0x0][0x398] ;  /* 0x00007300ff0c77ac */ /* 0x000e220008000800 */
[----:B------:R-:W-:-:S02]  /*4e0d0*/  F2FP.SATFINITE.E4M3.F32.PACK_AB_MERGE_C R0, R73, R11, RZ ;  /* 0x0000000b4900723e */ /* 0x000fc400048070ff */
[----:B------:R-:W-:Y:S01]  /*4e0e0*/  ISETP.GE.AND P5, PT, R4, UR6, PT ;  /* 0x0000000604007c0c */ /* 0x000fe2000bfa6270 */
[----:B------:R-:W-:Y:S01]  /*4e0f0*/  VIADD R4, R69, 0xec ;  /* 0x000000ec45047836 */ /* 0x000fe20000000000 */
[----:B----4-:R-:W-:Y:S01]  /*4e100*/  ISETP.LT.AND P4, PT, R74, UR8, !P4 ;  /* 0x000000084a007c0c */ /* 0x010fe2000e781270 */
[----:B------:R-:W1:Y:S06]  /*4e110*/  LDCU UR6, c[0x0][0x39c] ;  /* 0x00007380ff0677ac */ /* 0x000e6c0008000800 */
[----:B------:R4:W-:Y:S01]  /*4e120*/  @P6 STG.E.U8 desc[UR14][R6.64], R0 ;  /* 0x0000000006006986 */ /* 0x0009e2000c10110e */
[----:B--2---:R-:W-:Y:S01]  /*4e130*/  ISETP.LT.AND P6, PT, R72, UR17, !P5 ;  /* 0x0000001148007c0c */ /* 0x004fe2000efc1270 */
[----:B------:R-:W2:Y:S01]  /*4e140*/  LDCU UR8, c[0x0][0x398] ;  /* 0x00007300ff0877ac */ /* 0x000ea20008000800 */
[----:B---3--:R-:W-:Y:S01]  /*4e150*/  ISETP.GE.AND P3, PT, R4, UR4, PT ;  /* 0x0000000404007c0c */ /* 0x008fe2000bf66270 */
[----:B------:R-:W3:Y:S01]  /*4e160*/  LDCU UR17, c[0x0][0x398] ;  /* 0x00007300ff1177ac */ /* 0x000ee20008000800 */
[----:B----4-:R-:W-:Y:S01]  /*4e170*/  PRMT R0, R0, 0x9910, RZ ;  /* 0x0000991000007816 */ /* 0x010fe200000000ff */
[----:B------:R-:W4:Y:S01]  /*4e180*/  LDL.LU.64 R6, [R1+0x928] ;  /* 0x0009280001067983 */ /* 0x000f220000300a00 */
[----:B-----5:R-:W-:-:S03]  /*4e190*/  F2FP.SATFINITE.E4M3.F32.PACK_AB_MERGE_C R46, R47, R46, RZ ;  /* 0x0000002e2f2e723e */ /* 0x020fc600048070ff */
[----:B------:R-:W-:Y:S01]  /*4e1a0*/  IMAD.MOV.U32 R4, RZ, RZ, R0 ;  /* 0x000000ffff047224 */ /* 0x000fe200078e0000 */
[----:B------:R-:W5:Y:S01]  /*4e1b0*/  LDL.LU.64 R10, [R1+0x920] ;  /* 0x00092000010a7983 */ /* 0x000f620000300a00 */
[----:B------:R-:W-:Y:S01]  /*4e1c0*/  ISETP.LT.AND P5, PT, R74, UR10, !P5 ;  /* 0x0000000a4a007c0c */ /* 0x000fe2000efa1270 */
[----:B------:R-:W0:Y:S02]  /*4e1d0*/  LDCU UR4, c[0x0][0x39c] ;  /* 0x00007380ff0477ac */ /* 0x000e240008000800 */
[----:B------:R-:W-:Y:S01]  /*4e1e0*/  SHF.R.S32.HI R4, RZ, 0x8, R4 ;  /* 0x00000008ff047819 */ /* 0x000fe20000011404 */
[----:B------:R-:W-:Y:S01]  /*4e1f0*/  @P4 STG.E.U8 desc[UR14][R12.64], R46 ;  /* 0x0000002e0c004986 */ /* 0x000fe2000c10110e */
[----:B------:R-:W-:Y:S01]  /*4e200*/  PRMT R5, R46, 0x9910, RZ ;  /* 0x000099102e057816 */ /* 0x000fe200000000ff */
[----:B------:R-:W-:Y:S01]  /*4e210*/  VIADD R0, R69, 0xed ;  /* 0x000000ed45007836 */ /* 0x000fe20000000000 */
[----:B------:R-:W0:Y:S01]  /*4e220*/  LDCU UR10, c[0x0][0x398] ;  /* 0x00007300ff0a77ac */ /* 0x000e220008000800 */
[----:B------:R1:W-:Y:S04]  /*4e230*/  @P6 STG.E.U8 desc[UR14][R48.64], R4 ;  /* 0x0000000430006986 */ /* 0x0003e8000c10110e */
[----:B-1----:R-:W5:Y:S01]  /*4e240*/  LDL.LU.64 R48, [R1+0xfa8] ;  /* 0x000fa80001307983 */ /* 0x002f620000300a00 */
[----:B------:R-:W-:-:S02]  /*4e250*/  SHF.R.S32.HI R5, RZ, 0x8, R5 ;  /* 0x00000008ff057819 */ /* 0x000fc40000011405 */
[----:B------:R-:W-:Y:S01]  /*4e260*/  ISETP.GE.AND P4, PT, R0, UR6, PT ;  /* 0x0000000600007c0c */ /* 0x000fe2000bf86270 */
[----:B------:R-:W5:Y:S01]  /*4e270*/  LDL.LU R15, [R1+0x3b8] ;  /* 0x0003b800010f7983 */ /* 0x000f620000300800 */
[----:B0-----:R-:W-:Y:S01]  /*4e280*/  ISETP.LT.AND P6, PT, R72, UR12, !P3 ;  /* 0x0000000c48007c0c */ /* 0x001fe2000dfc1270 */
[----:B------:R-:W0:Y:S01]  /*4e290*/  LDCU UR6, c[0x0][0x39c] ;  /* 0x00007380ff0677ac */ /* 0x000e220008000800 */
[----:B--2---:R-:W-:Y:S01]  /*4e2a0*/  ISETP.LT.AND P3, PT, R74, UR8, !P3 ;  /* 0x000000084a007c0c */ /* 0x004fe2000df61270 */
[----:B------:R-:W2:Y:S01]  /*4e2b0*/  LDL.LU R73, [R1+0x3bc] ;  /* 0x0003bc0001497983 */ /* 0x000ea20000300800 */
[----:B------:R-:W-:Y:S01]  /*4e2c0*/  F2FP.SATFINITE.E4M3.F32.PACK_AB_MERGE_C R0, R75, R68, RZ ;  /* 0x000000444b00723e */ /* 0x000fe200048070ff */
[----:B------:R-:W1:Y:S02]  /*4e2d0*/  LDCU UR8, c[0x0][0x398] ;  /* 0x00007300ff0877ac */ /* 0x000e640008000800 */
[----:B------:R0:W-:Y:S01]  /*4e2e0*/  @P5 STG.E.U8 desc[UR14][R8.64], R5 ;  /* 0x0000000508005986 */ /* 0x0001e2000c10110e */
[----:B---3--:R-:W-:Y:S01]  /*4e2f0*/  ISETP.LT.AND P5, PT, R72, UR17, !P4 ;  /* 0x0000001148007c0c */ /* 0x008fe2000e7a1270 */
[----:B------:R-:W3:Y:S01]  /*4e300*/  LDCU UR12, c[0x0][0x398] ;  /* 0x00007300ff0c77ac */ /* 0x000ee20008000800 */
[----:B------:R-:W-:Y:S01]  /*4e310*/  PRMT R4, R0, 0x9910, RZ ;  /* 0x0000991000047816 */ /* 0x000fe200000000ff */
[----:B------:R-:W2:Y:S01]  /*4e320*/  LDL.LU.64 R12, [R1+0x9b0] ;  /* 0x0009b000010c7983 */ /* 0x000ea20000300a00 */
[----:B------:R-:W1:Y:S02]  /*4e330*/  LDCU UR17, c[0x0][0x398] ;  /* 0x00007300ff1177ac */ /* 0x000e640008000800 */
[----:B------:R-:W-:Y:S01]  /*4e340*/  SHF.R.S32.HI R4, RZ, 0x8, R4 ;  /* 0x00000008ff047819 */ /* 0x000fe20000011404 */
[----:B0-----:R-:W2:Y:S04]  /*4e350*/  LDL.LU.64 R8, [R1+0x9c0] ;  /* 0x0009c00001087983 */ /* 0x001ea80000300a00 */
[----:B----4-:R0:W-:Y:S04]  /*4e360*/  @P6 STG.E.U8 desc[UR14][R6.64], R0 ;  /* 0x0000000006006986 */ /* 0x0101e8000c10110e */
[----:B0-----:R-:W4:Y:S01]  /*4e370*/  LDL.LU.64 R6, [R1+0x9a0] ;  /* 0x0009a00001067983 */ /* 0x001f220000300a00 */
[----:B-----5:R-:W-:-:S05]  /*4e380*/  F2FP.SATFINITE.E4M3.F32.PACK_AB_MERGE_C R48, R49, R48, RZ ;  /* 0x000000303130723e */ /* 0x020fca00048070ff */
[----:B------:R-:W-:Y:S04]  /*4e390*/  @P3 STG.E.U8 desc[UR14][R10.64], R48 ;  /* 0x000000300a003986 */ /* 0x000fe8000c10110e */
[----:B------:R0:W-:Y:S04]  /*4e3a0*/  @P5 STG.E.U8 desc[UR14][R50.64], R4 ;  /* 0x0000000432005986 */ /* 0x0001e8000c10110e */
[----:B0-----:R-:W5:Y:S01]  /*4e3b0*/  LDL.LU.64 R50, [R1+0xfa0] ;  /* 0x000fa00001327983 */ /* 0x001f620000300a00 */
[C---:B------:R-:W-:Y:S01]  /*4e3c0*/  VIADD R5, R69.reuse, 0xee ;  /* 0x000000ee45057836 */ /* 0x040fe20000000000 */
[----:B------:R-:W-:Y:S01]  /*4e3d0*/  ISETP.LT.AND P4, PT, R74, UR10, !P4 ;  /* 0x0000000a4a007c0c */ /* 0x000fe2000e781270 */
[----:B------:R-:W0:Y:S01]  /*4e3e0*/  LDCU UR10, c[0x0][0x398] ;  /* 0x00007300ff0a77ac */ /* 0x000e220008000800 */
[----:B------:R-:W-:Y:S01]  /*4e3f0*/  VIADD R0, R69, 0xef ;  /* 0x000000ef45007836 */ /* 0x000fe20000000000 */
[----:B------:R-:W-:Y:S01]  /*4e400*/  PRMT R4, R48, 0x9910, RZ ;  /* 0x0000991030047816 */ /* 0x000fe200000000ff */
[----:B------:R-:W4:Y:S01]  /*4e410*/  LDL.LU R68, [R1+0x3c0] ;  /* 0x0003c00001447983 */ /* 0x000f220000300800 */
[----:B------:R-:W-:Y:S01]  /*4e420*/  ISETP.GE.AND P6, PT, R5, UR4, PT ;  /* 0x0000000405007c0c */ /* 0x000fe2000bfc6270 */
[----:B------:R-:W4:Y:S01]  /*4e430*/  LDCU UR4, c[0x0][0x39c] ;  /* 0x00007380ff0477ac */ /* 0x000f220008000800 */
[----:B------:R-:W-:Y:S01]  /*4e440*/  ISETP.GE.AND P3, PT, R0, UR6, PT ;  /* 0x0000000600007c0c */ /* 0x000fe2000bf66270 */
[----:B------:R-:W4:Y:S01]  /*4e450*/  LDL.LU R75, [R1+0x3c4] ;  /* 0x0003c400014b7983 */ /* 0x000f220000300800 */
[----:B-1----:R-:W-:Y:S01]  /*4e460*/  ISETP.LT.AND P5, PT, R72, UR8, !P6 ;  /* 0x0000000848007c0c */ /* 0x002fe2000f7a1270 */
[----:B------:R-:W1:Y:S01]  /*4e470*/  LDCU UR8, c[0x0][0x398] ;  /* 0x00007300ff0877ac */ /* 0x000e620008000800 */
[----:B------:R-:W-:Y:S01]  /*4e480*/  SHF.R.S32.HI R4, RZ, 0x8, R4 ;  /* 0x00000008ff047819 */ /* 0x000fe20000011404 */
[----:B------:R-:W4:Y:S01]  /*4e490*/  LDL.LU.64 R10, [R1+0xa10] ;  /* 0x000a1000010a7983 */ /* 0x000f220000300a00 */
[----:B--2---:R-:W-:Y:S01]  /*4e4a0*/  F2FP.SATFINITE.E4M3.F32.PACK_AB_MERGE_C R0, R73, R15, RZ ;  /* 0x0000000f4900723e */ /* 0x004fe200048070ff */
[----:B------:R-:W2:Y:S02]  /*4e4b0*/  LDCU UR6, c[0x0][0x39c] ;  /* 0x00007380ff0677ac */ /* 0x000ea40008000800 */
[----:B------:R-:W-:Y:S01]  /*4e4c0*/  @P4 STG.E.U8 desc[UR14][R12.64], R4 ;  /* 0x000000040c004986 */ /* 0x000fe2000c10110e */
[----:B---3--:R-:W-:Y:S01]  /*4e4d0*/  ISETP.LT.AND P6, PT, R74, UR12, !P6 ;  /* 0x0000000c4a007c0c */ /* 0x008fe2000f7c1270 */
[----:B------:R-:W3:Y:S04]  /*4e4e0*/  LDCU UR12, c[0x0][0x398] ;  /* 0x00007300ff0c77ac */ /* 0x000ee80008000800 */
[----:B------:R1:W-:Y:S01]  /*4e4f0*/  @P5 STG.E.U8 desc[UR14][R8.64], R0 ;  /* 0x0000000008005986 */ /* 0x0003e2000c10110e */
[----:B0-----:R-:W-:Y:S01]  /*4e500*/  ISETP.LT.AND P5, PT, R72, UR10, !P3 ;  /* 0x0000000a48007c0c */ /* 0x001fe2000dfa1270 */
[----:B------:R-:W0:Y:S01]  /*4e510*/  LDCU UR10, c[0x0][0x398] ;  /* 0x00007300ff0a77ac */ /* 0x000e220008000800 */
[----:B-1----:R-:W-:Y:S01]  /*4e520*/  PRMT R0, R0, 0x9910, RZ ;  /* 0x0000991000007816 */ /* 0x002fe200000000ff */
[----:B------:R-:W3:Y:S04]  /*4e530*/  LDL.LU.64 R8, [R1+0xa50] ;  /* 0x000a500001087983 */ /* 0x000ee80000300a00 */
[----:B------:R-:W-:-:S05]  /*4e540*/  IMAD.MOV.U32 R4, RZ, RZ, R0 ;  /* 0x000000ffff047224 */ /* 0x000fca00078e0000 */
[----:B------:R-:W-:Y:S02]  /*4e550*/  SHF.R.S32.HI R4, RZ, 0x8, R4 ;  /* 0x00000008ff047819 */ /* 0x000fe40000011404 */
[----:B-----5:R-:W-:-:S05]  /*4e560*/  F2FP.SATFINITE.E4M3.F32.PACK_AB_MERGE_C R50, R51, R50, RZ ;  /* 0x000000323332723e */ /* 0x020fca00048070ff */
[----:B----4-:R1:W-:Y:S04]  /*4e570*/  @P6 STG.E.U8 desc[UR14][R6.64], R50 ;  /* 0x0000003206006986 */ /* 0x0103e8000c10110e */
[----:B------:R4:W-:Y:S04]  /*4e580*/  @P5 STG.E.U8 desc[UR14][R52.64], R4 ;  /* 0x0000000434005986 */ /* 0x0009e8000c10110e */
[----:B-1----:R-:W5:Y:S04]  /*4e590*/  LDL.LU.64 R6, [R1+0xa48] ;  /* 0x000a480001067983 */ /* 0x002f680000300a00 */
[----:B----4-:R-:W4:Y:S01]  /*4e5a0*/  LDL.LU.64 R52, [R1+0xf98] ;  /* 0x000f980001347983 */ /* 0x010f220000300a00 */
[----:B------:R-:W-:Y:S01]  /*4e5b0*/  ISETP.LT.AND P3, PT, R74, UR8, !P3 ;  /* 0x000000084a007c0c */ /* 0x000fe2000df61270 */
[C---:B------:R-:W-:Y:S01]  /*4e5c0*/  VIADD R5, R69.reuse, 0xf0 ;  /* 0x000000f045057836 */ /* 0x040fe20000000000 */
[----:B------:R-:W-:Y:S01]  /*4e5d0*/  PRMT R50, R50, 0x9910, RZ ;  /* 0x0000991032327816 */ /* 0x000fe200000000ff */
[----:B------:R-:W-:Y:S01]  /*4e5e0*/  VIADD R0, R69, 0xf1 ;  /* 0x000000f145007836 */ /* 0x000fe20000000000 */
[----:B------:R-:W1:Y:S02]  /*4e5f0*/  LDCU UR8, c[0x0][0x398] ;  /* 0x00007300ff0877ac */ /* 0x000e640008000800 */
[----:B------:R-:W-:-:S02]  /*4e600*/  ISETP.GE.AND P4, PT, R5, UR4, PT ;  /* 0x0000000405007c0c */ /* 0x000fc4000bf86270 */
[----:B------:R-:W-:Y:S01]  /*4e610*/  SHF.R.S32.HI R50, RZ, 0x8, R50 ;  /* 0x00000008ff327819 */ /* 0x000fe20000011432 */
[----:B------:R-:W1:Y:S01]  /*4e620*/  LDCU UR4, c[0x0][0x39c] ;  /* 0x00007380ff0477ac */ /* 0x000e620008000800 */
[----:B--2---:R-:W-:Y:S02]  /*4e630*/  ISETP.GE.AND P6, PT, R0, UR6, PT ;  /* 0x0000000600007c0c */ /* 0x004fe4000bfc6270 */
[----:B---3--:R-:W-:Y:S01]  /*4e640*/  ISETP.LT.AND P5, PT, R72, UR12, !P4 ;  /* 0x0000000c48007c0c */ /* 0x008fe2000e7a1270 */
[----:B------:R-:W-:Y:S01]  /*4e650*/  @P3 STG.E.U8 desc[UR14][R10.64], R50 ;  /* 0x000000320a003986 */ /* 0x000fe2000c10110e */
[----:B------:R-:W-:Y:S01]  /*4e660*/  ISETP.LT.AND P4, PT, R74, UR17, !P4 ;  /* 0x000000114a007c0c */ /* 0x000fe2000e781270 */
[----:B------:R-:W2:Y:S01]  /*4e670*/  LDCU UR12, c[0x0][0x398] ;  /* 0x00007300ff0c77ac */ /* 0x000ea20008000800 */
[----:B------:R-:W-:Y:S02]  /*4e680*/  F2FP.SATFINITE.E4M3.F32.PACK_AB_MERGE_C R0, R75, R68, RZ ;  /* 0x000000444b00723e */ /* 0x000fe400048070ff */
[----:B0-----:R-:W-:Y:S01]  /*4e690*/  ISETP.LT.AND P3, PT, R72, UR10, !P6 ;  /* 0x0000000a48007c0c */ /* 0x001fe2000f761270 */
[----:B------:R-:W3:Y:S01]  /*4e6a0*/  LDL.LU R68, [R1+0x3c8] ;  /* 0x0003c80001447983 */ /* 0x000ee20000300800 */
[----:B------:R-:W-:-:S02]  /*4e6b0*/  PRMT R4, R0, 0x9910, RZ ;  /* 0x0000991000047816 */ /* 0x000fc400000000ff */
[----:B----4-:R-:W-:Y:S01]  /*4e6c0*/  F2FP.SATFINITE.E4M3.F32.PACK_AB_MERGE_C R52, R53, R52, RZ ;  /* 0x000000343534723e */ /* 0x010fe200048070ff */
[----:B------:R-:W3:Y:S01]  /*4e6d0*/  LDL.LU R75, [R1+0x3cc] ;  /* 0x0003cc00014b7983 */ /* 0x000ee20000300800 */
[----:B------:R-:W-:Y:S01]  /*4e6e0*/  SHF.R.S32.HI R4, RZ, 0x8, R4 ;  /* 0x00000008ff047819 */ /* 0x000fe20000011404 */
[----:B------:R-:W-:Y:S01]  /*4e6f0*/  VIADD R5, R69, 0xf2 ;  /* 0x000000f245057836 */ /* 0x000fe20000000000 */
[----:B------:R-:W0:Y:S01]  /*4e700*/  LDCU UR6, c[0x0][0x39c] ;  /* 0x00007380ff0677ac */ /* 0x000e220008000800 */
[----:B------:R-:W4:Y:S01]  /*4e710*/  LDL.LU.64 R16, [R1+0x9e8] ;  /* 0x0009e80001107983 */ /* 0x000f220000300a00 */
[----:B------:R-:W0:Y:S03]  /*4e720*/  LDCU UR10, c[0x0][0x398] ;  /* 0x00007300ff0a77ac */ /* 0x000e260008000800 */
[----:B------:R-:W-:Y:S04]  /*4e730*/  @P5 STG.E.U8 desc[UR14][R8.64], R0 ;  /* 0x0000000008005986 */ /* 0x000fe8000c10110e */
[----:B------:R-:W4:Y:S04]  /*4e740*/  LDL.LU.64 R14, [R1+0x9d0] ;  /* 0x0009d000010e7983 */ /* 0x000f280000300a00 */
[----:B-----5:R-:W-:Y:S04]  /*4e750*/  @P4 STG.E.U8 desc[UR14][R6.64], R52 ;  /* 0x0000003406004986 */ /* 0x020fe8000c10110e */
[----:B------:R-:W5:Y:S04]  /*4e760*/  LDL.LU.64 R12, [R1+0x910] ;  /* 0x00091000010c7983 */ /* 0x000f680000300a00 */
[----:B------:R0:W-:Y:S04]  /*4e770*/  @P3 STG.E.U8 desc[UR14][R54.64], R4 ;  /* 0x0000000436003986 */ /* 0x0001e8000c10110e */
[----:B0-----:R-:W5:Y:S04]  /*4e780*/  LDL.LU.64 R54, [R1+0xf90] ;  /* 0x000f900001367983 */ /* 0x001f680000300a00 */
[----:B------:R-:W5:Y:S01]  /*4e790*/  LDL.LU.64 R8, [R1+0x8b8] ;  /* 0x0008b80001087983 */ /* 0x000f620000300a00 */
[----:B-1----:R-:W-:Y:S01]  /*4e7a0*/  ISETP.GE.AND P5, PT, R5, UR4, PT ;  /* 0x0000000405007c0c */ /* 0x002fe2000bfa6270 */
[----:B------:R-:W0:Y:S01]  /*4e7b0*/  LDCU UR4, c[0x0][0x39c] ;  /* 0x00007380ff0477ac */ /* 0x000e220008000800 */
[----:B------:R-:W-:-:S02]  /*4e7c0*/  ISETP.LT.AND P6, PT, R74, UR8, !P6 ;  /* 0x000000084a007c0c */ /* 0x000fc4000f7c1270 */
[----:B------:R-:W-:Y:S01]  /*4e7d0*/  PRMT R6, R52, 0x9910, RZ ;  /* 0x0000991034067816 */ /* 0x000fe200000000ff */
[----:B------:R-:W1:Y:S01]  /*4e7e0*/  LDCU UR8, c[0x0][0x398] ;  /* 0x00007300ff0877ac */ /* 0x000e620008000800 */
[----:B--2---:R-:W-:Y:S01]  /*4e7f0*/  ISETP.LT.AND P4, PT, R72, UR12, !P5 ;  /* 0x0000000c48007c0c */ /* 0x004fe2000ef81270 */
[C---:B------:R-:W-:Y:S01]  /*4e800*/  VIADD R4, R69.reuse, 0xf4 ;  /* 0x000000f445047836 */ /* 0x040fe20000000000 */
[----:B------:R-:W2:Y:S01]  /*4e810*/  LDL.LU R7, [R1+0x3d0] ;  /* 0x0003d00001077983 */ /* 0x000ea20000300800 */
[----:B------:R-:W0:Y:S01]  /*4e820*/  LDCU UR12, c[0x0][0x398] ;  /* 0x00007300ff0c77ac */ /* 0x000e220008000800 */
[----:B------:R-:W-:Y:S02]  /*4e830*/  IMAD.MOV.U32 R0, RZ, RZ, R6 ;  /* 0x000000ffff007224 */ /* 0x000fe400078e0006 */
[----:B------:R-:W-:Y:S01]  /*4e840*/  VIADD R5, R69, 0xf3 ;  /* 0x000000f345057836 */ /* 0x000fe20000000000 */
[----:B------:R-:W-:Y:S01]  /*4e850*/  ISETP.LT.AND P5, PT, R74, UR10, !P5 ;  /* 0x0000000a4a007c0c */ /* 0x000fe2000efa1270 */
[----:B------:R-:W2:Y:S01]  /*4e860*/  LDL.LU R73, [R1+0x3d4] ;  /* 0x0003d40001497983 */ /* 0x000ea20000300800 */
[----:B------:R-:W-:Y:S01]  /*4e870*/  SHF.R.S32.HI R0, RZ, 0x8, R0 ;  /* 0x00000008ff007819 */ /* 0x000fe20000011400 */
[----:B------:R-:W0:Y:S01]  /*4e880*/  LDCU UR10, c[0x0][0x398] ;  /* 0x00007300ff0a77ac */ /* 0x000e220008000800 */
[----:B------:R-:W-:Y:S01]  /*4e890*/  ISETP.GE.AND P3, PT, R5, UR6, PT ;  /* 0x0000000605007c0c */ /* 0x000fe2000bf66270 */
[----:B------:R-:W2:Y:S01]  /*4e8a0*/  LDL.LU.64 R10, [R1+0x850] ;  /* 0x00085000010a7983 */ /* 0x000ea20000300a00 */
[----:B------:R-:W0:Y:S01]  /*4e8b0*/  LDCU UR6, c[0x0][0x398] ;  /* 0x00007300ff0677ac */ /* 0x000e220008000800 */
[----:B---3--:R-:W-:-:S02]  /*4e8c0*/  F2FP.SATFINITE.E4M3.F32.PACK_AB_MERGE_C R5, R75, R68, RZ ;  /* 0x000000444b05723e */ /* 0x008fc400048070ff */
[----:B----4-:R3:W-:Y:S01]  /*4e8d0*/  @P6 STG.E.U8 desc[UR14][R16.64], R0 ;  /* 0x0000000010006986 */ /* 0x0107e2000c10110e */
[----:B0-----:R-:W-:Y:S01]  /*4e8e0*/  ISETP.GE.AND P6, PT, R4, UR4, PT ;  /* 0x0000000404007c0c */ /* 0x001fe2000bfc6270 */
[----:B------:R-:W0:Y:S01]  /*4e8f0*/  LDCU UR4, c[0x0][0x39c] ;  /* 0x00007380ff0477ac */ /* 0x000e220008000800 */
[----:B------:R-:W-:Y:S01]  /*4e900*/  PRMT R4, R5, 0x9910, RZ ;  /* 0x0000991005047816 */ /* 0x000fe200000000ff */
[----:B------:R-:W-:Y:S01]  /*4e910*/  @P4 STG.E.U8 desc[UR14][R14.64], R5 ;  /* 0x000000050e004986 */ /* 0x000fe2000c10110e */
[----:B-1----:R-:W-:Y:S01]  /*4e920*/  ISETP.LT.AND P4, PT, R72, UR8, !P3 ;  /* 0x0000000848007c0c */ /* 0x002fe2000df81270 */
[----:B------:R-:W1:Y:S01]  /*4e930*/  LDCU UR8, c[0x0][0x398] ;  /* 0x00007300ff0877ac */ /* 0x000e620008000800 */
[----:B------:R-:W-:Y:S02]  /*4e940*/  ISETP.LT.AND P3, PT, R74, UR12, !P3 ;  /* 0x0000000c4a007c0c */ /* 0x000fe4000df61270 */
[----:B---3--:R-:W-:Y:S01]  /*4e950*/  SHF.R.S32.HI R0, RZ, 0x8, R4 ;  /* 0x00000008ff007819 */ /* 0x008fe20000011404 */
[----:B------:R-:W3:Y:S01]  /*4e960*/  LDCU UR12, c[0x0][0x398] ;  /* 0x00007300ff0c77ac */ /* 0x000ee20008000800 */
[----:B-----5:R-:W-:-:S04]  /*4e970*/  F2FP.SATFINITE.E4M3.F32.PACK_AB_MERGE_C R54, R55, R54, RZ ;  /* 0x000000363736723e */ /* 0x020fc800048070ff */
[----:B------:R-:W-:-:S05]  /*4e980*/  PRMT R6, R54, 0x9910, RZ ;  /* 0x0000991036067816 */ /* 0x000fca00000000ff */
[----:B------:R-:W-:Y:S01]  /*4e990*/  IMAD.MOV.U32 R4, RZ, RZ, R6 ;  /* 0x000000ffff047224 */ /* 0x000fe200078e0006 */
[----:B------:R4:W-:Y:S04]  /*4e9a0*/  @P5 STG.E.U8 desc[UR14][R12.64], R54 ;  /* 0x000000360c005986 */ /* 0x0009e8000c10110e */
[----:B------:R-:W-:Y:S01]  /*4e9b0*/  SHF.R.S32.HI R4, RZ, 0x8, R4 ;  /* 0x00000008ff047819 */ /* 0x000fe20000011404 */
[----:B------:R5:W-:Y:S04]  /*4e9c0*/  @P4 STG.E.U8 desc[UR14][R8.64], R0 ;  /* 0x0000000008004986 */ /* 0x000be8000c10110e */
[----:B------:R0:W-:Y:S04]  /*4e9d0*/  @P3 STG.E.U8 desc[UR14][R56.64], R4 ;  /* 0x0000000438003986 */ /* 0x0001e8000c10110e */
[----:B----4-:R-:W4:Y:S04]  /*4e9e0*/  LDL.LU.64 R12, [R1+0x7d0] ;  /* 0x0007d000010c7983 */ /* 0x010f280000300a00 */
[----:B------:R-:W3:Y:S04]  /*4e9f0*/  LDL.LU R68, [R1+0x3d8] ;  /* 0x0003d80001447983 */ /* 0x000ee80000300800 */
[----:B------:R-:W3:Y:S04]  /*4ea00*/  LDL.LU R75, [R1+0x3dc] ;  /* 0x0003dc00014b7983 */ /* 0x000ee80000300800 */
[----:B-----5:R-:W5:Y:S04]  /*4ea10*/  LDL.LU.64 R8, [R1+0x778] ;  /* 0x0007780001087983 */ /* 0x020f680000300a00 */
[----:B0-----:R-:W3:Y:S01]  /*4ea20*/  LDL.LU.64 R56, [R1+0xf88] ;  /* 0x000f880001387983 */ /* 0x001ee20000300a00 */
[----:B------:R-:W-:Y:S01]  /*4ea30*/  ISETP.LT.AND P5, PT, R72, UR6, !P6 ;  /* 0x0000000648007c0c */ /* 0x000fe2000f7a1270 */
[----:B------:R-:W0:Y:S01]  /*4ea40*/  LDCU UR6, c[0x0][0x398] ;  /* 0x00007300ff0677ac */ /* 0x000e220008000800 */
[----:B------:R-:W-:Y:S01]  /*4ea50*/  VIADD R5, R69, 0xf5 ;  /* 0x000000f545057836 */ /* 0x000fe20000000000 */
[----:B------:R-:W4:Y:S04]  /*4ea60*/  LDL.LU.64 R16, [R1+0x710] ;  /* 0x0007100001107983 */ /* 0x000f280000300a00 */
[----:B------:R-:W-:Y:S01]  /*4ea70*/  ISETP.GE.AND P4, PT, R5, UR4, PT ;  /* 0x0000000405007c0c */ /* 0x000fe2000bf86270 */
[----:B------:R-:W3:Y:S01]  /*4ea80*/  LDCU UR4, c[0x0][0x398] ;  /* 0x00007300ff0477ac */ /* 0x000ee20008000800 */
[----:B--2---:R-:W-:-:S02]  /*4ea90*/  F2FP.SATFINITE.E4M3.F32.PACK_AB_MERGE_C R5, R73, R7, RZ ;  /* 0x000000074905723e */ /* 0x004fc400048070ff */
[----:B-1----:R-:W-:Y:S01]  /*4eaa0*/  ISETP.LT.AND P6, PT, R74, UR8, !P6 ;  /* 0x000000084a007c0c */ /* 0x002fe2000f7c1270 */
[----:B------:R-:W1:Y:S02]  /*4eab0*/  LDCU UR8, c[0x0][0x398] ;  /* 0x00007300ff0877ac */ /* 0x000e640008000800 */
[----:B------:R2:W-:Y:S01]  /*4eac0*/  @P5 STG.E.U8 desc[UR14][R10.64], R5 ;  /* 0x000000050a005986 */ /* 0x0005e2000c10110e */
[----:B------:R-:W-:Y:S02]  /*4ead0*/  PRMT R0, R5, 0x9910, RZ ;  /* 0x0000991005007816 */ /* 0x000fe400000000ff */
[----:B0-----:R-:W-:Y:S01]  /*4eae0*/  ISETP.LT.AND P5, PT, R72, UR6, !P4 ;  /* 0x0000000648007c0c */ /* 0x001fe2000e7a1270 */
[----:B------:R-:W0:Y:S01]  /*4eaf0*/  LDCU UR6, c[0x0][0x398] ;  /* 0x00007300ff0677ac */ /* 0x000e220008000800 */
[----:B------:R-:W-:Y:S01]  /*4eb00*/  SHF.R.S32.HI R0, RZ, 0x8, R0 ;  /* 0x00000008ff007819 */ /* 0x000fe20000011400 */
[----:B--2---:R-:W2:Y:S01]  /*4eb10*/  LDL.LU.64 R10, [R1+0x6d0] ;  /* 0x0006d000010a7983 */ /* 0x004ea20000300a00 */
[----:B---3--:R-:W-:-:S05]  /*4eb20*/  F2FP.SATFINITE.E4M3.F32.PACK_AB_MERGE_C R56, R57, R56, RZ ;  /* 0x000000383938723e */ /* 0x008fca00048070ff */
[----:B----4-:R-:W-:Y:S04]  /*4eb30*/  @P6 STG.E.U8 desc[UR14][R12.64], R56 ;  /* 0x000000380c006986 */ /* 0x010fe8000c10110e */
[----:B------:R3:W-:Y:S04]  /*4eb40*/  @P5 STG.E.U8 desc[UR14][R58.64], R0 ;  /* 0x000000003a005986 */ /* 0x0007e8000c10110e */
[----:B---3--:R-:W3:Y:S01]  /*4eb50*/  LDL.LU.64 R58, [R1+0xf80] ;  /* 0x000f8000013a7983 */ /* 0x008ee20000300a00 */
[----:B------:R-:W-:Y:S01]  /*4eb60*/  VIADD R4, R69, 0xf6 ;  /* 0x000000f645047836 */ /* 0x000fe20000000000 */
[----:B------:R-:W-:-:S02]  /*4eb70*/  PRMT R5, R56, 0x9910, RZ ;  /* 0x0000991038057816 */ /* 0x000fc400000000ff */
[----:B------:R-:W-:Y:S01]  /*4eb80*/  ISETP.LT.AND P4, PT, R74, UR10, !P4 ;  /* 0x0000000a4a007c0c */ /* 0x000fe2000e781270 */
[----:B------:R-:W-:Y:S01]  /*4eb90*/  VIADD R6, R69, 0xf7 ;  /* 0x000000f745067836 */ /* 0x000fe20000000000 */
[----:B------:R-:W-:Y:S01]  /*4eba0*/  ISETP.GE.AND P6, PT, R4, UR5, PT ;  /* 0x0000000504007c0c */ /* 0x000fe2000bfc6270 */
[----:B------:R-:W-:Y:S01]  /*4ebb0*/  IMAD.MOV.U32 R4, RZ, RZ, R5 ;  /* 0x000000ffff047224 */ /* 0x000fe200078e0005 */
[----:B------:R-:W-:Y:S01]  /*4ebc0*/  F2FP.SATFINITE.E4M3.F32.PACK_AB_MERGE_C R5, R75, R68, RZ ;  /* 0x000000444b05723e */ /* 0x000fe200048070ff */
[----:B------:R-:W4:Y:S01]  /*4ebd0*/  LDL.LU R15, [R1+0x3e0] ;  /* 0x0003e000010f7983 */ /* 0x000f220000300800 */
[----:B------:R-:W-:Y:S01]  /*4ebe0*/  ISETP.GE.AND P3, PT, R6, UR9, PT ;  /* 0x0000000906007c0c */ /* 0x000fe2000bf66270 */
[----:B------:R-:W0:Y:S01]  /*4ebf0*/  LDCU UR5, c[0x0][0x398] ;  /* 0x00007300ff0577ac */ /* 0x000e220008000800 */
[----:B------:R-:W-:Y:S01]  /*4ec00*/  SHF.R.S32.HI R4, RZ, 0x8, R4 ;  /* 0x00000008ff047819 */ /* 0x000fe20000011404 */
[----:B------:R-:W4:Y:S01]  /*4ec10*/  LDL.LU R73, [R1+0x3e4] ;  /* 0x0003e40001497983 */ /* 0x000f220000300800 */
[----:B------:R-:W-:Y:S01]  /*4ec20*/  ISETP.LT.AND P5, PT, R72, UR4, !P6 ;  /* 0x0000000448007c0c */ /* 0x000fe2000f7a1270 */
[----:B------:R-:W0:Y:S01]  /*4ec30*/  LDCU UR4, c[0x0][0x398] ;  /* 0x00007300ff0477ac */ /* 0x000e220008000800 */
[----:B------:R-:W-:Y:S01]  /*4ec40*/  PRMT R7, R5, 0x9910, RZ ;  /* 0x0000991005077816 */ /* 0x000fe200000000ff */
[----:B-----5:R5:W-:Y:S01]  /*4ec50*/  @P4 STG.E.U8 desc[UR14][R8.64], R4 ;  /* 0x0000000408004986 */ /* 0x020be2000c10110e */
[----:B-1----:R-:W-:-:S02]  /*4ec60*/  ISETP.LT.AND P6, PT, R74, UR8, !P6 ;  /* 0x000000084a007c0c */ /* 0x002fc4000f7c1270 */
[----:B---3--:R-:W-:Y:S01]  /*4ec70*/  F2FP.SATFINITE.E4M3.F32.PACK_AB_MERGE_C R58, R59, R58, RZ ;  /* 0x0000003a3b3a723e */ /* 0x008fe200048070ff */
[----:B------:R-:W3:Y:S01]  /*4ec80*/  LDL.LU.64 R12, [R1+0x668] ;  /* 0x00066800010c7983 */ /* 0x000ee20000300a00 */
[----:B0-----:R-:W-:Y:S01]  /*4ec90*/  ISETP.LT.AND P4, PT, R72, UR6, !P3 ;  /* 0x0000000648007c0c */ /* 0x001fe2000df81270 */
[----:B------:R-:W-:Y:S01]  /*4eca0*/  IMAD.MOV.U32 R0, RZ, RZ, R7 ;  /* 0x000000ffff007224 */ /* 0x000fe200078e0007 */
[----:B------:R-:W0:Y:S03]  /*4ecb0*/  LDCU UR6, c[0x0][0x398] ;  /* 0x00007300ff0677ac */ /* 0x000e260008000800 */
[----:B------:R-:W-:Y:S01]  /*4ecc0*/  @P5 STG.E.U8 desc[UR14][R16.64], R5 ;  /* 0x0000000510005986 */ /* 0x000fe2000c10110e */
[----:B------:R-:W-:-:S03]  /*4ecd0*/  SHF.R.S32.HI R0, RZ, 0x8, R0 ;  /* 0x00000008ff007819 */ /* 0x000fc60000011400 */
[----:B--2---:R-:W-:Y:S01]  /*4ece0*/  @P6 STG.E.U8 desc[UR14][R10.64], R58 ;  /* 0x0000003a0a006986 */ /* 0x004fe2000c10110e */
[----:B------:R-:W-:Y:S01]  /*4ecf0*/  VIADD R6, R69, 0xf8 ;  /* 0x000000f845067836 */ /* 0x000fe20000000000 */
[----:B------:R-:W1:Y:S02]  /*4ed00*/  LDCU UR8, c[0x0][0x398] ;  /* 0x00007300ff0877ac */ /* 0x000e640008000800 */
[----:B-----5:R-:W2:Y:S01]  /*4ed10*/  LDL.LU.64 R8, [R1+0x600] ;  /* 0x0006000001087983 */ /* 0x020ea20000300a00 */
[----:B------:R-:W5:Y:S03]  /*4ed20*/  LDCU UR9, c[0x0][0x398] ;  /* 0x00007300ff0977ac */ /* 0x000f660008000800 */
[----:B------:R0:W-:Y:S01]  /*4ed30*/  @P4 STG.E.U8 desc[UR14][R60.64], R0 ;  /* 0x000000003c004986 */ /* 0x0001e2000c10110e */
[----:B------:R-:W1:Y:S03]  /*4ed40*/  LDCU UR10, c[0x0][0x398] ;  /* 0x00007300ff0a77ac */ /* 0x000e660008000800 */
[----:B0-----:R-:W5:Y:S04]  /*4ed50*/  LDL.LU.64 R60, [R1+0xf78] ;  /* 0x000f7800013c7983 */ /* 0x001f680000300a00 */
[----:B------:R-:W5:Y:S04]  /*4ed60*/  LDL.LU.64 R10, [R1+0x2c0] ;  /* 0x0002c000010a7983 */ /* 0x000f680000300a00 */
[----:B------:R-:W5:Y:S04]  /*4ed70*/  LDL.LU R68, [R1+0x3e8] ;  /* 0x0003e80001447983 */ /* 0x000f680000300800 */
[----:B------:R-:W5:Y:S01]  /*4ed80*/  LDL.LU R75, [R1+0x3ec] ;  /* 0x0003ec00014b7983 */ /* 0x000f620000300800 */
[----:B------:R-:W-:-:S02]  /*4ed90*/  ISETP.GE.AND P5, PT, R6, UR11, PT ;  /* 0x0000000b06007c0c */ /* 0x000fc4000bfa6270 */
[----:B------:R-:W-:Y:S01]  /*4eda0*/  ISETP.LT.AND P4, PT, R74, UR4, !P3 ;  /* 0x000000044a007c0c */ /* 0x000fe2000df81270 */
[----:B------:R-:W0:Y:S01]  /*4edb0*/  LDCU UR4, c[0x0][0x398] ;  /* 0x00007300ff0477ac */ /* 0x000e220008000800 */
[----:B------:R-:W-:Y:S02]  /*4edc0*/  PRMT R4, R58, 0x9910, RZ ;  /* 0x000099103a047816 */ /* 0x000fe400000000ff */
[----:B------:R-:W-:Y:S01]  /*4edd0*/  ISETP.LT.AND P6, PT, R72, UR5, !P5 ;  /* 0x0000000548007c0c */ /* 0x000fe2000efc1270 */
[----:B------:R-:W0:Y:S01]  /*4ede0*/  LDCU UR5, c[0x0][0x398] ;  /* 0x00007300ff0577ac */ /* 0x000e220008000800 */
[----:B------:R-:W-:Y:S02]  /*4edf0*/  ISETP.LT.AND P5, PT, R74, UR6, !P5 ;  /* 0x000000064a007c0c */ /* 0x000fe4000efa1270 */
[----:B------:R-:W-:Y:S01]  /*4ee00*/  SHF.R.S32.HI R0, RZ, 0x8, R4 ;  /* 0x00000008ff007819 */ /* 0x000fe20000011404 */
[----:B------:R-:W-:Y:S01]  /*4ee10*/  VIADD R4, R69, 0xf9 ;  /* 0x000000f945047836 */ /* 0x000fe20000000000 */
[----:B----4-:R-:W-:Y:S01]  /*4ee20*/  F2FP.SATFINITE.E4M3.F32.PACK_AB_MERGE_C R5, R73, R15, RZ ;  /* 0x0000000f4905723e */ /* 0x010fe200048070ff */
[C---:B------:R-:W-:Y:S01]  /*4ee30*/  VIADD R6, R69.reuse, 0xfa ;  /* 0x000000fa45067836 */ /* 0x040fe20000000000 */
[----:B------:R-:W4:Y:S04]  /*4ee40*/  LDCU UR6, c[0x0][0x398] ;  /* 0x00007300ff0677ac */ /* 0x000f280008000800 */
[----:B------:R-:W-:Y:S01]  /*4ee50*/  ISETP.GE.AND P3, PT, R6, UR7, PT ;  /* 0x0000000706007c0c */ /* 0x000fe2000bf66270 */
[----:B------:R-:W-:Y:S01]  /*4ee60*/  VIADD R6, R69, 0xfb ;  /* 0x000000fb45067836 */ /* 0x000fe20000000000 */
[----:B------:R-:W0:Y:S01]  /*4ee70*/  LDCU UR7, c[0x0][0x398] ;  /* 0x00007300ff0777ac */ /* 0x000e220008000800 */
[----:B------:R-:W0:Y:S01]  /*4ee80*/  LDCU UR11, c[0x0][0x398] ;  /* 0x00007300ff0b77ac */ /* 0x000e220008000800 */
[----:B---3--:R3:W-:Y:S01]  /*4ee90*/  @P4 STG.E.U8 desc[UR14][R12.64], R0 ;  /* 0x000000000c004986 */ /* 0x0087e2000c10110e */
[----:B------:R-:W-:-:S02]  /*4eea0*/  ISETP.GE.AND P4, PT, R4, UR13, PT ;  /* 0x0000000d04007c0c */ /* 0x000fc4000bf86270 */
[----:B------:R-:W-:Y:S01]  /*4eeb0*/  PRMT R4, R5, 0x9910, RZ ;  /* 0x0000991005047816 */ /* 0x000fe200000000ff */
[----:B--2---:R-:W-:Y:S01]  /*4eec0*/  @P6 STG.E.U8 desc[UR14][R8.64], R5 ;  /* 0x0000000508006986 */ /* 0x004fe2000c10110e */
[----:B-1----:R-:W-:Y:S01]  /*4eed0*/  ISETP.LT.AND P6, PT, R72, UR8, !P4 ;  /* 0x0000000848007c0c */ /* 0x002fe2000e7c1270 */
[----:B------:R-:W1:Y:S01]  /*4eee0*/  LDCU UR8, c[0x0][0x398] ;  /* 0x00007300ff0877ac */ /* 0x000e620008000800 */
[----:B0-----:R-:W-:Y:S02]  /*4eef0*/  ISETP.LT.AND P4, PT, R74, UR4, !P4 ;  /* 0x000000044a007c0c */ /* 0x001fe4000e781270 */
[----:B---3--:R-:W-:Y:S01]  /*4ef00*/  SHF.R.S32.HI R0, RZ, 0x8, R4 ;  /* 0x00000008ff007819 */ /* 0x008fe20000011404 */
[----:B------:R-:W0:Y:S01]  /*4ef10*/  LDCU UR4, c[0x0][0x398] ;  /* 0x00007300ff0477ac */ /* 0x000e220008000800 */
[----:B-----5:R-:W-:-:S04]  /*4ef20*/  F2FP.SATFINITE.E4M3.F32.PACK_AB_MERGE_C R60, R61, R60, RZ ;  /* 0x0000003c3d3c723e */ /* 0x020fc800048070ff */
[----:B------:R-:W-:Y:S01]  /*4ef30*/  PRMT R7, R60, 0x9910, RZ ;  /* 0x000099103c077816 */ /* 0x000fe200000000ff */
[----:B------:R2:W-:Y:S01]  /*4ef40*/  @P5 STG.E.U8 desc[UR14][R62.64], R60 ;  /* 0x0000003c3e005986 */ /* 0x0005e2000c10110e */
[----:B------:R-:W-:Y:S01]  /*4ef50*/  ISETP.LT.AND P5, PT, R72, UR5, !P3 ;  /* 0x0000000548007c0c */ /* 0x000fe2000dfa1270 */
[----:B------:R-:W3:Y:S02]  /*4ef60*/  LDCU UR5, c[0x0][0x398] ;  /* 0x00007300ff0577ac */ /* 0x000ee40008000800 */
[----:B------:R-:W-:Y:S01]  /*4ef70*/  IMAD.MOV.U32 R4, RZ, RZ, R7 ;  /* 0x000000ffff047224 */ /* 0x000fe200078e0007 */
[----:B--2---:R-:W2:Y:S04]  /*4ef80*/  LDL.LU.64 R62, [R1+0xf70] ;  /* 0x000f7000013e7983 */ /* 0x004ea80000300a00 */
[----:B------:R-:W-:Y:S01]  /*4ef90*/  SHF.R.S32.HI R4, RZ, 0x8, R4 ;  /* 0x00000008ff047819 */ /* 0x000fe20000011404 */
[----:B------:R-:W5:Y:S04]  /*4efa0*/  LDL.LU R9, [R1+0x3f0] ;  /* 0x0003f00001097983 */ /* 0x000f680000300800 */
[----:B------:R-:W5:Y:S04]  /*4efb0*/  LDL.LU R73, [R1+0x3f4] ;  /* 0x0003f40001497983 */ /* 0x000f680000300800 */
[----:B------:R-:W-:Y:S01]  /*4efc0*/  @P6 STG.E.U8 desc[UR14][R10.64], R0 ;  /* 0x000000000a006986 */ /* 0x000fe2000c10110e */
[----:B------:R-:W-:-:S02]  /*4efd0*/  ISETP.GE.AND P6, PT, R6, UR19, PT ;  /* 0x0000001306007c0c */ /* 0x000fc4000bfc6270 */
[----:B------:R-:W-:Y:S01]  /*4efe0*/  F2FP.SATFINITE.E4M3.F32.PACK_AB_MERGE_C R6, R75, R68, RZ ;  /* 0x000000444b06723e */ /* 0x000fe200048070ff */
[----:B------:R0:W-:Y:S04]  /*4eff0*/  @P4 STG.E.U8 desc[UR14][R64.64], R4 ;  /* 0x0000000440004986 */ /* 0x0001e8000c10110e */
[----:B------:R1:W-:Y:S04]  /*4f000*/  @P5 STG.E.U8 desc[UR14][R66.64], R6 ;  /* 0x0000000642005986 */ /* 0x0003e8000c10110e */
[----:B0-----:R-:W3:Y:S04]  /*4f010*/  LDL.LU.64 R64, [R1+0xf68] ;  /* 0x000f680001407983 */ /* 0x001ee80000300a00 */
[----:B------:R-:W3:Y:S04]  /*4f020*/  LDL.LU R68, [R1+0x3f8] ;  /* 0x0003f80001447983 */ /* 0x000ee80000300800 */
[----:B------:R-:W3:Y:S04]  /*4f030*/  LDL.LU R75, [R1+0x3fc] ;  /* 0x0003fc00014b7983 */ /* 0x000ee80000300800 */
[----:B-1----:R-:W3:Y:S01]  /*4f040*/  LDL.LU.64 R66, [R1+0xf60] ;  /* 0x000f600001427983 */ /* 0x002ee20000300a00 */
[----:B----4-:R-:W-:Y:S01]  /*4f050*/  ISETP.LT.AND P3, PT, R74, UR6, !P3 ;  /* 0x000000064a007c0c */ /* 0x010fe2000df61270 */
[----:B------:R-:W0:Y:S01]  /*4f060*/  LDCU UR6, c[0x0][0x398] ;  /* 0x00007300ff0677ac */ /* 0x000e220008000800 */
[----:B------:R-:W-:-:S02]  /*4f070*/  ISETP.LT.AND P4, PT, R72, UR7, !P6 ;  /* 0x0000000748007c0c */ /* 0x000fc4000f781270 */
[----:B------:R-:W-:Y:S01]  /*4f080*/  ISETP.LT.AND P6, PT, R74, UR9, !P6 ;  /* 0x000000094a007c0c */ /* 0x000fe2000f7c1270 */
[----:B------:R-:W1:Y:S01]  /*4f090*/  LDCU UR7, c[0x0][0x398] ;  /* 0x00007300ff0777ac */ /* 0x000e620008000800 */
[----:B------:R-:W-:Y:S02]  /*4f0a0*/  ISETP.LT.AND P5, PT, R72, UR8, !P0 ;  /* 0x0000000848007c0c */ /* 0x000fe4000c7a1270 */
[----:B------:R-:W-:Y:S01]  /*4f0b0*/  PRMT R5, R6, 0x9910, RZ ;  /* 0x0000991006057816 */ /* 0x000fe200000000ff */
[----:B------:R-:W-:-:S03]  /*4f0c0*/  VIADD R69, R69, 0xfd ;  /* 0x000000fd45457836 */ /* 0x000fc60000000000 */
[----:B------:R-:W-:Y:S02]  /*4f0d0*/  SHF.R.S32.HI R5, RZ, 0x8, R5 ;  /* 0x00000008ff057819 */ /* 0x000fe40000011405 */
[----:B------:R-:W-:Y:S02]  /*4f0e0*/  ISETP.LT.AND P0, PT, R74, UR4, !P0 ;  /* 0x000000044a007c0c */ /* 0x000fe4000c701270 */
[----:B--2---:R-:W-:-:S04]  /*4f0f0*/  F2FP.SATFINITE.E4M3.F32.PACK_AB_MERGE_C R63, R63, R62, RZ ;  /* 0x0000003e3f3f723e */ /* 0x004fc800048070ff */
[----:B------:R-:W-:Y:S01]  /*4f100*/  PRMT R7, R63, 0x9910, RZ ;  /* 0x000099103f077816 */ /* 0x000fe200000000ff */
[----:B------:R-:W-:Y:S01]  /*4f110*/  @P3 STG.E.U8 desc[UR14][R92.64], R63 ;  /* 0x0000003f5c003986 */ /* 0x000fe2000c10110e */
[----:B------:R-:W-:Y:S02]  /*4f120*/  ISETP.GE.AND P3, PT, R69, UR23, PT ;  /* 0x0000001745007c0c */ /* 0x000fe4000bf66270 */
[----:B------:R-:W-:Y:S02]  /*4f130*/  SHF.R.S32.HI R7, RZ, 0x8, R7 ;  /* 0x00000008ff077819 */ /* 0x000fe40000011407 */
[----:B-----5:R-:W-:Y:S01]  /*4f140*/  F2FP.SATFINITE.E4M3.F32.PACK_AB_MERGE_C R9, R73, R9, RZ ;  /* 0x000000094909723e */ /* 0x020fe200048070ff */
[----:B------:R2:W-:Y:S03]  /*4f150*/  @P4 STG.E.U8 desc[UR14][R90.64], R5 ;  /* 0x000000055a004986 */ /* 0x0005e6000c10110e */
[----:B------:R-:W-:Y:S01]  /*4f160*/  PRMT R0, R9, 0x9910, RZ ;  /* 0x0000991009007816 */ /* 0x000fe200000000ff */
[----:B------:R4:W-:Y:S01]  /*4f170*/  @P6 STG.E.U8 desc[UR14][R88.64], R7 ;  /* 0x0000000758006986 */ /* 0x0009e2000c10110e */
[----:B---3--:R-:W-:-:S02]  /*4f180*/  ISETP.LT.AND P6, PT, R72, UR5, !P3 ;  /* 0x0000000548007c0c */ /* 0x008fc4000dfc1270 */
[----:B0-----:R-:W-:Y:S01]  /*4f190*/  ISETP.LT.AND P3, PT, R74, UR6, !P3 ;  /* 0x000000064a007c0c */ /* 0x001fe2000df61270 */
[----:B------:R0:W-:Y:S01]  /*4f1a0*/  @P5 STG.E.U8 desc[UR14][R86.64], R9 ;  /* 0x0000000956005986 */ /* 0x0001e2000c10110e */
[----:B------:R-:W-:Y:S02]  /*4f1b0*/  ISETP.LT.AND P5, PT, R72, UR10, !P1 ;  /* 0x0000000a48007c0c */ /* 0x000fe4000cfa1270 */
[----:B-1----:R-:W-:Y:S01]  /*4f1c0*/  ISETP.LT.AND P1, PT, R74, UR7, !P1 ;  /* 0x000000074a007c0c */ /* 0x002fe2000cf21270 */
[----:B--2---:R-:W-:Y:S01]  /*4f1d0*/  IMAD.MOV.U32 R5, RZ, RZ, R0 ;  /* 0x000000ffff057224 */ /* 0x004fe200078e0000 */
[----:B------:R-:W-:Y:S02]  /*4f1e0*/  ISETP.LT.AND P4, PT, R72, UR12, !P2 ;  /* 0x0000000c48007c0c */ /* 0x000fe4000d781270 */
[----:B------:R-:W-:Y:S02]  /*4f1f0*/  F2FP.SATFINITE.E4M3.F32.PACK_AB_MERGE_C R65, R65, R64, RZ ;  /* 0x000000404141723e */ /* 0x000fe400048070ff */
[----:B------:R-:W-:-:S02]  /*4f200*/  ISETP.LT.AND P2, PT, R74, UR11, !P2 ;  /* 0x0000000b4a007c0c */ /* 0x000fc4000d741270 */
[----:B----4-:R-:W-:Y:S02]  /*4f210*/  PRMT R7, R65, 0x9910, RZ ;  /* 0x0000991041077816 */ /* 0x010fe400000000ff */
[----:B------:R-:W-:Y:S02]  /*4f220*/  F2FP.SATFINITE.E4M3.F32.PACK_AB_MERGE_C R13, R75, R68, RZ ;  /* 0x000000444b0d723e */ /* 0x000fe400048070ff */
[----:B------:R-:W-:Y:S02]  /*4f230*/  F2FP.SATFINITE.E4M3.F32.PACK_AB_MERGE_C R67, R67, R66, RZ ;  /* 0x000000424343723e */ /* 0x000fe400048070ff */
[----:B------:R-:W-:Y:S02]  /*4f240*/  SHF.R.S32.HI R5, RZ, 0x8, R5 ;  /* 0x00000008ff057819 */ /* 0x000fe40000011405 */
[----:B0-----:R-:W-:Y:S02]  /*4f250*/  PRMT R9, R13, 0x9910, RZ ;  /* 0x000099100d097816 */ /* 0x001fe400000000ff */
[----:B------:R-:W-:-:S02]  /*4f260*/  SHF.R.S32.HI R7, RZ, 0x8, R7 ;  /* 0x00000008ff077819 */ /* 0x000fc40000011407 */
[----:B------:R-:W-:Y:S01]  /*4f270*/  PRMT R11, R67, 0x9910, RZ ;  /* 0x00009910430b7816 */ /* 0x000fe200000000ff */
[----:B------:R0:W-:Y:S01]  /*4f280*/  @P0 STG.E.U8 desc[UR14][R84.64], R65 ;  /* 0x0000004154000986 */ /* 0x0001e2000c10110e */
[----:B------:R-:W-:Y:S02]  /*4f290*/  SHF.R.S32.HI R9, RZ, 0x8, R9 ;  /* 0x00000008ff097819 */ /* 0x000fe40000011409 */
[----:B------:R-:W-:Y:S01]  /*4f2a0*/  SHF.R.S32.HI R11, RZ, 0x8, R11 ;  /* 0x00000008ff0b7819 */ /* 0x000fe2000001140b */
[----:B------:R0:W-:Y:S04]  /*4f2b0*/  @P6 STG.E.U8 desc[UR14][R82.64], R5 ;  /* 0x0000000552006986 */ /* 0x0001e8000c10110e */
[----:B------:R0:W-:Y:S04]  /*4f2c0*/  @P3 STG.E.U8 desc[UR14][R80.64], R7 ;  /* 0x0000000750003986 */ /* 0x0001e8000c10110e */
[----:B------:R0:W-:Y:S04]  /*4f2d0*/  @P5 STG.E.U8 desc[UR14][R78.64], R13 ;  /* 0x0000000d4e005986 */ /* 0x0001e8000c10110e */
[----:B------:R0:W-:Y:S04]  /*4f2e0*/  @P1 STG.E.U8 desc[UR14][R76.64], R67 ;  /* 0x000000434c001986 */ /* 0x0001e8000c10110e */
[----:B------:R0:W-:Y:S04]  /*4f2f0*/  @P4 STG.E.U8 desc[UR14][R70.64], R9 ;  /* 0x0000000946004986 */ /* 0x0001e8000c10110e */
[----:B------:R0:W-:Y:S01]  /*4f300*/  @P2 STG.E.U8 desc[UR14][R2.64], R11 ;  /* 0x0000000b02002986 */ /* 0x0001e2000c10110e */
[----:B------:R-:W-:Y:S06]  /*4f310*/  BAR.SYNC.DEFER_BLOCKING 0x0 ;  /* 0x0000000000007b1d */ /* 0x000fec0000010000 */
[----:B------:R-:W-:Y:S05]  /*4f320*/  BRA.U UP0, `(.L_x_19) ;  /* 0x0000000100a07547 */ /* 0x000fea000b800000 */
[----:B------:R-:W1:Y:S01]  /*4f330*/  S2UR UR5, SR_CgaCtaId ;  /* 0x00000000000579c3 */ /* 0x000e620000008800 */
[----:B------:R-:W-:Y:S01]  /*4f340*/  NOP ;  /* 0x0000000000007918 */ /* 0x000fe20000000000 */
[----:B------:R-:W-:Y:S01]  /*4f350*/  UMOV UR4, 0x50 ;  /* 0x0000005000047882 */ /* 0x000fe20000000000 */
[----:B------:R-:W-:Y:S02]  /*4f360*/  IMAD.U32 R0, RZ, RZ, UR16 ;  /* 0x00000010ff007e24 */ /* 0x000fe4000f8e00ff */
[----:B0-----:R-:W-:Y:S02]  /*4f370*/  IMAD.MOV.U32 R3, RZ, RZ, 0xffff ;  /* 0x0000ffffff037424 */ /* 0x001fe400078e00ff */
[----:B------:R-:W-:Y:S01]  /*4f380*/  IMAD.MOV.U32 R7, RZ, RZ, 0x1 ;  /* 0x00000001ff077424 */ /* 0x000fe200078e00ff */
[----:B------:R-:W-:-:S04]  /*4f390*/  LOP3.LUT R0, R0, 0xffff, RZ, 0xc0, !PT ;  /* 0x0000ffff00007812 */ /* 0x000fc800078ec0ff */
[----:B------:R-:W-:-:S05]  /*4f3a0*/  SHF.R.U32.HI R0, RZ, 0x5, R0 ;  /* 0x00000005ff007819 */ /* 0x000fca0000011600 */
[----:B------:R-:W-:Y:S01]  /*4f3b0*/  VIADD R2, R0, 0x10 ;  /* 0x0000001000027836 */ /* 0x000fe20000000000 */
[----:B------:R-:W-:Y:S01]  /*4f3c0*/  SHF.L.U32 R0, R3, R0, RZ ;  /* 0x0000000003007219 */ /* 0x000fe200000006ff */
[----:B-1----:R-:W-:-:S03]  /*4f3d0*/  ULEA UR6, UR5, UR4, 0x18 ;  /* 0x0000000405067291 */ /* 0x002fc6000f8ec0ff */
[----:B------:R-:W-:-:S04]  /*4f3e0*/  SHF.L.U32 R3, R7, R2, RZ ;  /* 0x0000000207037219 */ /* 0x000fc800000006ff */
[----:B------:R-:W-:Y:S02]  /*4f3f0*/  LOP3.LUT R0, R3, R0, RZ, 0xfc, !PT ;  /* 0x0000000003007212 */ /* 0x000fe400078efcff */
[----:B------:R-:W0:Y:S02]  /*4f400*/  LDS R5, [UR6] ;  /* 0x00000006ff057984 */ /* 0x000e240008000800 */
[C---:B------:R-:W-:Y:S02]  /*4f410*/  LOP3.LUT R2, R0.reuse, 0xffff, RZ, 0xc0, !PT ;  /* 0x0000ffff00027812 */ /* 0x040fe400078ec0ff */
[----:B0-----:R-:W-:-:S04]  /*4f420*/  LOP3.LUT R3, R0, 0xffff, R5, 0x80, !PT ;  /* 0x0000ffff00037812 */ /* 0x001fc800078e8005 */
[----:B------:R-:W-:-:S13]  /*4f430*/  ISETP.NE.AND P0, PT, R3, R2, PT ;  /* 0x000000020300720c */ /* 0x000fda0003f05270 */
[----:B------:R-:W-:Y:S05]  /*4f440*/  @P0 BRA `(.L_x_20) ;  /* 0x0000000000500947 */ /* 0x000fea0003800000 */
[----:B------:R-:W-:Y:S02]  /*4f450*/  SHF.R.U32.HI R5, RZ, 0x10, R5 ;  /* 0x00000010ff057819 */ /* 0x000fe40000011605 */
[----:B------:R-:W-:-:S04]  /*4f460*/  SHF.R.U32.HI R2, RZ, 0x10, R0 ;  /* 0x00000010ff027819 */ /* 0x000fc80000011600 */
[----:B------:R-:W-:-:S04]  /*4f470*/  LOP3.LUT R5, R5, R2, RZ, 0xc0, !PT ;  /* 0x0000000205057212 */ /* 0x000fc800078ec0ff */
[----:B------:R-:W-:-:S13]  /*4f480*/  ISETP.NE.AND P0, PT, R5, R2, PT ;  /* 0x000000020500720c */ /* 0x000fda0003f05270 */
[----:B------:R-:W-:Y:S05]  /*4f490*/  @P0 BRA `(.L_x_21) ;  /* 0x0000000000300947 */ /* 0x000fea0003800000 */
[----:B------:R-:W-:Y:S01]  /*4f4a0*/  R2UR UR4, R0 ;  /* 0x00000000000472ca */ /* 0x000fe200000e0000 */
[----:B------:R-:W-:Y:S01]  /*4f4b0*/  VOTEU.ANY UR5, UPT, PT ;  /* 0x0000000000057886 */ /* 0x000fe200038e0100 */
[----:B------:R-:W0:Y:S01]  /*4f4c0*/  S2R R0, SR_LANEID ;  /* 0x0000000000007919 */ /* 0x000e220000000000 */
[----:B------:R-:W-:-:S10]  /*4f4d0*/  UFLO.U32 UR5, UR5 ;  /* 0x00000005000572bd */ /* 0x000fd400080e0000 */
[----:B------:R-:W-:-:S06]  /*4f4e0*/  ULOP3.LUT UR4, URZ, UR4, URZ, 0x33, !UPT ;  /* 0x00000004ff047292 */ /* 0x000fcc000f8e33ff */
[----:B------:R-:W-:-:S04]  /*4f4f0*/  IMAD.U32 R2, RZ, RZ, UR4 ;  /* 0x00000004ff027e24 */ /* 0x000fc8000f8e00ff */
[----:B------:R-:W1:Y:S02]  /*4f500*/  REDUX UR7, R2 ;  /* 0x00000000020773c4 */ /* 0x000e640000000000 */
[----:B------:R2:W-:Y:S01]  /*4f510*/  UTCATOMSWS.AND URZ, UR4 ;  /* 0x0000000400ff79e3 */ /* 0x0005e20008000000 */
[----:B0-----:R-:W-:Y:S01]  /*4f520*/  ISETP.EQ.U32.AND P0, PT, R0, UR5, PT ;  /* 0x0000000500007c0c */ /* 0x001fe2000bf02070 */
[----:B-1----:R-:W-:-:S12]  /*4f530*/  IMAD.U32 R0, RZ, RZ, UR7 ;  /* 0x00000007ff007e24 */ /* 0x002fd8000f8e00ff */
[----:B------:R2:W-:Y:S01]  /*4f540*/  @P0 ATOMS.AND RZ, [UR6], R0 ;  /* 0x00000000ffff098c */ /* 0x0005e2000a800006 */
[----:B------:R-:W-:Y:S05]  /*4f550*/  BRA `(.L_x_19) ;  /* 0x0000000000147947 */ /* 0x000fea0003800000 */
.L_x_21:
[----:B------:R-:W-:-:S07]  /*4f560*/  MOV R2, 0x4f580 ;  /* 0x0004f58000027802 */ /* 0x000fce0000000f00 */
[----:B------:R-:W-:Y:S05]  /*4f570*/  CALL.REL.NOINC `($__internal_0_$__cuda_sm10x_tcgen05_guardrail_trap_col_being_dealloced_not_returned_by_alloc) ;  /* 0x00000000005c7944 */ /* 0x000fea0003c00000 */
[----:B------:R-:W-:Y:S05]  /*4f580*/  BRA `(.L_x_19) ;  /* 0x0000000000087947 */ /* 0x000fea0003800000 */
.L_x_20:
[----:B------:R-:W-:-:S07]  /*4f590*/  MOV R2, 0x4f5b0 ;  /* 0x0004f5b000027802 */ /* 0x000fce0000000f00 */
[----:B------:R-:W-:Y:S05]  /*4f5a0*/  CALL.REL.NOINC `($__internal_2_$__cuda_sm10x_tcgen05_guardrail_trap_unallocated_columns_being_dealloced) ;  /* 0x0000000000687944 */ /* 0x000fea0003c00000 */
.L_x_19:
[----:B------:R-:W-:Y:S01]  /*4f5b0*/  NOP ;  /* 0x0000000000007918 */ /* 0x000fe20000000000 */
[----:B--2---:R-:W-:Y:S05]  /*4f5c0*/  EXIT ;  /* 0x000000000000794d */ /* 0x004fea0003800000 */
.L_x_7:
[----:B------:R-:W-:-:S07]  /*4f5d0*/  IMAD.MOV.U32 R3, RZ, RZ, R2 ;  /* 0x000000ffff037224 */ /* 0x000fce00078e0002 */
.L_x_22:
[----:B0-----:R0:W1:Y:S02]  /*4f5e0*/  SYNCS.PHASECHK.TRANS64.TRYWAIT P1, [R9+URZ], R3 ;  /* 0x00000003090075a7 */ /* 0x00106400080211ff */
[----:B-1----:R-:W-:Y:S05]  /*4f5f0*/  @!P1 NANOSLEEP.SYNCS 0x989680 ;  /* 0x009896800000995d */ /* 0x002fea0003900000 */
[----:B------:R-:W1:Y:S02]  /*4f600*/  @!P1 SYNCS.PHASECHK.TRANS64 P1, [R9+URZ], R3 ;  /* 0x00000003090095a7 */ /* 0x000e6400080210ff */
[----:B-1----:R-:W-:Y:S05]  /*4f610*/  @!P1 BRA `(.L_x_22) ;  /* 0xfffffffc00f09947 */ /* 0x002fea000383ffff */
[----:B------:R-:W-:Y:S05]  /*4f620*/  BRA `(.L_x_6) ;  /* 0xfffffb0c00407947 */ /* 0x000fea000383ffff */
.L_x_10:
[----:B------:R-:W-:-:S07]  /*4f630*/  IMAD.MOV.U32 R3, RZ, RZ, R2 ;  /* 0x000000ffff037224 */ /* 0x000fce00078e0002 */
.L_x_23:
[----:B0-----:R0:W1:Y:S02]  /*4f640*/  SYNCS.PHASECHK.TRANS64.TRYWAIT P0, [R9+URZ], R3 ;  /* 0x00000003090075a7 */ /* 0x00106400080011ff */
[----:B-1----:R-:W-:Y:S05]  /*4f650*/  @!P0 NANOSLEEP.SYNCS 0x989680 ;  /* 0x009896800000895d */ /* 0x002fea0003900000 */
[----:B------:R-:W1:Y:S02]  /*4f660*/  @!P0 SYNCS.PHASECHK.TRANS64 P0, [R9+URZ], R3 ;  /* 0x00000003090085a7 */ /* 0x000e6400080010ff */
[----:B-1----:R-:W-:Y:S05]  /*4f670*/  @!P0 BRA `(.L_x_23) ;  /* 0xfffffffc00f08947 */ /* 0x002fea000383ffff */
[----:B------:R-:W-:Y:S05]  /*4f680*/  BRA `(.L_x_9) ;  /* 0xfffffb0c00a47947 */ /* 0x000fea000383ffff */
.L_x_14:
[----:B------:R-:W0:Y:S02]  /*4f690*/  SYNCS.PHASECHK.TRANS64.TRYWAIT P3, [UR8], R9 ;  /* 0x00000009ff0075a7 */ /* 0x000e240008061108 */
[----:B0-----:R-:W-:Y:S05]  /*4f6a0*/  @!P3 BRA `(.L_x_14) ;  /* 0xfffffffc00f8b947 */ /* 0x001fea000383ffff */
[----:B------:R-:W-:Y:S05]  /*4f6b0*/  BRA `(.L_x_24) ;  /* 0xfffffd98006c7947 */ /* 0x000fea000383ffff */
.L_x_18:
[----:B------:R-:W0:Y:S02]  /*4f6c0*/  SYNCS.PHASECHK.TRANS64.TRYWAIT P0, [UR8], R0 ;  /* 0x00000000ff0075a7 */ /* 0x000e240008001108 */
[----:B0-----:R-:W-:Y:S05]  /*4f6d0*/  @!P0 BRA `(.L_x_18) ;  /* 0xfffffffc00f88947 */ /* 0x001fea000383ffff */
[----:B------:R-:W-:Y:S05]  /*4f6e0*/  BRA `(.L_x_17) ;  /* 0xfffffe80007c7947 */ /* 0x000fea000383ffff */
        .weak           $__internal_0_$__cuda_sm10x_tcgen05_guardrail_trap_col_being_dealloced_not_returned_by_alloc
        .type           $__internal_0_$__cuda_sm10x_tcgen05_guardrail_trap_col_being_dealloced_not_returned_by_alloc,@function
        .size           $__internal_0_$__cuda_sm10x_tcgen05_guardrail_trap_col_being_dealloced_not_returned_by_alloc,($__internal_1_$__cuda_sm10x_tcgen05_guardrail_trap_phase_invalid_during_alloc - $__internal_0_$__cuda_sm10x_tcgen05_guardrail_trap_col_being_dealloced_not_returned_by_alloc)
$__internal_0_$__cuda_sm10x_tcgen05_guardrail_trap_col_being_dealloced_not_returned_by_alloc:
[----:B------:R-:W-:Y:S05]  /*4f6f0*/  BPT.TRAP 0x1 ;  /* 0x000000040000795c */ /* 0x000fea0000300000 */
[----:B------:R-:W-:-:S04]  /*4f700*/  IMAD.MOV.U32 R3, RZ, RZ, 0x0 ;  /* 0x00000000ff037424 */ /* 0x000fc800078e00ff */
[----:B------:R-:W-:Y:S05]  /*4f710*/  RET.REL.NODEC R2 `(matmul_kernel) ;  /* 0xfffffb0802387950 */ /* 0x000fea0003c3ffff */
        .weak           $__internal_1_$__cuda_sm10x_tcgen05_guardrail_trap_phase_invalid_during_alloc
        .type           $__internal_1_$__cuda_sm10x_tcgen05_guardrail_trap_phase_invalid_during_alloc,@function
        .size           $__internal_1_$__cuda_sm10x_tcgen05_guardrail_trap_phase_invalid_during_alloc,($__internal_2_$__cuda_sm10x_tcgen05_guardrail_trap_unallocated_columns_being_dealloced - $__internal_1_$__cuda_sm10x_tcgen05_guardrail_trap_phase_invalid_during_alloc)
$__internal_1_$__cuda_sm10x_tcgen05_guardrail_trap_phase_invalid_during_alloc:
[----:B------:R-:W-:Y:S05]  /*4f720*/  BPT.TRAP 0x1 ;  /* 0x000000040000795c */ /* 0x000fea0000300000 */
[----:B------:R-:W-:-:S04]  /*4f730*/  IMAD.MOV.U32 R3, RZ, RZ, 0x0 ;  /* 0x00000000ff037424 */ /* 0x000fc800078e00ff */
[----:B------:R-:W-:Y:S05]  /*4f740*/  RET.REL.NODEC R2 `(matmul_kernel) ;  /* 0xfffffb08022c7950 */ /* 0x000fea0003c3ffff */
        .weak           $__internal_2_$__cuda_sm10x_tcgen05_guardrail_trap_unallocated_columns_being_dealloced
        .type           $__internal_2_$__cuda_sm10x_tcgen05_guardrail_trap_unallocated_columns_being_dealloced,@function
        .size           $__internal_2_$__cuda_sm10x_tcgen05_guardrail_trap_unallocated_columns_being_dealloced,(.L_x_28 - $__internal_2_$__cuda_sm10x_tcgen05_guardrail_trap_unallocated_columns_being_dealloced)
$__internal_2_$__cuda_sm10x_tcgen05_guardrail_trap_unallocated_columns_being_dealloced:
[----:B------:R-:W-:Y:S05]  /*4f750*/  BPT.TRAP 0x1 ;  /* 0x000000040000795c */ /* 0x000fea0000300000 */
[----:B------:R-:W-:-:S04]  /*4f760*/  IMAD.MOV.U32 R3, RZ, RZ, 0x0 ;  /* 0x00000000ff037424 */ /* 0x000fc800078e00ff */
[----:B------:R-:W-:Y:S05]  /*4f770*/  RET.REL.NODEC R2 `(matmul_kernel) ;  /* 0xfffffb0802207950 */ /* 0x000fea0003c3ffff */
.L_x_25:
[----:B------:R-:W-:-:S00]  /*4f780*/  BRA `(.L_x_25) ;  /* 0xfffffffc00fc7947 */ /* 0x000fc0000383ffff */
[----:B------:R-:W-:-:S00]  /*4f790*/  NOP ;  /* 0x0000000000007918 */ /* 0x000fc00000000000 */
        /* <DEDUP_REMOVED lines=14> */
.L_x_28:


//--------------------- .nv.shared.matmul_kernel  --------------------------
	.section	.nv.shared.matmul_kernel,"aw",@nobits
	.sectionflags	@""
	.align	16
	.zero		1024


//--------------------- .nv.shared.reserved.0     --------------------------
	.section	.nv.shared.reserved.0,"aw",@nobits
	.align	8
	.weak		__nv_reservedSMEM_offset_0_alias
	.size		__nv_reservedSMEM_offset_0_alias, 0, 64
	.other		__nv_reservedSMEM_offset_0_alias,@"STO_CUDA_RESERVED_SHARED STV_DEFAULT"
__nv_reservedSMEM_offset_0_alias:
	.zero		0
.nv.shared.reserved.0:
	.zero		64
	.weak		__nv_reservedSMEM_allocation_phase
	.type		__nv_reservedSMEM_allocation_phase,@object
	.size		__nv_reservedSMEM_allocation_phase,(.L_0 - __nv_reservedSMEM_allocation_phase)
__nv_reservedSMEM_allocation_phase:
	.zero		1
.L_0:
	.zero		7
	.weak		__nv_reservedSMEM_devtool_atexit_pc
	.type		__nv_reservedSMEM_devtool_atexit_pc,@object
	.size		__nv_reservedSMEM_devtool_atexit_pc,(__nv_reservedSMEM_allocation_mask - __nv_reservedSMEM_devtool_atexit_pc)
__nv_reservedSMEM_devtool_atexit_pc:
	.zero		8
	.weak		__nv_reservedSMEM_allocation_mask
	.type		__nv_reservedSMEM_allocation_mask,@object
	.size		__nv_reservedSMEM_allocation_mask,(.L_2 - __nv_reservedSMEM_allocation_mask)
__nv_reservedSMEM_allocation_mask:
	.zero		4
.L_2:
	.zero		4
	.weak		__nv_reservedSMEM_tmem_allocation_pipeline_mbarrier
	.type		__nv_reservedSMEM_tmem_allocation_pipeline_mbarrier,@object
	.size		__nv_reservedSMEM_tmem_allocation_pipeline_mbarrier,(__nv_reservedSMEM_tmem_allocation_pipeline_mbarrier_parity - __nv_reservedSMEM_tmem_allocation_pipeline_mbarrier)
__nv_reservedSMEM_tmem_allocation_pipeline_mbarrier:
	.zero		8
	.weak		__nv_reservedSMEM_tmem_allocation_pipeline_mbarrier_parity
	.type		__nv_reservedSMEM_tmem_allocation_pipeline_mbarrier_parity,@object
	.size		__nv_reservedSMEM_tmem_allocation_pipeline_mbarrier_parity,(.L_4 - __nv_reservedSMEM_tmem_allocation_pipeline_mbarrier_parity)
__nv_reservedSMEM_tmem_allocation_pipeline_mbarrier_parity:
	.zero		4
.L_4:


//--------------------- .nv.constant0.matmul_kernel --------------------------
	.section	.nv.constant0.matmul_kernel,"a",@progbits
	.sectionflags	@""
	.align	4
.nv.constant0.matmul_kernel:
	.zero		976


//--------------------- SYMBOLS --------------------------

	.type		.nv.reservedSmem.offset0,@object
	.size		.nv.reservedSmem.offset0,0x4
	.type		.nv.reservedSmem.cap,@object
	.size		.nv.reservedSmem.cap,0x4
